// cutlass_sweep.examples — 68_hopper_fp8_warp_specialized_grouped_gemm_with_blockwise_scaling/68_hopper_fp8_warp_specialized_grouped_gemm_with_blockwise_scaling_with_sparse_groups.cu @ arch=sm_90
// __CUTLASS_EXAMPLE_DIR__=68_hopper_fp8_warp_specialized_grouped_gemm_with_blockwise_scaling
/***************************************************************************************************
 * Copyright (c) 2023 - 2025 NVIDIA CORPORATION & AFFILIATES. All rights reserved.
 * SPDX-License-Identifier: BSD-3-Clause
 *
 * Redistribution and use in source and binary forms, with or without
 * modification, are permitted provided that the following conditions are met:
 *
 * 1. Redistributions of source code must retain the above copyright notice, this
 * list of conditions and the following disclaimer.
 *
 * 2. Redistributions in binary form must reproduce the above copyright notice,
 * this list of conditions and the following disclaimer in the documentation
 * and/or other materials provided with the distribution.
 *
 * 3. Neither the name of the copyright holder nor the names of its
 * contributors may be used to endorse or promote products derived from
 * this software without specific prior written permission.
 *
 * THIS SOFTWARE IS PROVIDED BY THE COPYRIGHT HOLDERS AND CONTRIBUTORS "AS IS"
 * AND ANY EXPRESS OR IMPLIED WARRANTIES, INCLUDING, BUT NOT LIMITED TO, THE
 * IMPLIED WARRANTIES OF MERCHANTABILITY AND FITNESS FOR A PARTICULAR PURPOSE ARE
 * DISCLAIMED. IN NO EVENT SHALL THE COPYRIGHT HOLDER OR CONTRIBUTORS BE LIABLE
 * FOR ANY DIRECT, INDIRECT, INCIDENTAL, SPECIAL, EXEMPLARY, OR CONSEQUENTIAL
 * DAMAGES (INCLUDING, BUT NOT LIMITED TO, PROCUREMENT OF SUBSTITUTE GOODS OR
 * SERVICES; LOSS OF USE, DATA, OR PROFITS; OR BUSINESS INTERRUPTION) HOWEVER
 * CAUSED AND ON ANY THEORY OF LIABILITY, WHETHER IN CONTRACT, STRICT LIABILITY,
 * OR TORT (INCLUDING NEGLIGENCE OR OTHERWISE) ARISING IN ANY WAY OUT OF THE USE
 * OF THIS SOFTWARE, EVEN IF ADVISED OF THE POSSIBILITY OF SUCH DAMAGE.
 *
 **************************************************************************************************/

/*! \file
    \brief Grouped scale Hopper FP8 Grouped GEMM example using CUTLASS 3.0 APIs for NVIDIA Hopper architecture
    This example demonstrates a grouped scaled FP8 Grouped GEMM using the new CUTLASS 3.0.
    APIs on NVIDIA Hopper architecture. New features that will be showcased in this example are as follows:
    1. NVIDIA Hopper architecture introduces a new series of tensor core instructions (GMMA)
    which are more efficient than the Ampere tensor core instructions.
    2. NVIDIA Hopper architecture includes new Tensor Memory Accelerator (TMA) unit to transfer large
    blocks of data efficiently between global memory and shared memory. TMA also supports asynchronous
    copies between thread blocks in a cluster. This example also showcases on-the-fly modification of TMA
    descriptors to move between groups/problem_count (represented by groups).
    3. This example uses the Warp Specialized kernel design (see /media/docs/efficient_gemm.md for details).
    4. A simple way to tune the CTA rasterization direction and swizzle pattern of Hopper kernels. Both the
    CTA rasterization direction and swizzle pattern impact cross-CTA locality of accesses. By tuning we can
    improve performance.
    5. This example is tuned specifically for the sparse groups case, where the number of active groups (groups
    with non-zero problem count) is much smaller than the total number of groups.
    Examples:
      $ ./examples/68_hopper_fp8_warp_specialized_grouped_gemm_with_blockwise_scaling/68_hopper_fp8_warp_specialized_grouped_gemm_with_blockwise_scaling_with_sparse_groups  \
        --m=2816 --n=3072 --k=16384 --save_aux=false --save_amax=false \
        --raster=h --swizzle=2 --benchmark=./test_benchmark.txt

      Where the test_benchmark.txt may look as such:
        0 256x512x128
        1 256x512x512
        2 512x256x128
        3 256x256x128
        4 256x512x1024
        5 1024x512x128 and so on
*/

#include <iostream>
#include <optional>
#include <fstream>
#include <sstream>
#include <vector>
#include <cfloat>

#include "cutlass/cutlass.h"
#include "cutlass/numeric_types.h"

#include "cute/tensor.hpp"
#include "cutlass/tensor_ref.h"
#include "cutlass/gemm/dispatch_policy.hpp"
#include "cutlass/gemm/collective/collective_builder.hpp"
#include "cutlass/gemm/device/gemm_universal_adapter.h"
#include "cutlass/gemm/kernel/gemm_universal.hpp"
#include "cutlass/gemm/kernel/tile_scheduler_params.h"
#include "cutlass/epilogue/dispatch_policy.hpp"
#include "cutlass/epilogue/collective/collective_builder.hpp"

#include "cutlass/util/command_line.h"
#include "cutlass/util/distribution.h"
#include "cutlass/util/host_tensor.h"
#include "cutlass/util/packed_stride.hpp"
#include "cutlass/util/tensor_view_io.h"
#include "cutlass/util/reference/host/tensor_fill.h"
#include "cutlass/util/reference/host/tensor_copy.h"
#include "cutlass/util/reference/host/tensor_compare.h"
#include "cutlass/util/reference/host/tensor_norm.h"
#include "cutlass/util/reference/device/tensor_fill.h"
#include "cutlass/util/reference/host/gett.hpp"

// Includes from examples directory
#include "helper.h"
#include "hopper_fp8_commandline.hpp"

using namespace cute;

using ProblemShape = cutlass::gemm::GroupProblemShape<Shape<int,int,int>>; // <M,N,K> per group

#if defined(CUTLASS_ARCH_MMA_SM90_SUPPORTED) && defined(CUTLASS_ARCH_MMA_MODIFIABLE_TMA_SM90_SUPPORTED)

/////////////////////////////////////////////////////////////////////////////////////////////////
/// GEMM kernel configurations
/////////////////////////////////////////////////////////////////////////////////////////////////

// A matrix configuration
using         ElementA    = cutlass::float_e4m3_t;                          // Element type for A matrix operand
using         LayoutA     = cutlass::layout::RowMajor;                      // Layout type for A matrix operand
constexpr int AlignmentA  = 128 / cutlass::sizeof_bits<ElementA>::value;    // Memory access granularity/alignment of A matrix in units of elements (up to 16 bytes)

// B matrix configuration
using         ElementB    = cutlass::float_e4m3_t;                          // Element type for B matrix operand
using         LayoutB     = cutlass::layout::ColumnMajor;                   // Layout type for B matrix operand
constexpr int AlignmentB  = 128 / cutlass::sizeof_bits<ElementB>::value;    // Memory access granularity/alignment of B matrix in units of elements (up to 16 bytes)

// C matrix configuration
using         ElementC    = cutlass::float_e4m3_t;                          // Element type for C and D matrix operands
using         LayoutC     = cutlass::layout::ColumnMajor;                   // Layout type for C and D matrix operands
constexpr int AlignmentC  = 128 / cutlass::sizeof_bits<ElementC>::value;    // Memory access granularity/alignment of C matrix in units of elements (up to 16 bytes)

// D matrix configuration
using         ElementD    = ElementC;
using         LayoutD     = LayoutC;
constexpr int AlignmentD  = AlignmentC;

// Core kernel configurations
using ElementAccumulator  = float;                                          // Element type for internal accumulation
using ElementBlockScale   = float;                                          // Element type for blockscaling during accumulation
using ElementCompute      = float;                                          // Element type for epilogue computation

using ArchTag       = cutlass::arch::Sm90;                          // Tag indicating the minimum SM that supports the intended feature
using OperatorClass = cutlass::arch::OpClassTensorOp;               // Operator class tag
using TileShape     = Shape<_128,_128,_128>;                        // Threadblock-level tile size
using ClusterShape  = Shape<_1,_1,_1>;                              // Shape of the threadblocks in a cluster

static constexpr int ScaleGranularityM = 1;
static constexpr int ScaleGranularityN = 128;
static constexpr int ScaleGranularityK = 128;
static constexpr int ScaleMsPerTile = size<0>(TileShape{}) / ScaleGranularityM;
static constexpr int ScaleNsPerTile = size<1>(TileShape{}) / ScaleGranularityN;

using ScaleConfig   = cutlass::detail::Sm90BlockwiseScaleConfig<ScaleGranularityM, ScaleGranularityN, ScaleGranularityK, cute::GMMA::Major::MN, cute::GMMA::Major::K>;

using LayoutSFA     = decltype(ScaleConfig::deduce_layoutSFA());    // Layout type for SFA matrix operand
using LayoutSFB     = decltype(ScaleConfig::deduce_layoutSFB());    // Layout type for SFB matrix operand


using KernelSchedule = cutlass::gemm::KernelPtrArrayTmaWarpSpecializedPingpongFP8Blockwise;
using EpilogueSchedule = cutlass::epilogue::PtrArrayTmaWarpSpecializedPingpong;
using EpilogueTileType  = cutlass::epilogue::collective::EpilogueTileAuto;
using FusionOperation   = cutlass::epilogue::fusion::LinearCombination<ElementC, ElementAccumulator>;

using CollectiveEpilogue = typename cutlass::epilogue::collective::CollectiveBuilder<
  ArchTag, OperatorClass,
  TileShape, ClusterShape,
  EpilogueTileType,
  ElementAccumulator, ElementCompute,
  ElementC, LayoutC *, AlignmentC,
  ElementD, LayoutD *, AlignmentD,
  EpilogueSchedule,
  FusionOperation
>::CollectiveOp;

using CollectiveMainloopWithGroupWiseScaling = typename cutlass::gemm::collective::CollectiveBuilder<
  ArchTag, OperatorClass,
  ElementA, cute::tuple<LayoutA *, LayoutSFA *>, AlignmentA,
  ElementB, cute::tuple<LayoutB *, LayoutSFB *>, AlignmentB,
  ElementAccumulator,
  TileShape, ClusterShape,
  cutlass::gemm::collective::StageCountAutoCarveout<
    static_cast<int>(sizeof(typename CollectiveEpilogue::SharedStorage))
  >,
  KernelSchedule
>::CollectiveOp;

using GemmKernel = cutlass::gemm::kernel::GemmUniversal<
    ProblemShape,
    CollectiveMainloopWithGroupWiseScaling,
    CollectiveEpilogue
>;

using Gemm = cutlass::gemm::device::GemmUniversalAdapter<GemmKernel>;

// Extract information from Gemm kernel.
using EpilogueOutputOp  = typename Gemm::EpilogueOutputOp;
using ElementScalar     = typename EpilogueOutputOp::ElementScalar;
using ActivationFunctor = typename EpilogueOutputOp::ActivationFn;

using StrideA = typename Gemm::GemmKernel::InternalStrideA;
using StrideB = typename Gemm::GemmKernel::InternalStrideB;
using StrideC = typename Gemm::GemmKernel::InternalStrideC;
using StrideD = typename Gemm::GemmKernel::InternalStrideD;

static_assert(cute::is_same_v<ElementAccumulator, ElementBlockScale>,
             "ElementAccumulator and ElementBlockScale should be same datatype");

/// Initialization

cutlass::DeviceAllocation<typename ProblemShape::UnderlyingProblemShape> problem_sizes;

std::vector<int64_t> offset_A;
std::vector<int64_t> offset_B;
std::vector<int64_t> offset_C;
std::vector<int64_t> offset_D;
std::vector<int64_t> offset_blockscale_A;
std::vector<int64_t> offset_blockscale_B;

std::vector<StrideA> stride_A_host;
std::vector<StrideB> stride_B_host;
std::vector<StrideC> stride_C_host;
std::vector<StrideD> stride_D_host;
std::vector<LayoutSFA> layout_SFA_host;
std::vector<LayoutSFB> layout_SFB_host;

std::vector<ElementAccumulator> alpha_host;
std::vector<ElementAccumulator> beta_host;

uint64_t seed;

cutlass::DeviceAllocation<ElementA> block_A;
cutlass::DeviceAllocation<ElementB> block_B;
cutlass::DeviceAllocation<ElementC> block_C;
cutlass::DeviceAllocation<ElementD> block_D;
cutlass::DeviceAllocation<ElementBlockScale> blockscale_block_A;
cutlass::DeviceAllocation<ElementBlockScale> blockscale_block_B;

cutlass::DeviceAllocation<const ElementA *> ptr_A;
cutlass::DeviceAllocation<const ElementB *> ptr_B;
cutlass::DeviceAllocation<const ElementC *> ptr_C;
cutlass::DeviceAllocation<ElementD *> ptr_D;
cutlass::DeviceAllocation<ElementD *> ptr_ref_D;
cutlass::DeviceAllocation<const ElementBlockScale *> ptr_blockscale_A;
cutlass::DeviceAllocation<const ElementBlockScale *> ptr_blockscale_B;

cutlass::DeviceAllocation<StrideA> stride_A;
cutlass::DeviceAllocation<StrideB> stride_B;
cutlass::DeviceAllocation<StrideC> stride_C;
cutlass::DeviceAllocation<StrideD> stride_D;
cutlass::DeviceAllocation<LayoutSFA> layout_SFA;
cutlass::DeviceAllocation<LayoutSFB> layout_SFB;

cutlass::DeviceAllocation<ElementAccumulator*> alpha_device;
cutlass::DeviceAllocation<ElementAccumulator*> beta_device;
cutlass::DeviceAllocation<ElementAccumulator> block_alpha;
cutlass::DeviceAllocation<ElementAccumulator> block_beta;

#endif // defined(CUTLASS_ARCH_MMA_SM90_SUPPORTED) && defined(CUTLASS_ARCH_MMA_MODIFIABLE_TMA_SM90_SUPPORTED) 

/////////////////////////////////////////////////////////////////////////////////////////////////
/// Testbed utility types
/////////////////////////////////////////////////////////////////////////////////////////////////

/// Result structure
struct Result
{
  double avg_runtime_ms;
  double gflops;
  double gbps;
  cutlass::Status status;
  cudaError_t error;
  bool passed;

  Result(
    double avg_runtime_ms = 0,
    double gflops = 0,
    double gbps = 0,
    cutlass::Status status = cutlass::Status::kSuccess,
    cudaError_t error = cudaSuccess)
  :
    avg_runtime_ms(avg_runtime_ms), gflops(gflops), gbps(gbps), status(status), error(error), passed(false)
  {}

};

#if defined(CUTLASS_ARCH_MMA_SM90_SUPPORTED) && defined(CUTLASS_ARCH_MMA_MODIFIABLE_TMA_SM90_SUPPORTED)

/////////////////////////////////////////////////////////////////////////////////////////////////
/// GEMM setup and evaluation
/////////////////////////////////////////////////////////////////////////////////////////////////

/// Helper to initialize a block of device data
template <class Element, class ScopeMin = std::nullopt_t, class ScopeMax = std::nullopt_t>
bool initialize_block(
  cutlass::DeviceAllocation<Element>& block,
  uint64_t seed=2023,
  ScopeMin scope_min = std::nullopt, ScopeMax scope_max = std::nullopt) {

  double _scope_max, _scope_min;
  int bits_input = cutlass::sizeof_bits<Element>::value;
  if (bits_input == 1) {
    _scope_max = 2;
    _scope_min = 0;
  } else if (bits_input <= 8) {
    _scope_max = 2;
    _scope_min = -2;
  } else if (bits_input == 16) {
    _scope_max = 5;
    _scope_min = -5;
  } else {
    _scope_max = 8;
    _scope_min = -8;
  }
  if constexpr (!std::is_same_v<ScopeMax, std::nullopt_t>) {
    _scope_max = scope_max;
  }
  if constexpr (!std::is_same_v<ScopeMin, std::nullopt_t>) {
    _scope_min = scope_min;
  }
  cutlass::reference::device::BlockFillRandomUniform(
    block.get(), block.size(), seed, (Element) _scope_max, (Element) _scope_min, 0);

  return true;
}

/// Allocates device-side data
template <typename OptionType>
void allocate(const OptionType &options) {

  int64_t total_elements_A = 0;
  int64_t total_elements_B = 0;
  int64_t total_elements_C = 0;
  int64_t total_elements_D = 0;
  int64_t total_elements_blockscale_A = 0;
  int64_t total_elements_blockscale_B = 0;

  offset_A.clear();
  offset_B.clear();
  offset_C.clear();
  offset_D.clear();
  offset_blockscale_A.clear();
  offset_blockscale_B.clear();
  stride_A_host.clear();
  stride_B_host.clear();
  stride_C_host.clear();
  stride_D_host.clear();
  
  for (int32_t i = 0; i < options.groups; ++i) {

    auto problem = options.problem_sizes_after_alignment_host.at(i);
    auto M = get<0>(problem);
    auto N = get<1>(problem);
    auto K = get<2>(problem);

    auto group_layout_SFA = ScaleConfig::tile_atom_to_shape_SFA(make_shape(M, N, K, 1));
    auto group_layout_SFB = ScaleConfig::tile_atom_to_shape_SFB(make_shape(M, N, K, 1));

    offset_A.push_back(total_elements_A);
    offset_B.push_back(total_elements_B);
    offset_C.push_back(total_elements_C);
    offset_D.push_back(total_elements_D);
    offset_blockscale_A.push_back(total_elements_blockscale_A);
    offset_blockscale_B.push_back(total_elements_blockscale_B);

    int64_t elements_A = M * K;
    int64_t elements_B = K * N;
    int64_t elements_C = M * N;
    int64_t elements_D = M * N;
    int64_t elements_blockscale_A = size(filter_zeros(group_layout_SFA));
    int64_t elements_blockscale_B = size(filter_zeros(group_layout_SFB));

    total_elements_A += elements_A;
    total_elements_B += elements_B;
    total_elements_C += elements_C;
    total_elements_D += elements_D;
    total_elements_blockscale_A += elements_blockscale_A;
    total_elements_blockscale_B += elements_blockscale_B;

    stride_A_host.push_back(cutlass::make_cute_packed_stride(StrideA{}, {M, K, 1}));
    stride_B_host.push_back(cutlass::make_cute_packed_stride(StrideB{}, {N, K, 1}));
    stride_C_host.push_back(cutlass::make_cute_packed_stride(StrideC{}, {M, N, 1}));
    stride_D_host.push_back(cutlass::make_cute_packed_stride(StrideD{}, {M, N, 1}));
    layout_SFA_host.push_back(group_layout_SFA);
    layout_SFB_host.push_back(group_layout_SFB);

  }

  block_A.reset(total_elements_A);
  block_B.reset(total_elements_B);
  block_C.reset(total_elements_C);
  block_D.reset(total_elements_D);
  block_alpha.reset(options.groups);
  block_beta.reset(options.groups);
  blockscale_block_A.reset(total_elements_blockscale_A);
  blockscale_block_B.reset(total_elements_blockscale_B);
}

/// Initialize operands to be used in the GEMM and reference GEMM
template <typename OptionType>
void initialize(const OptionType &options) {

  problem_sizes.reset(options.groups);
  problem_sizes.copy_from_host(options.problem_sizes_after_alignment_host.data());

  std::vector<ElementA *> ptr_A_host(options.groups);
  std::vector<ElementB *> ptr_B_host(options.groups);
  std::vector<ElementC *> ptr_C_host(options.groups);
  std::vector<ElementD *> ptr_D_host(options.groups);
  std::vector<ElementAccumulator *> ptr_alpha_host(options.groups);
  std::vector<ElementAccumulator *> ptr_beta_host(options.groups);
  std::vector<ElementBlockScale *> ptr_blockscale_A_host(options.groups);
  std::vector<ElementBlockScale *> ptr_blockscale_B_host(options.groups);

  alpha_host.clear();
  beta_host.clear();

  for (int i = 0; i < options.groups; i++) {
    // If the current group's matrix has size 0, set the pointer to nullptr
    if (i < options.groups - 1 && offset_A.at(i) == offset_A.at(i + 1)) {
      ptr_A_host.at(i) = nullptr;
    } else {
      ptr_A_host.at(i) = block_A.get() + offset_A.at(i);
    }
    if (i < options.groups - 1 && offset_B.at(i) == offset_B.at(i + 1)) {
      ptr_B_host.at(i) = nullptr;
    } else {
      ptr_B_host.at(i) = block_B.get() + offset_B.at(i);
    }
    if (i < options.groups - 1 && offset_C.at(i) == offset_C.at(i + 1)) {
      ptr_C_host.at(i) = nullptr;
    } else {
      ptr_C_host.at(i) = block_C.get() + offset_C.at(i);
    }
    if (i < options.groups - 1 && offset_D.at(i) == offset_D.at(i + 1)) {
      ptr_D_host.at(i) = nullptr;
    } else {
      ptr_D_host.at(i) = block_D.get() + offset_D.at(i);
    }
    if (i < options.groups - 1 && offset_blockscale_A.at(i) == offset_blockscale_A.at(i + 1)) {
      ptr_blockscale_A_host.at(i) = nullptr;
    } else {
      ptr_blockscale_A_host.at(i) = blockscale_block_A.get() + offset_blockscale_A.at(i);
    }
    if (i < options.groups - 1 && offset_blockscale_B.at(i) == offset_blockscale_B.at(i + 1)) {
      ptr_blockscale_B_host.at(i) = nullptr;
    } else {
      ptr_blockscale_B_host.at(i) = blockscale_block_B.get() + offset_blockscale_B.at(i);
    }
    alpha_host.push_back((options.alpha == FLT_MAX) ? static_cast<ElementAccumulator>((rand() % 5) + 1) : options.alpha);
    beta_host.push_back((options.beta == FLT_MAX) ? static_cast<ElementAccumulator>(rand() % 5) : options.beta);
    ptr_alpha_host.at(i) = block_alpha.get() + i;
    ptr_beta_host.at(i) = block_beta.get() + i;
  }

  ptr_A.reset(options.groups);
  ptr_A.copy_from_host(ptr_A_host.data());

  ptr_B.reset(options.groups);
  ptr_B.copy_from_host(ptr_B_host.data());

  ptr_C.reset(options.groups);
  ptr_C.copy_from_host(ptr_C_host.data());

  ptr_D.reset(options.groups);
  ptr_D.copy_from_host(ptr_D_host.data());

  ptr_blockscale_A.reset(options.groups);
  ptr_blockscale_A.copy_from_host(ptr_blockscale_A_host.data());

  ptr_blockscale_B.reset(options.groups);
  ptr_blockscale_B.copy_from_host(ptr_blockscale_B_host.data());

  stride_A.reset(options.groups);
  stride_A.copy_from_host(stride_A_host.data());

  stride_B.reset(options.groups);
  stride_B.copy_from_host(stride_B_host.data());

  stride_C.reset(options.groups);
  stride_C.copy_from_host(stride_C_host.data());

  stride_D.reset(options.groups);
  stride_D.copy_from_host(stride_D_host.data());

  layout_SFA.reset(options.groups);
  layout_SFA.copy_from_host(layout_SFA_host.data());

  layout_SFB.reset(options.groups);
  layout_SFB.copy_from_host(layout_SFB_host.data());

  alpha_device.reset(options.groups);
  alpha_device.copy_from_host(ptr_alpha_host.data());
  beta_device.reset(options.groups);
  beta_device.copy_from_host(ptr_beta_host.data());

  initialize_block(block_A, seed + 2022);
  initialize_block(block_B, seed + 2023);
  initialize_block(block_C, seed + 2024);
  initialize_block(blockscale_block_A, seed + 2025, -1, 1);
  initialize_block(blockscale_block_B, seed + 2026, -1, 1);

  block_alpha.copy_from_host(alpha_host.data());
  block_beta.copy_from_host(beta_host.data());

}

/// Populates a Gemm::Arguments structure from the given commandline options
template<typename GemmArguments, typename OptionType>
GemmArguments args_from_options(const OptionType &options, bool host_problem_shapes_available = true)
{
  // Change device_id to another value if you are running on a machine with multiple GPUs and wish
  // to use a GPU other than that with device ID 0.
  int device_id = 0;
  cutlass::KernelHardwareInfo kernel_hw_info = cutlass::KernelHardwareInfo::make_kernel_hardware_info<typename Gemm::GemmKernel>(device_id);

  GemmArguments arguments{
    cutlass::gemm::GemmUniversalMode::kGrouped,
    {options.groups, problem_sizes.get(), host_problem_shapes_available ? options.problem_sizes_after_alignment_host.data() : (decltype(options.problem_sizes_after_alignment_host.data())) nullptr},
    {ptr_A.get(), stride_A.get(), ptr_B.get(), stride_B.get(),
     ptr_blockscale_A.get(), layout_SFA.get(),
     ptr_blockscale_B.get(), layout_SFB.get()
    },
    {
      {}, // epilogue.thread
      ptr_C.get(), stride_C.get(),
      ptr_D.get(), stride_D.get()
    },
    kernel_hw_info
  };

  auto &fusion_args = arguments.epilogue.thread;
  if (options.alpha != FLT_MAX && options.beta != FLT_MAX) {
    // If both alpha/beta are provided (via cmd line args) and are scalar, i.e., same alpha/beta applies to all batches.
    fusion_args.alpha = options.alpha;
    fusion_args.beta = options.beta;
    fusion_args.alpha_ptr = nullptr;
    fusion_args.beta_ptr = nullptr;
    fusion_args.alpha_ptr_array = nullptr;
    fusion_args.beta_ptr_array = nullptr;
    // Single alpha and beta for all groups
    fusion_args.dAlpha = {cute::_0{}, cute::_0{}, 0};
    fusion_args.dBeta = {cute::_0{}, cute::_0{}, 0};
  }
  else {
    // If pointers to alpha/beta are provided, i.e., alpha/beta can differ between batches/groups.
    fusion_args.alpha = 0;
    fusion_args.beta = 0;
    fusion_args.alpha_ptr = nullptr;
    fusion_args.beta_ptr = nullptr;
    fusion_args.alpha_ptr_array = alpha_device.get();
    fusion_args.beta_ptr_array = beta_device.get();
    // One alpha and beta per each group
    fusion_args.dAlpha = {cute::_0{}, cute::_0{}, 1};
    fusion_args.dBeta = {cute::_0{}, cute::_0{}, 1};
  }

  arguments.scheduler.raster_order = options.raster_order;
  // The tile scheduler will swizzle up to 8 and with the nearest multiple of 2 (i.e., 1, 2, 4, and 8)
  arguments.scheduler.max_swizzle_size = options.swizzle;

  return arguments;
}

template <typename OptionType>
bool verify(const OptionType &options) {

  //
  // Compute reference output
  //

  std::vector<ElementA> block_A_host(block_A.size());
  std::vector<ElementB> block_B_host(block_B.size());
  std::vector<ElementC> block_C_host(block_C.size());
  std::vector<ElementD> block_D_host_kernel(block_D.size());
  std::vector<ElementD> block_D_host_ref(block_D.size());
  std::vector<ElementBlockScale> blockscale_block_A_host(blockscale_block_A.size());
  std::vector<ElementBlockScale> blockscale_block_B_host(blockscale_block_B.size());

  block_A.copy_to_host(block_A_host.data());
  block_B.copy_to_host(block_B_host.data());
  block_C.copy_to_host(block_C_host.data());
  block_D.copy_to_host(block_D_host_kernel.data());
  blockscale_block_A.copy_to_host(blockscale_block_A_host.data());
  blockscale_block_B.copy_to_host(blockscale_block_B_host.data());

  bool passed = true;
  std::cout << "  Running host reference kernel - may run for a while for large problems." << std::endl;
  for (int group_idx = 0; group_idx < options.groups; group_idx++) {
    // Group scaling tensors shapes based `ScaleGranularityM`, CTA Block (TileShape) and GEMM Problem shape
    auto [m, n, k] = options.problem_sizes_after_alignment_host.at(group_idx);

    // Create instantiation for device reference gemm kernel
    auto A = cute::make_tensor(block_A_host.data() + offset_A.at(group_idx),
                              cute::make_layout(
                                  cute::make_shape(m, k, 1),
                                  stride_A_host.at(group_idx)
                                )
                              );
    auto B = cute::make_tensor(block_B_host.data() + offset_B.at(group_idx),
                              cute::make_layout(
                                cute::make_shape(n, k, 1),
                                stride_B_host.at(group_idx)
                                )
                              );
    auto C = cute::make_tensor(block_C_host.data() + offset_C.at(group_idx),
                              cute::make_layout(
                                  cute::make_shape(m, n, 1),
                                  stride_C_host.at(group_idx)
                                )
                              );
    auto D = cute::make_tensor(block_D_host_ref.data() + offset_D.at(group_idx),
                              cute::make_layout(
                                  cute::make_shape(m, n, 1),
                                  stride_D_host.at(group_idx)
                                )
                              );

    auto SFA = cute::make_tensor(blockscale_block_A_host.data() + offset_blockscale_A.at(group_idx),
                                 layout_SFA_host.at(group_idx));
    auto SFB = cute::make_tensor(blockscale_block_B_host.data() + offset_blockscale_B.at(group_idx),
                                 layout_SFB_host.at(group_idx));

    using unused_t = decltype(D);

    cutlass::reference::host::GettBlockScalingMainloopParams<
      ElementAccumulator,
      decltype(A), 
      decltype(SFA), 
      decltype(B),
      decltype(SFB)
    > mainloop_params{A, SFA, B, SFB};

    cutlass::reference::host::GettEpilogueParams<
        ElementScalar,
        ElementScalar,
        ElementAccumulator,
        ElementCompute,
        decltype(C),
        decltype(D)
    > epilogue_params;

    epilogue_params.C = C;
    epilogue_params.D = D;
    epilogue_params.alpha = alpha_host.at(group_idx);
    epilogue_params.beta = beta_host.at(group_idx);

    // get reference result
    cutlass::reference::host::Gemm3x(mainloop_params, epilogue_params);

    // Check if output from CUTLASS kernel and reference kernel are equal or not
    auto this_group_passed = std::equal(
      // std::execution::par_unseq,
      block_D_host_ref.data() + offset_D.at(group_idx),
      block_D_host_ref.data() + offset_D.at(group_idx) + m * n,
      block_D_host_kernel.data() + offset_D.at(group_idx)
    );
    
    passed &= this_group_passed;

#if 0
    std::cout << "Group: " << group_idx << " M: " << m << " N: " << n << " K: " << k << " Status: " << this_group_passed << std::endl;
#endif

  }

  return passed;
}

/// Execute a given example GEMM computation
template <typename OptionType>
int run(OptionType &options, bool host_problem_shapes_available = true)
{
  allocate(options);
  initialize(options);

  std::cout << "  Problem Sizes, Alpha, Beta " << std::endl;
  for (int32_t i = 0; i < options.groups; ++i) {
    std::cout << "    " << options.problem_sizes_host.at(i);
    std::cout << ", " << alpha_host.at(i) << ", " << beta_host.at(i) << std::endl;
  }
  std::cout << "  Groups      : " << options.groups  << std::endl;
  std::cout << "  Tile shape (M, N, K): " << size<0>(TileShape{}) << ", " << size<1>(TileShape{}) << ", " << size<2>(TileShape{}) << std::endl;
  std::cout << "  ScaleGranularityM: " << ScaleGranularityM << " (ScaleMsPerTile: " << ScaleMsPerTile << ")" << std::endl;
  std::cout << "  ScaleGranularityN: " << ScaleGranularityN << " (ScaleNsPerTile: " << ScaleNsPerTile << ")" << std::endl;
  std::string raster = "Heuristic";
  if (options.raster_order == RasterOrderOptions::AlongN) {
    raster = "Along N";
  }
  else if (options.raster_order == RasterOrderOptions::AlongM) {
    raster = "Along M";
  }
  std::cout << "  Rasterization: " << raster << " with a maximum CTA swizzle of " << options.swizzle << std::endl;

  // Instantiate CUTLASS kernel depending on templates
  Gemm gemm;

  // Create a structure of gemm kernel arguments suitable for invoking an instance of Gemm
  auto arguments = args_from_options<typename Gemm::Arguments>(options, host_problem_shapes_available);

  // Using the arguments, query for extra workspace required for matrix multiplication computation
  size_t workspace_size = Gemm::get_workspace_size(arguments);

  // Allocate workspace memory
  cutlass::device_memory::allocation<uint8_t> workspace(workspace_size);

  // Check if the problem size is supported or not
  CUTLASS_CHECK(gemm.can_implement(arguments));

  // Initialize CUTLASS kernel with arguments and workspace pointer
  CUTLASS_CHECK(gemm.initialize(arguments, workspace.get()));

  // Correctness / Warmup iteration
  CUTLASS_CHECK(gemm.run());

  // Check if output from CUTLASS kernel and reference kernel are equal or not
  Result result;
  result.passed = verify(options);

  std::cout << "  Disposition: " << (result.passed ? "Passed" : "Failed") << std::endl;

  if (!result.passed) {
   exit(-1);
  }

  // Run profiling loop
  if (options.iterations > 0) {
    GpuTimer timer;
    timer.start();
    for (int iter = 0; iter < options.iterations; ++iter) {
      CUTLASS_CHECK(gemm.initialize(arguments, workspace.get()));
      CUTLASS_CHECK(gemm.run());
    }
    timer.stop();

    // Compute average runtime and GFLOPs.
    float elapsed_ms = timer.elapsed_millis();
    result.avg_runtime_ms = double(elapsed_ms) / double(options.iterations);
    result.gflops = options.gflops(result.avg_runtime_ms / 1000.0);
    result.gbps = options.template gbps<ElementA, 
                                        ElementB, 
                                        ElementC, 
                                        ElementD, 
                                        ElementBlockScale, 
                                        TileShape, 
                                        ScaleMsPerTile, 
                                        ScaleNsPerTile>(result.avg_runtime_ms / 1000.0);

    std::cout << "  Avg runtime: " << result.avg_runtime_ms << " ms" << std::endl;
    std::cout << "  GFLOPS: " << result.gflops << std::endl;
    std::cout << "  GBPS:   " << result.gbps << std::endl;
    fflush(stdout);
  }

  return 0;
}

#endif // defined(CUTLASS_ARCH_MMA_SM90_SUPPORTED) && defined(CUTLASS_ARCH_MMA_MODIFIABLE_TMA_SM90_SUPPORTED)

///////////////////////////////////////////////////////////////////////////////////////////////////

int main(int argc, char const **args) {

  // CUTLASS must be compiled with CUDA 12.0 Toolkit to run this example
  // and must have compute capability at least 90.
  if (__CUDACC_VER_MAJOR__ < 12 || (__CUDACC_VER_MAJOR__ == 12 && __CUDACC_VER_MINOR__ < 3)) {
    std::cerr << "This example requires CUDA 12.3 or newer.\n";
    // Returning zero so this test passes on older Toolkits. Its actions are no-op.
    return 0;
  }

  cudaDeviceProp props;
  int current_device_id;
  CUDA_CHECK(cudaGetDevice(&current_device_id));
  CUDA_CHECK(cudaGetDeviceProperties(&props, current_device_id));
  cudaError_t error = cudaGetDeviceProperties(&props, 0);
  if (props.major != 9) {
    std::cerr
      << "This example requires a GPU of NVIDIA's Hopper Architecture or "
      << "later (compute capability 90 or greater).\n";
    return 0;
  }

#if defined(CUTLASS_ARCH_MMA_SM90_SUPPORTED) && defined(CUTLASS_ARCH_MMA_MODIFIABLE_TMA_SM90_SUPPORTED)

  //
  // Parse options
  //

  Options<ProblemShape> options;

  options.parse(argc, args);

  if (options.help) {
    options.print_usage(std::cout) << std::endl;
    return 0;
  }

  //
  // Evaluate CUTLASS kernels
  //

  std::cout << "Running tests with host problem shapes:" << std::endl;
  run(options, true);
  std::cout << "Running tests without host problem shapes:" << std::endl;
  run(options, false);

#endif

  return 0;
}

/////////////////////////////////////////////////////////////////////////////////////////////////


// ===== COMPILED SASS (sm_90a) =====

	.target	sm_90a

	.elftype	@"ET_EXEC"


//--------------------- .note.nv.tkinfo           --------------------------
	.section	.note.nv.tkinfo,"",@"SHT_NOTE"
	.sectionflags	@"SHF_NOTE_NV_TKINFO"
	.tkinfo
        /*0018*/ 	.word	0x00000002
        /*0030*/ 	.string	""
        /*0030*/ 	.string	"ptxas"
        /*0030*/ 	.string	"Cuda compilation tools, release 13.0, V13.0.88"
        /*0030*/ 	.string	"Build cuda_13.0.r13.0/compiler.36424714_0"
        /*0030*/ 	.string	"-arch sm_90a -m 64 "



//--------------------- .note.nv.cuinfo           --------------------------
	.section	.note.nv.cuinfo,"",@"SHT_NOTE"
	.sectionflags	@"SHF_NOTE_NV_CUINFO"
        /*0018*/ 	.short	0x0002
        /*001a*/ 	.short	0x005a
        /*001c*/ 	.short	0x0082
	.zero		2


//--------------------- .nv.info                  --------------------------
	.section	.nv.info,"",@"SHT_CUDA_INFO"
	.align	4


	//----- nvinfo : EIATTR_REGCOUNT
	.align		4
        /*0000*/ 	.byte	0x04, 0x2f
        /*0002*/ 	.short	(.L_25 - .L_24)
	.align		4
.L_24:
        /*0004*/ 	.word	index@(_ZN7cutlass13device_kernelINS_4gemm6kernel13GemmUniversalINS1_17GroupProblemShapeIN4cute5tupleIJiiiEEEEENS1_10collective13CollectiveMmaINS1_48MainloopSm90ArrayTmaGmmaWarpSpecializedBlockwiseILi6ENS6_IJNS5_1CILi1EEESD_SD_EEENS1_52KernelPtrArrayTmaWarpSpecializedPingpongFP8BlockwiseEEENS6_IJNSC_ILi128EEESH_SH_EEENS_12float_e4m3_tENS6_IJPNS6_IJlSD_NSC_ILi0EEEEEEPNS5_6LayoutINS6_IJNS6_IJSD_iEEENS6_IJSH_iEEEiEEENS6_IJNS6_IJSK_SD_EEENS6_IJSK_iEEEiEEEEEEEESJ_NS6_IJSM_PNSN_INS6_IJSP_SP_iEEENS6_IJSS_SR_iEEEEEEEENS5_8TiledMMAINS5_8MMA_AtomIJNS5_4SM904GMMA31MMA_64x128x32_F32E4M3E4M3_SS_TNILNS15_7ScaleInE1ELS17_1EEEEEENSN_ISE_NS6_IJSK_SK_SK_EEEEENS6_IJNS5_10UnderscoreES1C_S1C_EEEEENS5_13SM90_TMA_LOADENS5_14ComposedLayoutINS5_7SwizzleILi3ELi4ELi3EEENS5_18smem_ptr_flag_bitsILi8EEENSN_INS6_IJNSC_ILi8EEESH_EEENS6_IJSH_SD_EEEEEEEvNS5_8identityES1F_S1P_vS1Q_EENS_8epilogue10collective18CollectiveEpilogueINS1S_30Sm90PtrArrayTmaWarpSpecializedILi4ELi2ELi32ELb0ELb0ELi2EEEJSI_NS6_IJNSC_ILi64EEES1X_EEESJ_PNS6_IJSD_lSK_EEESJ_S20_NS1S_6fusion15FusionCallbacksIS1W_NS21_17LinearCombinationISJ_fSJ_fLNS_15FloatRoundStyleE2EEESI_S1Y_JEEES1F_NS1G_INS1H_ILi2ELi4ELi3EEES1K_NSN_INS6_IJS1X_S1L_EEENS6_IJSD_S1X_EEEEEEENS5_39AutoVectorizingCopyWithAssumedAlignmentILi128EEENS5_14SM90_TMA_STOREES2B_S2D_NS5_9Copy_AtomIJNS5_17SM90_U32x4_STSM_NENS_6half_tEEEEvEEEvvEEEEvNT_6ParamsE)
        /*0008*/ 	.word	0x000000a8


	//----- nvinfo : EIATTR_FRAME_SIZE
	.align		4
.L_25:
        /*000c*/ 	.byte	0x04, 0x11
        /*000e*/ 	.short	(.L_27 - .L_26)
	.align		4
.L_26:
        /*0010*/ 	.word	index@($__internal_0_$__cuda_sm20_div_u64)
        /*0014*/ 	.word	0x000000d8


	//----- nvinfo : EIATTR_FRAME_SIZE
	.align		4
.L_27:
        /*0018*/ 	.byte	0x04, 0x11
        /*001a*/ 	.short	(.L_29 - .L_28)
	.align		4
.L_28:
        /*001c*/ 	.word	index@(_ZN7cutlass13device_kernelINS_4gemm6kernel13GemmUniversalINS1_17GroupProblemShapeIN4cute5tupleIJiiiEEEEENS1_10collective13CollectiveMmaINS1_48MainloopSm90ArrayTmaGmmaWarpSpecializedBlockwiseILi6ENS6_IJNS5_1CILi1EEESD_SD_EEENS1_52KernelPtrArrayTmaWarpSpecializedPingpongFP8BlockwiseEEENS6_IJNSC_ILi128EEESH_SH_EEENS_12float_e4m3_tENS6_IJPNS6_IJlSD_NSC_ILi0EEEEEEPNS5_6LayoutINS6_IJNS6_IJSD_iEEENS6_IJSH_iEEEiEEENS6_IJNS6_IJSK_SD_EEENS6_IJSK_iEEEiEEEEEEEESJ_NS6_IJSM_PNSN_INS6_IJSP_SP_iEEENS6_IJSS_SR_iEEEEEEEENS5_8TiledMMAINS5_8MMA_AtomIJNS5_4SM904GMMA31MMA_64x128x32_F32E4M3E4M3_SS_TNILNS15_7ScaleInE1ELS17_1EEEEEENSN_ISE_NS6_IJSK_SK_SK_EEEEENS6_IJNS5_10UnderscoreES1C_S1C_EEEEENS5_13SM90_TMA_LOADENS5_14ComposedLayoutINS5_7SwizzleILi3ELi4ELi3EEENS5_18smem_ptr_flag_bitsILi8EEENSN_INS6_IJNSC_ILi8EEESH_EEENS6_IJSH_SD_EEEEEEEvNS5_8identityES1F_S1P_vS1Q_EENS_8epilogue10collective18CollectiveEpilogueINS1S_30Sm90PtrArrayTmaWarpSpecializedILi4ELi2ELi32ELb0ELb0ELi2EEEJSI_NS6_IJNSC_ILi64EEES1X_EEESJ_PNS6_IJSD_lSK_EEESJ_S20_NS1S_6fusion15FusionCallbacksIS1W_NS21_17LinearCombinationISJ_fSJ_fLNS_15FloatRoundStyleE2EEESI_S1Y_JEEES1F_NS1G_INS1H_ILi2ELi4ELi3EEES1K_NSN_INS6_IJS1X_S1L_EEENS6_IJSD_S1X_EEEEEEENS5_39AutoVectorizingCopyWithAssumedAlignmentILi128EEENS5_14SM90_TMA_STOREES2B_S2D_NS5_9Copy_AtomIJNS5_17SM90_U32x4_STSM_NENS_6half_tEEEEvEEEvvEEEEvNT_6ParamsE)
        /*0020*/ 	.word	0x000000d8


	//----- nvinfo : EIATTR_REGCOUNT
	.align		4
.L_29:
        /*0024*/ 	.byte	0x04, 0x2f
        /*0026*/ 	.short	(.L_31 - .L_30)
	.align		4
.L_30:
        /*0028*/ 	.word	index@(_ZN7cutlass9reference6device6kernel12BlockForEachINS_12float_e4m3_tENS1_6detail17RandomUniformFuncIS4_EEEEvPT_mNT0_6ParamsE)
        /*002c*/ 	.word	0x00000020


	//----- nvinfo : EIATTR_FRAME_SIZE
	.align		4
.L_31:
        /*0030*/ 	.byte	0x04, 0x11
        /*0032*/ 	.short	(.L_33 - .L_32)
	.align		4
.L_32:
        /*0034*/ 	.word	index@(_ZN7cutlass9reference6device6kernel12BlockForEachINS_12float_e4m3_tENS1_6detail17RandomUniformFuncIS4_EEEEvPT_mNT0_6ParamsE)
        /*0038*/ 	.word	0x00000060


	//----- nvinfo : EIATTR_REGCOUNT
	.align		4
.L_33:
        /*003c*/ 	.byte	0x04, 0x2f
        /*003e*/ 	.short	(.L_35 - .L_34)
	.align		4
.L_34:
        /*0040*/ 	.word	index@(_ZN7cutlass9reference6device6kernel12BlockForEachIfNS1_6detail17RandomUniformFuncIfEEEEvPT_mNT0_6ParamsE)
        /*0044*/ 	.word	0x0000001e


	//----- nvinfo : EIATTR_FRAME_SIZE
	.align		4
.L_35:
        /*0048*/ 	.byte	0x04, 0x11
        /*004a*/ 	.short	(.L_37 - .L_36)
	.align		4
.L_36:
        /*004c*/ 	.word	index@(_ZN7cutlass9reference6device6kernel12BlockForEachIfNS1_6detail17RandomUniformFuncIfEEEEvPT_mNT0_6ParamsE)
        /*0050*/ 	.word	0x00000060


	//----- nvinfo : EIATTR_MIN_STACK_SIZE
	.align		4
.L_37:
        /*0054*/ 	.byte	0x04, 0x12
        /*0056*/ 	.short	(.L_39 - .L_38)
	.align		4
.L_38:
        /*0058*/ 	.word	index@(_ZN7cutlass13device_kernelINS_4gemm6kernel13GemmUniversalINS1_17GroupProblemShapeIN4cute5tupleIJiiiEEEEENS1_10collective13CollectiveMmaINS1_48MainloopSm90ArrayTmaGmmaWarpSpecializedBlockwiseILi6ENS6_IJNS5_1CILi1EEESD_SD_EEENS1_52KernelPtrArrayTmaWarpSpecializedPingpongFP8BlockwiseEEENS6_IJNSC_ILi128EEESH_SH_EEENS_12float_e4m3_tENS6_IJPNS6_IJlSD_NSC_ILi0EEEEEEPNS5_6LayoutINS6_IJNS6_IJSD_iEEENS6_IJSH_iEEEiEEENS6_IJNS6_IJSK_SD_EEENS6_IJSK_iEEEiEEEEEEEESJ_NS6_IJSM_PNSN_INS6_IJSP_SP_iEEENS6_IJSS_SR_iEEEEEEEENS5_8TiledMMAINS5_8MMA_AtomIJNS5_4SM904GMMA31MMA_64x128x32_F32E4M3E4M3_SS_TNILNS15_7ScaleInE1ELS17_1EEEEEENSN_ISE_NS6_IJSK_SK_SK_EEEEENS6_IJNS5_10UnderscoreES1C_S1C_EEEEENS5_13SM90_TMA_LOADENS5_14ComposedLayoutINS5_7SwizzleILi3ELi4ELi3EEENS5_18smem_ptr_flag_bitsILi8EEENSN_INS6_IJNSC_ILi8EEESH_EEENS6_IJSH_SD_EEEEEEEvNS5_8identityES1F_S1P_vS1Q_EENS_8epilogue10collective18CollectiveEpilogueINS1S_30Sm90PtrArrayTmaWarpSpecializedILi4ELi2ELi32ELb0ELb0ELi2EEEJSI_NS6_IJNSC_ILi64EEES1X_EEESJ_PNS6_IJSD_lSK_EEESJ_S20_NS1S_6fusion15FusionCallbacksIS1W_NS21_17LinearCombinationISJ_fSJ_fLNS_15FloatRoundStyleE2EEESI_S1Y_JEEES1F_NS1G_INS1H_ILi2ELi4ELi3EEES1K_NSN_INS6_IJS1X_S1L_EEENS6_IJSD_S1X_EEEEEEENS5_39AutoVectorizingCopyWithAssumedAlignmentILi128EEENS5_14SM90_TMA_STOREES2B_S2D_NS5_9Copy_AtomIJNS5_17SM90_U32x4_STSM_NENS_6half_tEEEEvEEEvvEEEEvNT_6ParamsE)
        /*005c*/ 	.word	0x000000d8


	//----- nvinfo : EIATTR_MIN_STACK_SIZE
	.align		4
.L_39:
        /*0060*/ 	.byte	0x04, 0x12
        /*0062*/ 	.short	(.L_41 - .L_40)
	.align		4
.L_40:
        /*0064*/ 	.word	index@(_ZN7cutlass9reference6device6kernel12BlockForEachIfNS1_6detail17RandomUniformFuncIfEEEEvPT_mNT0_6ParamsE)
        /*0068*/ 	.word	0x00000060


	//----- nvinfo : EIATTR_MIN_STACK_SIZE
	.align		4
.L_41:
        /*006c*/ 	.byte	0x04, 0x12
        /*006e*/ 	.short	(.L_43 - .L_42)
	.align		4
.L_42:
        /*0070*/ 	.word	index@(_ZN7cutlass9reference6device6kernel12BlockForEachINS_12float_e4m3_tENS1_6detail17RandomUniformFuncIS4_EEEEvPT_mNT0_6ParamsE)
        /*0074*/ 	.word	0x00000060
.L_43:


//--------------------- .nv.compat                --------------------------
	.section	.nv.compat,"",@"SHT_CUDA_COMPAT_INFO"
	.align	4
        /*0000*/ 	.byte	0x02, 0x09, 0x01, 0x00, 0x02, 0x02, 0x04, 0x00, 0x02, 0x05, 0x05, 0x00, 0x03, 0x07, 0x01, 0x01
        /*0010*/ 	.byte	0x02, 0x03, 0x03, 0x00, 0x02, 0x06, 0x01, 0x00, 0x04, 0x0b, 0x08, 0x00, 0x00, 0x00, 0x00, 0x00
        /*0020*/ 	.byte	0x00, 0x00, 0x00, 0x00


//--------------------- .nv.info._ZN7cutlass9reference6device6kernel12BlockForEachIfNS1_6detail17RandomUniformFuncIfEEEEvPT_mNT0_6ParamsE --------------------------
	.section	.nv.info._ZN7cutlass9reference6device6kernel12BlockForEachIfNS1_6detail17RandomUniformFuncIfEEEEvPT_mNT0_6ParamsE,"",@"SHT_CUDA_INFO"
	.sectionflags	@""
	.align	4


	//----- nvinfo : EIATTR_CUDA_API_VERSION
	.align		4
        /*0000*/ 	.byte	0x04, 0x37
        /*0002*/ 	.short	(.L_45 - .L_44)
.L_44:
        /*0004*/ 	.word	0x00000082


	//----- nvinfo : EIATTR_KPARAM_INFO
	.align		4
.L_45:
        /*0008*/ 	.byte	0x04, 0x17
        /*000a*/ 	.short	(.L_47 - .L_46)
.L_46:
        /*000c*/ 	.word	0x00000000
        /*0010*/ 	.short	0x0002
        /*0012*/ 	.short	0x0010
        /*0014*/ 	.byte	0x00, 0xf0, 0xc1, 0x00


	//----- nvinfo : EIATTR_KPARAM_INFO
	.align		4
.L_47:
        /*0018*/ 	.byte	0x04, 0x17
        /*001a*/ 	.short	(.L_49 - .L_48)
.L_48:
        /*001c*/ 	.word	0x00000000
        /*0020*/ 	.short	0x0001
        /*0022*/ 	.short	0x0008
        /*0024*/ 	.byte	0x00, 0xf0, 0x21, 0x00


	//----- nvinfo : EIATTR_KPARAM_INFO
	.align		4
.L_49:
        /*0028*/ 	.byte	0x04, 0x17
        /*002a*/ 	.short	(.L_51 - .L_50)
.L_50:
        /*002c*/ 	.word	0x00000000
        /*0030*/ 	.short	0x0000
        /*0032*/ 	.short	0x0000
        /*0034*/ 	.byte	0x00, 0xf0, 0x21, 0x00


	//----- nvinfo : EIATTR_SPARSE_MMA_MASK
	.align		4
.L_51:
        /*0038*/ 	.byte	0x03, 0x50
        /*003a*/ 	.short	0x0000


	//----- nvinfo : EIATTR_MAXREG_COUNT
	.align		4
        /*003c*/ 	.byte	0x03, 0x1b
        /*003e*/ 	.short	0x00ff


	//----- nvinfo : EIATTR_MERCURY_ISA_VERSION
	.align		4
        /*0040*/ 	.byte	0x03, 0x5f
        /*0042*/ 	.short	0x0101


	//----- nvinfo : EIATTR_EXIT_INSTR_OFFSETS
	.align		4
        /*0044*/ 	.byte	0x04, 0x1c
        /*0046*/ 	.short	(.L_53 - .L_52)


	//   ....[0]....
.L_52:
        /*0048*/ 	.word	0x00001310


	//   ....[1]....
        /*004c*/ 	.word	0x00001ca0


	//----- nvinfo : EIATTR_CRS_STACK_SIZE
	.align		4
.L_53:
        /*0050*/ 	.byte	0x04, 0x1e
        /*0052*/ 	.short	(.L_55 - .L_54)
.L_54:
        /*0054*/ 	.word	0x00000000


	//----- nvinfo : EIATTR_CBANK_PARAM_SIZE
	.align		4
.L_55:
        /*0058*/ 	.byte	0x03, 0x19
        /*005a*/ 	.short	0x0040


	//----- nvinfo : EIATTR_PARAM_CBANK
	.align		4
        /*005c*/ 	.byte	0x04, 0x0a
        /*005e*/ 	.short	(.L_57 - .L_56)
	.align		4
.L_56:
        /*0060*/ 	.word	index@(.nv.constant0._ZN7cutlass9reference6device6kernel12BlockForEachIfNS1_6detail17RandomUniformFuncIfEEEEvPT_mNT0_6ParamsE)
        /*0064*/ 	.short	0x0210
        /*0066*/ 	.short	0x0040


	//----- nvinfo : EIATTR_SW_WAR
	.align		4
.L_57:
        /*0068*/ 	.byte	0x04, 0x36
        /*006a*/ 	.short	(.L_59 - .L_58)
.L_58:
        /*006c*/ 	.word	0x00000008
.L_59:


//--------------------- .nv.info._ZN7cutlass9reference6device6kernel12BlockForEachINS_12float_e4m3_tENS1_6detail17RandomUniformFuncIS4_EEEEvPT_mNT0_6ParamsE --------------------------
	.section	.nv.info._ZN7cutlass9reference6device6kernel12BlockForEachINS_12float_e4m3_tENS1_6detail17RandomUniformFuncIS4_EEEEvPT_mNT0_6ParamsE,"",@"SHT_CUDA_INFO"
	.sectionflags	@""
	.align	4


	//----- nvinfo : EIATTR_CUDA_API_VERSION
	.align		4
        /*0000*/ 	.byte	0x04, 0x37
        /*0002*/ 	.short	(.L_61 - .L_60)
.L_60:
        /*0004*/ 	.word	0x00000082


	//----- nvinfo : EIATTR_KPARAM_INFO
	.align		4
.L_61:
        /*0008*/ 	.byte	0x04, 0x17
        /*000a*/ 	.short	(.L_63 - .L_62)
.L_62:
        /*000c*/ 	.word	0x00000000
        /*0010*/ 	.short	0x0002
        /*0012*/ 	.short	0x0010
        /*0014*/ 	.byte	0x00, 0xf0, 0xc1, 0x00


	//----- nvinfo : EIATTR_KPARAM_INFO
	.align		4
.L_63:
        /*0018*/ 	.byte	0x04, 0x17
        /*001a*/ 	.short	(.L_65 - .L_64)
.L_64:
        /*001c*/ 	.word	0x00000000
        /*0020*/ 	.short	0x0001
        /*0022*/ 	.short	0x0008
        /*0024*/ 	.byte	0x00, 0xf0, 0x21, 0x00


	//----- nvinfo : EIATTR_KPARAM_INFO
	.align		4
.L_65:
        /*0028*/ 	.byte	0x04, 0x17
        /*002a*/ 	.short	(.L_67 - .L_66)
.L_66:
        /*002c*/ 	.word	0x00000000
        /*0030*/ 	.short	0x0000
        /*0032*/ 	.short	0x0000
        /*0034*/ 	.byte	0x00, 0xf0, 0x21, 0x00


	//----- nvinfo : EIATTR_SPARSE_MMA_MASK
	.align		4
.L_67:
        /*0038*/ 	.byte	0x03, 0x50
        /*003a*/ 	.short	0x0000


	//----- nvinfo : EIATTR_MAXREG_COUNT
	.align		4
        /*003c*/ 	.byte	0x03, 0x1b
        /*003e*/ 	.short	0x00ff


	//----- nvinfo : EIATTR_MERCURY_ISA_VERSION
	.align		4
        /*0040*/ 	.byte	0x03, 0x5f
        /*0042*/ 	.short	0x0101


	//----- nvinfo : EIATTR_EXIT_INSTR_OFFSETS
	.align		4
        /*0044*/ 	.byte	0x04, 0x1c
        /*0046*/ 	.short	(.L_69 - .L_68)


	//   ....[0]....
.L_68:
        /*0048*/ 	.word	0x00001310


	//   ....[1]....
        /*004c*/ 	.word	0x00001cc0


	//----- nvinfo : EIATTR_CRS_STACK_SIZE
	.align		4
.L_69:
        /*0050*/ 	.byte	0x04, 0x1e
        /*0052*/ 	.short	(.L_71 - .L_70)
.L_70:
        /*0054*/ 	.word	0x00000000


	//----- nvinfo : EIATTR_CBANK_PARAM_SIZE
	.align		4
.L_71:
        /*0058*/ 	.byte	0x03, 0x19
        /*005a*/ 	.short	0x0040


	//----- nvinfo : EIATTR_PARAM_CBANK
	.align		4
        /*005c*/ 	.byte	0x04, 0x0a
        /*005e*/ 	.short	(.L_73 - .L_72)
	.align		4
.L_72:
        /*0060*/ 	.word	index@(.nv.constant0._ZN7cutlass9reference6device6kernel12BlockForEachINS_12float_e4m3_tENS1_6detail17RandomUniformFuncIS4_EEEEvPT_mNT0_6ParamsE)
        /*0064*/ 	.short	0x0210
        /*0066*/ 	.short	0x0040


	//----- nvinfo : EIATTR_SW_WAR
	.align		4
.L_73:
        /*0068*/ 	.byte	0x04, 0x36
        /*006a*/ 	.short	(.L_75 - .L_74)
.L_74:
        /*006c*/ 	.word	0x00000008
.L_75:


//--------------------- .nv.info._ZN7cutlass13device_kernelINS_4gemm6kernel13GemmUniversalINS1_17GroupProblemShapeIN4cute5tupleIJiiiEEEEENS1_10collective13CollectiveMmaINS1_48MainloopSm90ArrayTmaGmmaWarpSpecializedBlockwiseILi6ENS6_IJNS5_1CILi1EEESD_SD_EEENS1_52KernelPtrArrayTmaWarpSpecializedPingpongFP8BlockwiseEEENS6_IJNSC_ILi128EEESH_SH_EEENS_12float_e4m3_tENS6_IJPNS6_IJlSD_NSC_ILi0EEEEEEPNS5_6LayoutINS6_IJNS6_IJSD_iEEENS6_IJSH_iEEEiEEENS6_IJNS6_IJSK_SD_EEENS6_IJSK_iEEEiEEEEEEEESJ_NS6_IJSM_PNSN_INS6_IJSP_SP_iEEENS6_IJSS_SR_iEEEEEEEENS5_8TiledMMAINS5_8MMA_AtomIJNS5_4SM904GMMA31MMA_64x128x32_F32E4M3E4M3_SS_TNILNS15_7ScaleInE1ELS17_1EEEEEENSN_ISE_NS6_IJSK_SK_SK_EEEEENS6_IJNS5_10UnderscoreES1C_S1C_EEEEENS5_13SM90_TMA_LOADENS5_14ComposedLayoutINS5_7SwizzleILi3ELi4ELi3EEENS5_18smem_ptr_flag_bitsILi8EEENSN_INS6_IJNSC_ILi8EEESH_EEENS6_IJSH_SD_EEEEEEEvNS5_8identityES1F_S1P_vS1Q_EENS_8epilogue10collective18CollectiveEpilogueINS1S_30Sm90PtrArrayTmaWarpSpecializedILi4ELi2ELi32ELb0ELb0ELi2EEEJSI_NS6_IJNSC_ILi64EEES1X_EEESJ_PNS6_IJSD_lSK_EEESJ_S20_NS1S_6fusion15FusionCallbacksIS1W_NS21_17LinearCombinationISJ_fSJ_fLNS_15FloatRoundStyleE2EEESI_S1Y_JEEES1F_NS1G_INS1H_ILi2ELi4ELi3EEES1K_NSN_INS6_IJS1X_S1L_EEENS6_IJSD_S1X_EEEEEEENS5_39AutoVectorizingCopyWithAssumedAlignmentILi128EEENS5_14SM90_TMA_STOREES2B_S2D_NS5_9Copy_AtomIJNS5_17SM90_U32x4_STSM_NENS_6half_tEEEEvEEEvvEEEEvNT_6ParamsE --------------------------
	.section	.nv.info._ZN7cutlass13device_kernelINS_4gemm6kernel13GemmUniversalINS1_17GroupProblemShapeIN4cute5tupleIJiiiEEEEENS1_10collective13CollectiveMmaINS1_48MainloopSm90ArrayTmaGmmaWarpSpecializedBlockwiseILi6ENS6_IJNS5_1CILi1EEESD_SD_EEENS1_52KernelPtrArrayTmaWarpSpecializedPingpongFP8BlockwiseEEENS6_IJNSC_ILi128EEESH_SH_EEENS_12float_e4m3_tENS6_IJPNS6_IJlSD_NSC_ILi0EEEEEEPNS5_6LayoutINS6_IJNS6_IJSD_iEEENS6_IJSH_iEEEiEEENS6_IJNS6_IJSK_SD_EEENS6_IJSK_iEEEiEEEEEEEESJ_NS6_IJSM_PNSN_INS6_IJSP_SP_iEEENS6_IJSS_SR_iEEEEEEEENS5_8TiledMMAINS5_8MMA_AtomIJNS5_4SM904GMMA31MMA_64x128x32_F32E4M3E4M3_SS_TNILNS15_7ScaleInE1ELS17_1EEEEEENSN_ISE_NS6_IJSK_SK_SK_EEEEENS6_IJNS5_10UnderscoreES1C_S1C_EEEEENS5_13SM90_TMA_LOADENS5_14ComposedLayoutINS5_7SwizzleILi3ELi4ELi3EEENS5_18smem_ptr_flag_bitsILi8EEENSN_INS6_IJNSC_ILi8EEESH_EEENS6_IJSH_SD_EEEEEEEvNS5_8identityES1F_S1P_vS1Q_EENS_8epilogue10collective18CollectiveEpilogueINS1S_30Sm90PtrArrayTmaWarpSpecializedILi4ELi2ELi32ELb0ELb0ELi2EEEJSI_NS6_IJNSC_ILi64EEES1X_EEESJ_PNS6_IJSD_lSK_EEESJ_S20_NS1S_6fusion15FusionCallbacksIS1W_NS21_17LinearCombinationISJ_fSJ_fLNS_15FloatRoundStyleE2EEESI_S1Y_JEEES1F_NS1G_INS1H_ILi2ELi4ELi3EEES1K_NSN_INS6_IJS1X_S1L_EEENS6_IJSD_S1X_EEEEEEENS5_39AutoVectorizingCopyWithAssumedAlignmentILi128EEENS5_14SM90_TMA_STOREES2B_S2D_NS5_9Copy_AtomIJNS5_17SM90_U32x4_STSM_NENS_6half_tEEEEvEEEvvEEEEvNT_6ParamsE,"",@"SHT_CUDA_INFO"
	.sectionflags	@""
	.align	4


	//----- nvinfo : EIATTR_CUDA_API_VERSION
	.align		4
        /*0000*/ 	.byte	0x04, 0x37
        /*0002*/ 	.short	(.L_77 - .L_76)
.L_76:
        /*0004*/ 	.word	0x00000082


	//----- nvinfo : EIATTR_KPARAM_INFO
	.align		4
.L_77:
        /*0008*/ 	.byte	0x04, 0x17
        /*000a*/ 	.short	(.L_79 - .L_78)
.L_78:
        /*000c*/ 	.word	0x00000000
        /*0010*/ 	.short	0x0000
        /*0012*/ 	.short	0x0070
        /*0014*/ 	.byte	0x00, 0xf0, 0x01, 0x1c


	//----- nvinfo : EIATTR_SPARSE_MMA_MASK
	.align		4
.L_79:
        /*0018*/ 	.byte	0x03, 0x50
        /*001a*/ 	.short	0x0000


	//----- nvinfo : EIATTR_MAXREG_COUNT
	.align		4
        /*001c*/ 	.byte	0x03, 0x1b
        /*001e*/ 	.short	0x00a8


	//----- nvinfo : EIATTR_NUM_BARRIERS
	.align		4
        /*0020*/ 	.byte	0x02, 0x4c
        /*0022*/ 	.byte	0x02
	.zero		1


	//----- nvinfo : EIATTR_EXTERNS
	.align		4
        /*0024*/ 	.byte	0x04, 0x0f
        /*0026*/ 	.short	(.L_81 - .L_80)


	//   ....[0]....
	.align		4
.L_80:
        /*0028*/ 	.word	index@(__assertfail)


	//----- nvinfo : EIATTR_ANNOTATIONS
	.align		4
.L_81:
        /*002c*/ 	.byte	0x04, 0x55
        /*002e*/ 	.short	(.L_83 - .L_82)


	//   ....[0]....
.L_82:
        /*0030*/ 	.word	0x00000001
        /*0034*/ 	.byte	0x80, 0x0a, 0x00, 0x00, 0x01, 0x00, 0x00, 0x00, 0xb0, 0x0f, 0x00, 0x00, 0x01, 0x00, 0x00, 0x00
        /* <DEDUP_REMOVED lines=156> */
        /*0a04*/ 	.byte	0xa0, 0x07, 0x01, 0x00


	//----- nvinfo : EIATTR_MERCURY_ISA_VERSION
	.align		4
.L_83:
        /*0a08*/ 	.byte	0x03, 0x5f
        /*0a0a*/ 	.short	0x0101


	//----- nvinfo : EIATTR_INT_WARP_WIDE_INSTR_OFFSETS
	.align		4
        /*0a0c*/ 	.byte	0x04, 0x31
        /*0a0e*/ 	.short	(.L_85 - .L_84)


	//   ....[0]....
.L_84:
        /*0a10*/ 	.word	0x00001200


	//   ....[1]....
        /*0a14*/ 	.word	0x00001210


	//   ....[2]....
        /*0a18*/ 	.word	0x00001290


	//   ....[3]....
        /*0a1c*/ 	.word	0x000012f0


	//   ....[4]....
        /*0a20*/ 	.word	0x00001330


	//   ....[5]....
        /*0a24*/ 	.word	0x00001380


	//   ....[6]....
        /*0a28*/ 	.word	0x000013f0


	//   ....[7]....
        /*0a2c*/ 	.word	0x00001420


	//----- nvinfo : EIATTR_COOP_GROUP_MASK_REGIDS
	.align		4
.L_85:
        /*0a30*/ 	.byte	0x04, 0x29
        /*0a32*/ 	.short	(.L_87 - .L_86)


	//   ....[0]....
.L_86:
        /*0a34*/ 	.word	0xffffffff


	//   ....[1]....
        /*0a38*/ 	.word	0xffffffff


	//   ....[2]....
        /*0a3c*/ 	.word	0xffffffff


	//   ....[3]....
        /*0a40*/ 	.word	0xffffffff


	//   ....[4]....
        /*0a44*/ 	.word	0xffffffff


	//   ....[5]....
        /*0a48*/ 	.word	0xffffffff


	//   ....[6]....
        /*0a4c*/ 	.word	0xffffffff


	//   ....[7]....
        /*0a50*/ 	.word	0xffffffff


	//   ....[8]....
        /*0a54*/ 	.word	0xffffffff


	//   ....[9]....
        /*0a58*/ 	.word	0xffffffff


	//   ....[10]....
        /*0a5c*/ 	.word	0xffffffff


	//   ....[11]....
        /*0a60*/ 	.word	0xffffffff


	//   ....[12]....
        /*0a64*/ 	.word	0xffffffff


	//   ....[13]....
        /*0a68*/ 	.word	0xffffffff


	//   ....[14]....
        /*0a6c*/ 	.word	0xffffffff


	//   ....[15]....
        /*0a70*/ 	.word	0xffffffff


	//   ....[16]....
        /*0a74*/ 	.word	0xffffffff


	//   ....[17]....
        /*0a78*/ 	.word	0xffffffff


	//   ....[18]....
        /*0a7c*/ 	.word	0xffffffff


	//   ....[19]....
        /*0a80*/ 	.word	0xffffffff


	//   ....[20]....
        /*0a84*/ 	.word	0xffffffff


	//   ....[21]....
        /*0a88*/ 	.word	0xffffffff


	//   ....[22]....
        /*0a8c*/ 	.word	0xffffffff


	//   ....[23]....
        /*0a90*/ 	.word	0xffffffff


	//   ....[24]....
        /*0a94*/ 	.word	0xffffffff


	//   ....[25]....
        /*0a98*/ 	.word	0xffffffff


	//   ....[26]....
        /*0a9c*/ 	.word	0xffffffff


	//   ....[27]....
        /*0aa0*/ 	.word	0xffffffff


	//   ....[28]....
        /*0aa4*/ 	.word	0xffffffff


	//   ....[29]....
        /*0aa8*/ 	.word	0xffffffff


	//   ....[30]....
        /*0aac*/ 	.word	0xffffffff


	//   ....[31]....
        /*0ab0*/ 	.word	0xffffffff


	//   ....[32]....
        /*0ab4*/ 	.word	0xffffffff


	//   ....[33]....
        /*0ab8*/ 	.word	0xffffffff


	//   ....[34]....
        /*0abc*/ 	.word	0xffffffff


	//   ....[35]....
        /*0ac0*/ 	.word	0xffffffff


	//   ....[36]....
        /*0ac4*/ 	.word	0xffffffff


	//   ....[37]....
        /*0ac8*/ 	.word	0xffffffff


	//   ....[38]....
        /*0acc*/ 	.word	0xffffffff


	//   ....[39]....
        /*0ad0*/ 	.word	0xffffffff


	//   ....[40]....
        /*0ad4*/ 	.word	0xffffffff


	//   ....[41]....
        /*0ad8*/ 	.word	0xffffffff


	//   ....[42]....
        /*0adc*/ 	.word	0xffffffff


	//   ....[43]....
        /*0ae0*/ 	.word	0xffffffff


	//   ....[44]....
        /*0ae4*/ 	.word	0xffffffff


	//   ....[45]....
        /*0ae8*/ 	.word	0xffffffff


	//   ....[46]....
        /*0aec*/ 	.word	0xffffffff


	//   ....[47]....
        /*0af0*/ 	.word	0xffffffff


	//   ....[48]....
        /*0af4*/ 	.word	0xffffffff


	//   ....[49]....
        /*0af8*/ 	.word	0xffffffff


	//   ....[50]....
        /*0afc*/ 	.word	0xffffffff


	//   ....[51]....
        /*0b00*/ 	.word	0xffffffff


	//   ....[52]....
        /*0b04*/ 	.word	0xffffffff


	//   ....[53]....
        /*0b08*/ 	.word	0xffffffff


	//   ....[54]....
        /*0b0c*/ 	.word	0xffffffff


	//   ....[55]....
        /*0b10*/ 	.word	0xffffffff


	//   ....[56]....
        /*0b14*/ 	.word	0xffffffff


	//   ....[57]....
        /*0b18*/ 	.word	0xffffffff


	//   ....[58]....
        /*0b1c*/ 	.word	0xffffffff


	//   ....[59]....
        /*0b20*/ 	.word	0xffffffff


	//   ....[60]....
        /*0b24*/ 	.word	0xffffffff


	//   ....[61]....
        /*0b28*/ 	.word	0xffffffff


	//   ....[62]....
        /*0b2c*/ 	.word	0xffffffff


	//   ....[63]....
        /*0b30*/ 	.word	0xffffffff


	//   ....[64]....
        /*0b34*/ 	.word	0xffffffff


	//   ....[65]....
        /*0b38*/ 	.word	0xffffffff


	//   ....[66]....
        /*0b3c*/ 	.word	0xffffffff


	//   ....[67]....
        /*0b40*/ 	.word	0xffffffff


	//   ....[68]....
        /*0b44*/ 	.word	0xffffffff


	//   ....[69]....
        /*0b48*/ 	.word	0xffffffff


	//   ....[70]....
        /*0b4c*/ 	.word	0xffffffff


	//   ....[71]....
        /*0b50*/ 	.word	0xffffffff


	//   ....[72]....
        /*0b54*/ 	.word	0xffffffff


	//   ....[73]....
        /*0b58*/ 	.word	0xffffffff


	//   ....[74]....
        /*0b5c*/ 	.word	0xffffffff


	//   ....[75]....
        /*0b60*/ 	.word	0xffffffff


	//   ....[76]....
        /*0b64*/ 	.word	0xffffffff


	//   ....[77]....
        /*0b68*/ 	.word	0xffffffff


	//   ....[78]....
        /*0b6c*/ 	.word	0x0500000f


	//----- nvinfo : EIATTR_COOP_GROUP_INSTR_OFFSETS
	.align		4
.L_87:
        /*0b70*/ 	.byte	0x04, 0x28
        /*0b72*/ 	.short	(.L_89 - .L_88)


	//   ....[0]....
.L_88:
        /*0b74*/ 	.word	0x00000830


	//   ....[1]....
        /*0b78*/ 	.word	0x00000860


	//   ....[2]....
        /*0b7c*/ 	.word	0x00000d10


	//   ....[3]....
        /*0b80*/ 	.word	0x00000f40


	//   ....[4]....
        /*0b84*/ 	.word	0x00001130


	//   ....[5]....
        /*0b88*/ 	.word	0x00001170


	//   ....[6]....
        /*0b8c*/ 	.word	0x00001af0


	//   ....[7]....
        /*0b90*/ 	.word	0x00001b20


	//   ....[8]....
        /*0b94*/ 	.word	0x00001ba0


	//   ....[9]....
        /*0b98*/ 	.word	0x00001bb0


	//   ....[10]....
        /*0b9c*/ 	.word	0x00001bf0


	//   ....[11]....
        /*0ba0*/ 	.word	0x00001c10


	//   ....[12]....
        /*0ba4*/ 	.word	0x00001c50


	//   ....[13]....
        /*0ba8*/ 	.word	0x00001c70


	//   ....[14]....
        /*0bac*/ 	.word	0x00001cb0


	//   ....[15]....
        /*0bb0*/ 	.word	0x00001cd0


	//   ....[16]....
        /*0bb4*/ 	.word	0x00001d40


	//   ....[17]....
        /*0bb8*/ 	.word	0x00001e50


	//   ....[18]....
        /*0bbc*/ 	.word	0x00001e70


	//   ....[19]....
        /*0bc0*/ 	.word	0x000024d0


	//   ....[20]....
        /*0bc4*/ 	.word	0x000024e0


	//   ....[21]....
        /*0bc8*/ 	.word	0x00002530


	//   ....[22]....
        /*0bcc*/ 	.word	0x00002540


	//   ....[23]....
        /*0bd0*/ 	.word	0x00002590


	//   ....[24]....
        /*0bd4*/ 	.word	0x000025a0


	//   ....[25]....
        /*0bd8*/ 	.word	0x000025f0


	//   ....[26]....
        /*0bdc*/ 	.word	0x00002600


	//   ....[27]....
        /*0be0*/ 	.word	0x00002650


	//   ....[28]....
        /*0be4*/ 	.word	0x00002660


	//   ....[29]....
        /*0be8*/ 	.word	0x000026f0


	//   ....[30]....
        /*0bec*/ 	.word	0x00002750


	//   ....[31]....
        /*0bf0*/ 	.word	0x000027e0


	//   ....[32]....
        /*0bf4*/ 	.word	0x00002800


	//   ....[33]....
        /*0bf8*/ 	.word	0x00002810


	//   ....[34]....
        /*0bfc*/ 	.word	0x00002820


	//   ....[35]....
        /*0c00*/ 	.word	0x00002830


	//   ....[36]....
        /*0c04*/ 	.word	0x00002840


	//   ....[37]....
        /*0c08*/ 	.word	0x00003200


	//   ....[38]....
        /*0c0c*/ 	.word	0x00003480


	//   ....[39]....
        /*0c10*/ 	.word	0x000037e0


	//   ....[40]....
        /*0c14*/ 	.word	0x0000c440


	//   ....[41]....
        /*0c18*/ 	.word	0x0000c870


	//   ....[42]....
        /*0c1c*/ 	.word	0x0000cc20


	//   ....[43]....
        /*0c20*/ 	.word	0x0000db70


	//   ....[44]....
        /*0c24*/ 	.word	0x0000ef00


	//   ....[45]....
        /*0c28*/ 	.word	0x0000f3a0


	//   ....[46]....
        /*0c2c*/ 	.word	0x000101c0


	//   ....[47]....
        /*0c30*/ 	.word	0x00011170


	//   ....[48]....
        /*0c34*/ 	.word	0x00011190


	//   ....[49]....
        /*0c38*/ 	.word	0x000111e0


	//   ....[50]....
        /*0c3c*/ 	.word	0x00011200


	//   ....[51]....
        /*0c40*/ 	.word	0x00011240


	//   ....[52]....
        /*0c44*/ 	.word	0x00011270


	//   ....[53]....
        /*0c48*/ 	.word	0x000112b0


	//   ....[54]....
        /*0c4c*/ 	.word	0x000112e0


	//   ....[55]....
        /*0c50*/ 	.word	0x00011320


	//   ....[56]....
        /*0c54*/ 	.word	0x00011350


	//   ....[57]....
        /*0c58*/ 	.word	0x000113e0


	//   ....[58]....
        /*0c5c*/ 	.word	0x00011500


	//   ....[59]....
        /*0c60*/ 	.word	0x00011520


	//   ....[60]....
        /*0c64*/ 	.word	0x00011b80


	//   ....[61]....
        /*0c68*/ 	.word	0x00011b90


	//   ....[62]....
        /*0c6c*/ 	.word	0x00011be0


	//   ....[63]....
        /*0c70*/ 	.word	0x00011bf0


	//   ....[64]....
        /*0c74*/ 	.word	0x00011c40


	//   ....[65]....
        /*0c78*/ 	.word	0x00011c50


	//   ....[66]....
        /*0c7c*/ 	.word	0x00011ca0


	//   ....[67]....
        /*0c80*/ 	.word	0x00011cb0


	//   ....[68]....
        /*0c84*/ 	.word	0x00011d00


	//   ....[69]....
        /*0c88*/ 	.word	0x00011d10


	//   ....[70]....
        /*0c8c*/ 	.word	0x00011da0


	//   ....[71]....
        /*0c90*/ 	.word	0x00011e10


	//   ....[72]....
        /*0c94*/ 	.word	0x00011ea0


	//   ....[73]....
        /*0c98*/ 	.word	0x00011ec0


	//   ....[74]....
        /*0c9c*/ 	.word	0x00011ed0


	//   ....[75]....
        /*0ca0*/ 	.word	0x00011ee0


	//   ....[76]....
        /*0ca4*/ 	.word	0x00011ef0


	//   ....[77]....
        /*0ca8*/ 	.word	0x00011f00


	//   ....[78]....
        /*0cac*/ 	.word	0x00013640


	//----- nvinfo : EIATTR_REG_RECONFIG
	.align		4
.L_89:
        /*0cb0*/ 	.byte	0x01, 0x54
	.zero		2


	//----- nvinfo : EIATTR_SYSCALL_OFFSETS
	.align		4
        /*0cb4*/ 	.byte	0x04, 0x46
        /*0cb6*/ 	.short	(.L_91 - .L_90)


	//   ....[0]....
.L_90:
        /*0cb8*/ 	.word	0x00006ee0


	//   ....[1]....
        /*0cbc*/ 	.word	0x00007020


	//----- nvinfo : EIATTR_MBARRIER_INSTR_OFFSETS
	.align		4
.L_91:
        /*0cc0*/ 	.byte	0x04, 0x39
        /*0cc2*/ 	.short	(.L_93 - .L_92)


	//   ....[0]....
.L_92:
        /*0cc4*/ 	.word	0x00000bf0
        /*0cc8*/ 	.word	0x000000ff
        /*0ccc*/ 	.word	0x00037000
        /*0cd0*/ 	.short	0x0100
        /*0cd2*/ 	.byte	0x1e
	.zero		1


	//   ....[1]....
        /*0cd4*/ 	.word	0x00000c00
        /*0cd8*/ 	.word	0x000000ff
        /*0cdc*/ 	.word	0x00037040
        /*0ce0*/ 	.short	0x0100
        /*0ce2*/ 	.byte	0x1e
	.zero		1


	//   ....[2]....
        /*0ce4*/ 	.word	0x00000c10
        /*0ce8*/ 	.word	0x000000ff
        /*0cec*/ 	.word	0x00037008
        /*0cf0*/ 	.short	0x0100
        /*0cf2*/ 	.byte	0x1e
	.zero		1


	//   ....[3]....
        /*0cf4*/ 	.word	0x00000c20
        /*0cf8*/ 	.word	0x000000ff
        /*0cfc*/ 	.word	0x00037048
        /*0d00*/ 	.short	0x0100
        /*0d02*/ 	.byte	0x1e
	.zero		1


	//   ....[4]....
        /*0d04*/ 	.word	0x00000c30
        /*0d08*/ 	.word	0x000000ff
        /*0d0c*/ 	.word	0x00037010
        /*0d10*/ 	.short	0x0100
        /*0d12*/ 	.byte	0x1e
	.zero		1


	//   ....[5]....
        /*0d14*/ 	.word	0x00000c40
        /*0d18*/ 	.word	0x000000ff
        /*0d1c*/ 	.word	0x00037050
        /*0d20*/ 	.short	0x0100
        /*0d22*/ 	.byte	0x1e
	.zero		1


	//   ....[6]....
        /*0d24*/ 	.word	0x00000c50
        /*0d28*/ 	.word	0x000000ff
        /*0d2c*/ 	.word	0x00037018
        /*0d30*/ 	.short	0x0100
        /*0d32*/ 	.byte	0x1e
	.zero		1


	//   ....[7]....
        /*0d34*/ 	.word	0x00000c60
        /*0d38*/ 	.word	0x000000ff
        /*0d3c*/ 	.word	0x00037058
        /*0d40*/ 	.short	0x0100
        /*0d42*/ 	.byte	0x1e
	.zero		1


	//   ....[8]....
        /*0d44*/ 	.word	0x00000c70
        /*0d48*/ 	.word	0x000000ff
        /*0d4c*/ 	.word	0x00037020
        /*0d50*/ 	.short	0x0100
        /*0d52*/ 	.byte	0x1e
	.zero		1


	//   ....[9]....
        /*0d54*/ 	.word	0x00000c80
        /*0d58*/ 	.word	0x000000ff
        /*0d5c*/ 	.word	0x00037060
        /*0d60*/ 	.short	0x0100
        /*0d62*/ 	.byte	0x1e
	.zero		1


	//   ....[10]....
        /*0d64*/ 	.word	0x00000c90
        /*0d68*/ 	.word	0x000000ff
        /*0d6c*/ 	.word	0x00037028
        /*0d70*/ 	.short	0x0100
        /*0d72*/ 	.byte	0x1e
	.zero		1


	//   ....[11]....
        /*0d74*/ 	.word	0x00000ca0
        /*0d78*/ 	.word	0x000000ff
        /*0d7c*/ 	.word	0x00037068
        /*0d80*/ 	.short	0x0100
        /*0d82*/ 	.byte	0x1e
	.zero		1


	//   ....[12]....
        /*0d84*/ 	.word	0x00000cb0
        /*0d88*/ 	.word	0x000000ff
        /*0d8c*/ 	.word	0x00037030
        /*0d90*/ 	.short	0x0100
        /*0d92*/ 	.byte	0x1e
	.zero		1


	//   ....[13]....
        /*0d94*/ 	.word	0x00000cc0
        /*0d98*/ 	.word	0x000000ff
        /*0d9c*/ 	.word	0x00037070
        /*0da0*/ 	.short	0x0100
        /*0da2*/ 	.byte	0x1e
	.zero		1


	//   ....[14]....
        /*0da4*/ 	.word	0x00000cd0
        /*0da8*/ 	.word	0x000000ff
        /*0dac*/ 	.word	0x00037038
        /*0db0*/ 	.short	0x0100
        /*0db2*/ 	.byte	0x1e
	.zero		1


	//   ....[15]....
        /*0db4*/ 	.word	0x00000ce0
        /*0db8*/ 	.word	0x000000ff
        /*0dbc*/ 	.word	0x00037078
        /*0dc0*/ 	.short	0x0100
        /*0dc2*/ 	.byte	0x1e
	.zero		1


	//   ....[16]....
        /*0dc4*/ 	.word	0x00000e70
        /*0dc8*/ 	.word	0x000000ff
        /*0dcc*/ 	.word	0x00037080
        /*0dd0*/ 	.short	0x0100
        /*0dd2*/ 	.byte	0x22
	.zero		1


	//   ....[17]....
        /*0dd4*/ 	.word	0x00000e80
        /*0dd8*/ 	.word	0x000000ff
        /*0ddc*/ 	.word	0x000370b0
        /*0de0*/ 	.short	0x0100
        /*0de2*/ 	.byte	0x22
	.zero		1


	//   ....[18]....
        /*0de4*/ 	.word	0x00000e90
        /*0de8*/ 	.word	0x000000ff
        /*0dec*/ 	.word	0x00037088
        /*0df0*/ 	.short	0x0100
        /*0df2*/ 	.byte	0x22
	.zero		1


	//   ....[19]....
        /*0df4*/ 	.word	0x00000ea0
        /*0df8*/ 	.word	0x000000ff
        /*0dfc*/ 	.word	0x000370b8
        /*0e00*/ 	.short	0x0100
        /*0e02*/ 	.byte	0x22
	.zero		1


	//   ....[20]....
        /*0e04*/ 	.word	0x00000eb0
        /*0e08*/ 	.word	0x000000ff
        /*0e0c*/ 	.word	0x00037090
        /*0e10*/ 	.short	0x0100
        /*0e12*/ 	.byte	0x22
	.zero		1


	//   ....[21]....
        /*0e14*/ 	.word	0x00000ec0
        /*0e18*/ 	.word	0x000000ff
        /*0e1c*/ 	.word	0x000370c0
        /*0e20*/ 	.short	0x0100
        /*0e22*/ 	.byte	0x22
	.zero		1


	//   ....[22]....
        /*0e24*/ 	.word	0x00000ed0
        /*0e28*/ 	.word	0x000000ff
        /*0e2c*/ 	.word	0x00037098
        /*0e30*/ 	.short	0x0100
        /*0e32*/ 	.byte	0x22
	.zero		1


	//   ....[23]....
        /*0e34*/ 	.word	0x00000ee0
        /*0e38*/ 	.word	0x000000ff
        /*0e3c*/ 	.word	0x000370c8
        /*0e40*/ 	.short	0x0100
        /*0e42*/ 	.byte	0x22
	.zero		1


	//   ....[24]....
        /*0e44*/ 	.word	0x00000ef0
        /*0e48*/ 	.word	0x000000ff
        /*0e4c*/ 	.word	0x000370a0
        /*0e50*/ 	.short	0x0100
        /*0e52*/ 	.byte	0x22
	.zero		1


	//   ....[25]....
        /*0e54*/ 	.word	0x00000f00
        /*0e58*/ 	.word	0x000000ff
        /*0e5c*/ 	.word	0x000370d0
        /*0e60*/ 	.short	0x0100
        /*0e62*/ 	.byte	0x22
	.zero		1


	//   ....[26]....
        /*0e64*/ 	.word	0x00000f10
        /*0e68*/ 	.word	0x000000ff
        /*0e6c*/ 	.word	0x000370a8
        /*0e70*/ 	.short	0x0100
        /*0e72*/ 	.byte	0x22
	.zero		1


	//   ....[27]....
        /*0e74*/ 	.word	0x00000f20
        /*0e78*/ 	.word	0x000000ff
        /*0e7c*/ 	.word	0x000370d8
        /*0e80*/ 	.short	0x0100
        /*0e82*/ 	.byte	0x22
	.zero		1


	//   ....[28]....
        /*0e84*/ 	.word	0x000010a0
        /*0e88*/ 	.word	0x000000ff
        /*0e8c*/ 	.word	0x000370e0
        /*0e90*/ 	.short	0x0100
        /*0e92*/ 	.byte	0x22
	.zero		1


	//   ....[29]....
        /*0e94*/ 	.word	0x000010b0
        /*0e98*/ 	.word	0x000000ff
        /*0e9c*/ 	.word	0x00037100
        /*0ea0*/ 	.short	0x0100
        /*0ea2*/ 	.byte	0x22
	.zero		1


	//   ....[30]....
        /*0ea4*/ 	.word	0x000010c0
        /*0ea8*/ 	.word	0x000000ff
        /*0eac*/ 	.word	0x000370e8
        /*0eb0*/ 	.short	0x0100
        /*0eb2*/ 	.byte	0x22
	.zero		1


	//   ....[31]....
        /*0eb4*/ 	.word	0x000010d0
        /*0eb8*/ 	.word	0x000000ff
        /*0ebc*/ 	.word	0x00037108
        /*0ec0*/ 	.short	0x0100
        /*0ec2*/ 	.byte	0x22
	.zero		1


	//   ....[32]....
        /*0ec4*/ 	.word	0x000010e0
        /*0ec8*/ 	.word	0x000000ff
        /*0ecc*/ 	.word	0x000370f0
        /*0ed0*/ 	.short	0x0100
        /*0ed2*/ 	.byte	0x22
	.zero		1


	//   ....[33]....
        /*0ed4*/ 	.word	0x000010f0
        /*0ed8*/ 	.word	0x000000ff
        /*0edc*/ 	.word	0x00037110
        /*0ee0*/ 	.short	0x0100
        /*0ee2*/ 	.byte	0x22
	.zero		1


	//   ....[34]....
        /*0ee4*/ 	.word	0x00001100
        /*0ee8*/ 	.word	0x000000ff
        /*0eec*/ 	.word	0x000370f8
        /*0ef0*/ 	.short	0x0100
        /*0ef2*/ 	.byte	0x22
	.zero		1


	//   ....[35]....
        /*0ef4*/ 	.word	0x00001110
        /*0ef8*/ 	.word	0x000000ff
        /*0efc*/ 	.word	0x00037118
        /*0f00*/ 	.short	0x0100
        /*0f02*/ 	.byte	0x22
	.zero		1


	//   ....[36]....
        /*0f04*/ 	.word	0x00001320
        /*0f08*/ 	.word	0x000000ff
        /*0f0c*/ 	.word	0x00037120
        /*0f10*/ 	.short	0x0100
        /*0f12*/ 	.byte	0x22
	.zero		1


	//   ....[37]....
        /*0f14*/ 	.word	0x00001370
        /*0f18*/ 	.word	0x000000ff
        /*0f1c*/ 	.word	0x00037128
        /*0f20*/ 	.short	0x0100
        /*0f22*/ 	.byte	0x22
	.zero		1


	//   ....[38]....
        /*0f24*/ 	.word	0x000013e0
        /*0f28*/ 	.word	0x000000ff
        /*0f2c*/ 	.word	0x00037130
        /*0f30*/ 	.short	0x0100
        /*0f32*/ 	.byte	0x23
	.zero		1


	//   ....[39]....
        /*0f34*/ 	.word	0x00001410
        /*0f38*/ 	.word	0x000000ff
        /*0f3c*/ 	.word	0x00037138
        /*0f40*/ 	.short	0x0100
        /*0f42*/ 	.byte	0x23
	.zero		1


	//   ....[40]....
        /*0f44*/ 	.word	0x00001430
        /*0f48*/ 	.word	0x000000ff
        /*0f4c*/ 	.word	0x00037140
        /*0f50*/ 	.short	0x0100
        /*0f52*/ 	.byte	0x23
	.zero		1


	//   ....[41]....
        /*0f54*/ 	.word	0x00001440
        /*0f58*/ 	.word	0x000000ff
        /*0f5c*/ 	.word	0x00037148
        /*0f60*/ 	.short	0x0100
        /*0f62*/ 	.byte	0x23
	.zero		1


	//   ....[42]....
        /*0f64*/ 	.word	0x00002ec0
        /*0f68*/ 	.word	0x000000ff
        /*0f6c*/ 	.word	0x00037000
        /*0f70*/ 	.short	0x010a
        /*0f72*/ 	.byte	0x07
	.zero		1


	//   ....[43]....
        /*0f74*/ 	.word	0x00002fe0
        /*0f78*/ 	.word	0x000000ff
        /*0f7c*/ 	.word	0x00000000
        /*0f80*/ 	.short	0x0101
        /*0f82*/ 	.byte	0x07
	.zero		1


	//   ....[44]....
        /*0f84*/ 	.word	0x00003c70
        /*0f88*/ 	.word	0x00000006
        /*0f8c*/ 	.word	0x00000000
        /*0f90*/ 	.short	0x010a
        /*0f92*/ 	.byte	0x36
	.zero		1


	//   ....[45]....
        /*0f94*/ 	.word	0x00003df0
        /*0f98*/ 	.word	0x000000ff
        /*0f9c*/ 	.word	0x00037080
        /*0fa0*/ 	.short	0x010a
        /*0fa2*/ 	.byte	0x06
	.zero		1


	//   ....[46]....
        /*0fa4*/ 	.word	0x00004460
        /*0fa8*/ 	.word	0x000000ff
        /*0fac*/ 	.word	0x00037080
        /*0fb0*/ 	.short	0x010a
        /*0fb2*/ 	.byte	0x08
	.zero		1


	//   ....[47]....
        /*0fb4*/ 	.word	0x00004930
        /*0fb8*/ 	.word	0x000000ff
        /*0fbc*/ 	.word	0x00000000
        /*0fc0*/ 	.short	0x0101
        /*0fc2*/ 	.byte	0x08
	.zero		1


	//   ....[48]....
        /*0fc4*/ 	.word	0x00004f40
        /*0fc8*/ 	.word	0x000000ff
        /*0fcc*/ 	.word	0x00037080
        /*0fd0*/ 	.short	0x010a
        /*0fd2*/ 	.byte	0x08
	.zero		1


	//   ....[49]....
        /*0fd4*/ 	.word	0x00005940
        /*0fd8*/ 	.word	0x000000ff
        /*0fdc*/ 	.word	0x00037080
        /*0fe0*/ 	.short	0x010a
        /*0fe2*/ 	.byte	0x08
	.zero		1


	//   ....[50]....
        /*0fe4*/ 	.word	0x00005e10
        /*0fe8*/ 	.word	0x000000ff
        /*0fec*/ 	.word	0x00000000
        /*0ff0*/ 	.short	0x0101
        /*0ff2*/ 	.byte	0x05
	.zero		1


	//   ....[51]....
        /*0ff4*/ 	.word	0x00006c50
        /*0ff8*/ 	.word	0x00000000
        /*0ffc*/ 	.word	0x00000000
        /*1000*/ 	.short	0x0101
        /*1002*/ 	.byte	0x34
	.zero		1


	//   ....[52]....
        /*1004*/ 	.word	0x00006c60
        /*1008*/ 	.word	0x00000006
        /*100c*/ 	.word	0x00000010
        /*1010*/ 	.short	0x010a
        /*1012*/ 	.byte	0x36
	.zero		1


	//   ....[53]....
        /*1014*/ 	.word	0x00007640
        /*1018*/ 	.word	0x000000ff
        /*101c*/ 	.word	0x000370e0
        /*1020*/ 	.short	0x010a
        /*1022*/ 	.byte	0x30
	.zero		1


	//   ....[54]....
        /*1024*/ 	.word	0x00008200
        /*1028*/ 	.word	0x000000ff
        /*102c*/ 	.word	0x00000000
        /*1030*/ 	.short	0x0101
        /*1032*/ 	.byte	0x04
	.zero		1


	//   ....[55]....
        /*1034*/ 	.word	0x00008710
        /*1038*/ 	.word	0x000000ff
        /*103c*/ 	.word	0x000370e8
        /*1040*/ 	.short	0x010a
        /*1042*/ 	.byte	0x30
	.zero		1


	//   ....[56]....
        /*1044*/ 	.word	0x00009180
        /*1048*/ 	.word	0x000000ff
        /*104c*/ 	.word	0x00000000
        /*1050*/ 	.short	0x0101
        /*1052*/ 	.byte	0x04
	.zero		1


	//   ....[57]....
        /*1054*/ 	.word	0x000098d0
        /*1058*/ 	.word	0x000000ff
        /*105c*/ 	.word	0x000370f0
        /*1060*/ 	.short	0x010a
        /*1062*/ 	.byte	0x30
	.zero		1


	//   ....[58]....
        /*1064*/ 	.word	0x0000a470
        /*1068*/ 	.word	0x000000ff
        /*106c*/ 	.word	0x00000000
        /*1070*/ 	.short	0x0101
        /*1072*/ 	.byte	0x04
	.zero		1


	//   ....[59]....
        /*1074*/ 	.word	0x0000a990
        /*1078*/ 	.word	0x000000ff
        /*107c*/ 	.word	0x000370f8
        /*1080*/ 	.short	0x010a
        /*1082*/ 	.byte	0x30
	.zero		1


	//   ....[60]....
        /*1084*/ 	.word	0x0000b290
        /*1088*/ 	.word	0x000000ff
        /*108c*/ 	.word	0x00000000
        /*1090*/ 	.short	0x0101
        /*1092*/ 	.byte	0x04
	.zero		1


	//   ....[61]....
        /*1094*/ 	.word	0x0000bc90
        /*1098*/ 	.word	0x000000ff
        /*109c*/ 	.word	0x00037000
        /*10a0*/ 	.short	0x010a
        /*10a2*/ 	.byte	0x04
	.zero		1


	//   ....[62]....
        /*10a4*/ 	.word	0x0000bdd0
        /*10a8*/ 	.word	0x000000ff
        /*10ac*/ 	.word	0x00000000
        /*10b0*/ 	.short	0x0101
        /*10b2*/ 	.byte	0x04
	.zero		1


	//   ....[63]....
        /*10b4*/ 	.word	0x0000bf70
        /*10b8*/ 	.word	0x000000ff
        /*10bc*/ 	.word	0x00037000
        /*10c0*/ 	.short	0x010a
        /*10c2*/ 	.byte	0x04
	.zero		1


	//   ....[64]....
        /*10c4*/ 	.word	0x0000c090
        /*10c8*/ 	.word	0x000000ff
        /*10cc*/ 	.word	0x00000000
        /*10d0*/ 	.short	0x0101
        /*10d2*/ 	.byte	0x04
	.zero		1


	//   ....[65]....
        /*10d4*/ 	.word	0x0000c510
        /*10d8*/ 	.word	0x00000000
        /*10dc*/ 	.word	0x00000000
        /*10e0*/ 	.short	0x0101
        /*10e2*/ 	.byte	0x34
	.zero		1


	//   ....[66]....
        /*10e4*/ 	.word	0x0000cd70
        /*10e8*/ 	.word	0x000000ff
        /*10ec*/ 	.word	0x00037128
        /*10f0*/ 	.short	0x010a
        /*10f2*/ 	.byte	0x06
	.zero		1


	//   ....[67]....
        /*10f4*/ 	.word	0x0000cee0
        /*10f8*/ 	.word	0x000000ff
        /*10fc*/ 	.word	0x00037000
        /*1100*/ 	.short	0x010a
        /*1102*/ 	.byte	0x07
	.zero		1


	//   ....[68]....
        /*1104*/ 	.word	0x0000d040
        /*1108*/ 	.word	0x000000ff
        /*110c*/ 	.word	0x00000000
        /*1110*/ 	.short	0x0101
        /*1112*/ 	.byte	0x07
	.zero		1


	//   ....[69]....
        /*1114*/ 	.word	0x0000d200
        /*1118*/ 	.word	0x000000ff
        /*111c*/ 	.word	0x00037100
        /*1120*/ 	.short	0x010a
        /*1122*/ 	.byte	0x06
	.zero		1


	//   ....[70]....
        /*1124*/ 	.word	0x0000d2c0
        /*1128*/ 	.word	0x000000ff
        /*112c*/ 	.word	0x000370e0
        /*1130*/ 	.short	0x010b
        /*1132*/ 	.byte	0x06
	.zero		1


	//   ....[71]....
        /*1134*/ 	.word	0x0000d330
        /*1138*/ 	.word	0x000000ff
        /*113c*/ 	.word	0x00000000
        /*1140*/ 	.short	0x0101
        /*1142*/ 	.byte	0x07
	.zero		1


	//   ....[72]....
        /*1144*/ 	.word	0x0000d360
        /*1148*/ 	.word	0x000000ff
        /*114c*/ 	.word	0x00037108
        /*1150*/ 	.short	0x010a
        /*1152*/ 	.byte	0x06
	.zero		1


	//   ....[73]....
        /*1154*/ 	.word	0x0000d440
        /*1158*/ 	.word	0x000000ff
        /*115c*/ 	.word	0x000370e8
        /*1160*/ 	.short	0x010b
        /*1162*/ 	.byte	0x06
	.zero		1


	//   ....[74]....
        /*1164*/ 	.word	0x0000d4c0
        /*1168*/ 	.word	0x000000ff
        /*116c*/ 	.word	0x00000000
        /*1170*/ 	.short	0x0101
        /*1172*/ 	.byte	0x07
	.zero		1


	//   ....[75]....
        /*1174*/ 	.word	0x0000d4f0
        /*1178*/ 	.word	0x000000ff
        /*117c*/ 	.word	0x00037110
        /*1180*/ 	.short	0x010a
        /*1182*/ 	.byte	0x06
	.zero		1


	//   ....[76]....
        /*1184*/ 	.word	0x0000d5b0
        /*1188*/ 	.word	0x000000ff
        /*118c*/ 	.word	0x000370f0
        /*1190*/ 	.short	0x010b
        /*1192*/ 	.byte	0x06
	.zero		1


	//   ....[77]....
        /*1194*/ 	.word	0x0000d620
        /*1198*/ 	.word	0x000000ff
        /*119c*/ 	.word	0x00000000
        /*11a0*/ 	.short	0x0101
        /*11a2*/ 	.byte	0x07
	.zero		1


	//   ....[78]....
        /*11a4*/ 	.word	0x0000d650
        /*11a8*/ 	.word	0x000000ff
        /*11ac*/ 	.word	0x00037118
        /*11b0*/ 	.short	0x010a
        /*11b2*/ 	.byte	0x06
	.zero		1


	//   ....[79]....
        /*11b4*/ 	.word	0x0000d730
        /*11b8*/ 	.word	0x000000ff
        /*11bc*/ 	.word	0x000370f8
        /*11c0*/ 	.short	0x010b
        /*11c2*/ 	.byte	0x06
	.zero		1


	//   ....[80]....
        /*11c4*/ 	.word	0x0000d7e0
        /*11c8*/ 	.word	0x000000ff
        /*11cc*/ 	.word	0x00000000
        /*11d0*/ 	.short	0x0101
        /*11d2*/ 	.byte	0x07
	.zero		1


	//   ....[81]....
        /*11d4*/ 	.word	0x0000dd60
        /*11d8*/ 	.word	0x000000ff
        /*11dc*/ 	.word	0x00037100
        /*11e0*/ 	.short	0x010a
        /*11e2*/ 	.byte	0x06
	.zero		1


	//   ....[82]....
        /*11e4*/ 	.word	0x0000dda0
        /*11e8*/ 	.word	0x000000ff
        /*11ec*/ 	.word	0x00037108
        /*11f0*/ 	.short	0x010a
        /*11f2*/ 	.byte	0x06
	.zero		1


	//   ....[83]....
        /*11f4*/ 	.word	0x0000dde0
        /*11f8*/ 	.word	0x000000ff
        /*11fc*/ 	.word	0x00037110
        /*1200*/ 	.short	0x010a
        /*1202*/ 	.byte	0x06
	.zero		1


	//   ....[84]....
        /*1204*/ 	.word	0x0000de40
        /*1208*/ 	.word	0x00000003
        /*120c*/ 	.word	0x00037118
        /*1210*/ 	.short	0x010a
        /*1212*/ 	.byte	0x3f
	.zero		1


	//   ....[85]....
        /*1214*/ 	.word	0x0000e2d0
        /*1218*/ 	.word	0x000000ff
        /*121c*/ 	.word	0x000370b0
        /*1220*/ 	.short	0x010a
        /*1222*/ 	.byte	0x18
	.zero		1


	//   ....[86]....
        /*1224*/ 	.word	0x0000e650
        /*1228*/ 	.word	0x000000ff
        /*122c*/ 	.word	0x00037080
        /*1230*/ 	.short	0x0107
        /*1232*/ 	.byte	0x18
	.zero		1


	//   ....[87]....
        /*1234*/ 	.word	0x0000e860
        /*1238*/ 	.word	0x00000003
        /*123c*/ 	.word	0x00037000
        /*1240*/ 	.short	0x010a
        /*1242*/ 	.byte	0x3f
	.zero		1


	//   ....[88]....
        /*1244*/ 	.word	0x0000e970
        /*1248*/ 	.word	0x00000002
        /*124c*/ 	.word	0x00000000
        /*1250*/ 	.short	0x0101
        /*1252*/ 	.byte	0x3f
	.zero		1


	//   ....[89]....
        /*1254*/ 	.word	0x0000f7c0
        /*1258*/ 	.word	0x00000006
        /*125c*/ 	.word	0x000370b0
        /*1260*/ 	.short	0x010a
        /*1262*/ 	.byte	0x3f
	.zero		1


	//   ....[90]....
        /*1264*/ 	.word	0x0000fa60
        /*1268*/ 	.word	0x000000ff
        /*126c*/ 	.word	0x00037128
        /*1270*/ 	.short	0x0101
        /*1272*/ 	.byte	0x0c
	.zero		1


	//   ....[91]....
        /*1274*/ 	.word	0x0000fb30
        /*1278*/ 	.word	0x00000003
        /*127c*/ 	.word	0x00037000
        /*1280*/ 	.short	0x010a
        /*1282*/ 	.byte	0x3f
	.zero		1


	//   ....[92]....
        /*1284*/ 	.word	0x0000fc70
        /*1288*/ 	.word	0x00000002
        /*128c*/ 	.word	0x00000000
        /*1290*/ 	.short	0x0101
        /*1292*/ 	.byte	0x3f
	.zero		1


	//   ....[93]....
        /*1294*/ 	.word	0x00010470
        /*1298*/ 	.word	0x00000007
        /*129c*/ 	.word	0x00000000
        /*12a0*/ 	.short	0x010a
        /*12a2*/ 	.byte	0x3f
	.zero		1


	//   ....[94]....
        /*12a4*/ 	.word	0x000104f0
        /*12a8*/ 	.word	0x00000008
        /*12ac*/ 	.word	0x00000000
        /*12b0*/ 	.short	0x010a
        /*12b2*/ 	.byte	0x3f
	.zero		1


	//   ....[95]....
        /*12b4*/ 	.word	0x00010580
        /*12b8*/ 	.word	0x00000009
        /*12bc*/ 	.word	0x00000000
        /*12c0*/ 	.short	0x010a
        /*12c2*/ 	.byte	0x3f
	.zero		1


	//   ....[96]....
        /*12c4*/ 	.word	0x00010610
        /*12c8*/ 	.word	0x00000008
        /*12cc*/ 	.word	0x00000000
        /*12d0*/ 	.short	0x010a
        /*12d2*/ 	.byte	0x3f
	.zero		1


	//   ....[97]....
        /*12d4*/ 	.word	0x000106a0
        /*12d8*/ 	.word	0x0000000b
        /*12dc*/ 	.word	0x00000000
        /*12e0*/ 	.short	0x010a
        /*12e2*/ 	.byte	0x3f
	.zero		1


	//   ....[98]....
        /*12e4*/ 	.word	0x00010730
        /*12e8*/ 	.word	0x00000003
        /*12ec*/ 	.word	0x00000000
        /*12f0*/ 	.short	0x010a
        /*12f2*/ 	.byte	0x3f
	.zero		1


	//   ....[99]....
        /*12f4*/ 	.word	0x00012420
        /*12f8*/ 	.word	0x000000ff
        /*12fc*/ 	.word	0x00037040
        /*1300*/ 	.short	0x010a
        /*1302*/ 	.byte	0x1b
	.zero		1


	//   ....[100]....
        /*1304*/ 	.word	0x00012540
        /*1308*/ 	.word	0x000000ff
        /*130c*/ 	.word	0x00037000
        /*1310*/ 	.short	0x0101
        /*1312*/ 	.byte	0x1b
	.zero		1


	//   ....[101]....
        /*1314*/ 	.word	0x00012620
        /*1318*/ 	.word	0x000000ff
        /*131c*/ 	.word	0x00037040
        /*1320*/ 	.short	0x010a
        /*1322*/ 	.byte	0x04
	.zero		1


	//   ....[102]....
        /*1324*/ 	.word	0x000126e0
        /*1328*/ 	.word	0x000000ff
        /*132c*/ 	.word	0x00037040
        /*1330*/ 	.short	0x010a
        /*1332*/ 	.byte	0x05
	.zero		1


	//   ....[103]....
        /*1334*/ 	.word	0x000127a0
        /*1338*/ 	.word	0x000000ff
        /*133c*/ 	.word	0x00037040
        /*1340*/ 	.short	0x010a
        /*1342*/ 	.byte	0x05
	.zero		1


	//   ....[104]....
        /*1344*/ 	.word	0x00012860
        /*1348*/ 	.word	0x000000ff
        /*134c*/ 	.word	0x00037040
        /*1350*/ 	.short	0x010a
        /*1352*/ 	.byte	0x05
	.zero		1


	//   ....[105]....
        /*1354*/ 	.word	0x00012920
        /*1358*/ 	.word	0x000000ff
        /*135c*/ 	.word	0x00037040
        /*1360*/ 	.short	0x010a
        /*1362*/ 	.byte	0x05
	.zero		1


	//   ....[106]....
        /*1364*/ 	.word	0x000129e0
        /*1368*/ 	.word	0x000000ff
        /*136c*/ 	.word	0x00037040
        /*1370*/ 	.short	0x010a
        /*1372*/ 	.byte	0x05
	.zero		1


	//   ....[107]....
        /*1374*/ 	.word	0x00012aa0
        /*1378*/ 	.word	0x000000ff
        /*137c*/ 	.word	0x00037040
        /*1380*/ 	.short	0x010a
        /*1382*/ 	.byte	0x05
	.zero		1


	//   ....[108]....
        /*1384*/ 	.word	0x00012b70
        /*1388*/ 	.word	0x00000003
        /*138c*/ 	.word	0x00037040
        /*1390*/ 	.short	0x010a
        /*1392*/ 	.byte	0x3f
	.zero		1


	//   ....[109]....
        /*1394*/ 	.word	0x00012bd0
        /*1398*/ 	.word	0x00000007
        /*139c*/ 	.word	0x00037000
        /*13a0*/ 	.short	0x010a
        /*13a2*/ 	.byte	0x3f
	.zero		1


	//   ....[110]....
        /*13a4*/ 	.word	0x00012c40
        /*13a8*/ 	.word	0x00000000
        /*13ac*/ 	.word	0x00000000
        /*13b0*/ 	.short	0x010a
        /*13b2*/ 	.byte	0x3f
	.zero		1


	//   ....[111]....
        /*13b4*/ 	.word	0x00012ca0
        /*13b8*/ 	.word	0x00000004
        /*13bc*/ 	.word	0x00037080
        /*13c0*/ 	.short	0x010a
        /*13c2*/ 	.byte	0x3f
	.zero		1


	//   ....[112]....
        /*13c4*/ 	.word	0x00012d00
        /*13c8*/ 	.word	0x00000004
        /*13cc*/ 	.word	0x00037080
        /*13d0*/ 	.short	0x010a
        /*13d2*/ 	.byte	0x3f
	.zero		1


	//   ....[113]....
        /*13d4*/ 	.word	0x00012d70
        /*13d8*/ 	.word	0x00000000
        /*13dc*/ 	.word	0x00000010
        /*13e0*/ 	.short	0x010a
        /*13e2*/ 	.byte	0x3f
	.zero		1


	//   ....[114]....
        /*13e4*/ 	.word	0x00012e30
        /*13e8*/ 	.word	0x00000049
        /*13ec*/ 	.word	0x000370e0
        /*13f0*/ 	.short	0x010a
        /*13f2*/ 	.byte	0x3f
	.zero		1


	//   ....[115]....
        /*13f4*/ 	.word	0x00012e90
        /*13f8*/ 	.word	0x00000003
        /*13fc*/ 	.word	0x000370e8
        /*1400*/ 	.short	0x010a
        /*1402*/ 	.byte	0x3f
	.zero		1


	//   ....[116]....
        /*1404*/ 	.word	0x00012ef0
        /*1408*/ 	.word	0x00000003
        /*140c*/ 	.word	0x000370f0
        /*1410*/ 	.short	0x010a
        /*1412*/ 	.byte	0x3f
	.zero		1


	//   ....[117]....
        /*1414*/ 	.word	0x00012f50
        /*1418*/ 	.word	0x00000003
        /*141c*/ 	.word	0x000370f8
        /*1420*/ 	.short	0x010a
        /*1422*/ 	.byte	0x3f
	.zero		1


	//   ....[118]....
        /*1424*/ 	.word	0x00012fb0
        /*1428*/ 	.word	0x00000003
        /*142c*/ 	.word	0x00037000
        /*1430*/ 	.short	0x010a
        /*1432*/ 	.byte	0x3f
	.zero		1


	//   ....[119]....
        /*1434*/ 	.word	0x00013010
        /*1438*/ 	.word	0x00000003
        /*143c*/ 	.word	0x00037000
        /*1440*/ 	.short	0x010a
        /*1442*/ 	.byte	0x3f
	.zero		1


	//   ....[120]....
        /*1444*/ 	.word	0x00013070
        /*1448*/ 	.word	0x00000003
        /*144c*/ 	.word	0x00037128
        /*1450*/ 	.short	0x010a
        /*1452*/ 	.byte	0x3f
	.zero		1


	//   ....[121]....
        /*1454*/ 	.word	0x000130d0
        /*1458*/ 	.word	0x00000006
        /*145c*/ 	.word	0x00037000
        /*1460*/ 	.short	0x010a
        /*1462*/ 	.byte	0x3f
	.zero		1


	//   ....[122]....
        /*1464*/ 	.word	0x00013130
        /*1468*/ 	.word	0x00000003
        /*146c*/ 	.word	0x00037100
        /*1470*/ 	.short	0x010a
        /*1472*/ 	.byte	0x3f
	.zero		1


	//   ....[123]....
        /*1474*/ 	.word	0x00013190
        /*1478*/ 	.word	0x00000003
        /*147c*/ 	.word	0x00037108
        /*1480*/ 	.short	0x010a
        /*1482*/ 	.byte	0x3f
	.zero		1


	//   ....[124]....
        /*1484*/ 	.word	0x000131f0
        /*1488*/ 	.word	0x00000003
        /*148c*/ 	.word	0x00037110
        /*1490*/ 	.short	0x010a
        /*1492*/ 	.byte	0x3f
	.zero		1


	//   ....[125]....
        /*1494*/ 	.word	0x00013250
        /*1498*/ 	.word	0x00000003
        /*149c*/ 	.word	0x00037118
        /*14a0*/ 	.short	0x010a
        /*14a2*/ 	.byte	0x3f
	.zero		1


	//   ....[126]....
        /*14a4*/ 	.word	0x000132b0
        /*14a8*/ 	.word	0x00000003
        /*14ac*/ 	.word	0x00037100
        /*14b0*/ 	.short	0x010a
        /*14b2*/ 	.byte	0x3f
	.zero		1


	//   ....[127]....
        /*14b4*/ 	.word	0x00013310
        /*14b8*/ 	.word	0x00000003
        /*14bc*/ 	.word	0x00037108
        /*14c0*/ 	.short	0x010a
        /*14c2*/ 	.byte	0x3f
	.zero		1


	//   ....[128]....
        /*14c4*/ 	.word	0x00013370
        /*14c8*/ 	.word	0x00000003
        /*14cc*/ 	.word	0x00037110
        /*14d0*/ 	.short	0x010a
        /*14d2*/ 	.byte	0x3f
	.zero		1


	//   ....[129]....
        /*14d4*/ 	.word	0x000133d0
        /*14d8*/ 	.word	0x00000005
        /*14dc*/ 	.word	0x000370b0
        /*14e0*/ 	.short	0x010a
        /*14e2*/ 	.byte	0x3f
	.zero		1


	//   ....[130]....
        /*14e4*/ 	.word	0x00013420
        /*14e8*/ 	.word	0x00000003
        /*14ec*/ 	.word	0x00037000
        /*14f0*/ 	.short	0x010a
        /*14f2*/ 	.byte	0x3f
	.zero		1


	//   ....[131]....
        /*14f4*/ 	.word	0x000134f0
        /*14f8*/ 	.word	0x00000006
        /*14fc*/ 	.word	0x000370b0
        /*1500*/ 	.short	0x010a
        /*1502*/ 	.byte	0x3f
	.zero		1


	//   ....[132]....
        /*1504*/ 	.word	0x00013540
        /*1508*/ 	.word	0x00000003
        /*150c*/ 	.word	0x00037000
        /*1510*/ 	.short	0x010a
        /*1512*/ 	.byte	0x3f
	.zero		1


	//   ....[133]....
        /*1514*/ 	.word	0x00013750
        /*1518*/ 	.word	0x00000007
        /*151c*/ 	.word	0x00000000
        /*1520*/ 	.short	0x010a
        /*1522*/ 	.byte	0x3f
	.zero		1


	//   ....[134]....
        /*1524*/ 	.word	0x000137a0
        /*1528*/ 	.word	0x00000008
        /*152c*/ 	.word	0x00000000
        /*1530*/ 	.short	0x010a
        /*1532*/ 	.byte	0x3f
	.zero		1


	//   ....[135]....
        /*1534*/ 	.word	0x000137f0
        /*1538*/ 	.word	0x00000009
        /*153c*/ 	.word	0x00000000
        /*1540*/ 	.short	0x010a
        /*1542*/ 	.byte	0x3f
	.zero		1


	//   ....[136]....
        /*1544*/ 	.word	0x00013840
        /*1548*/ 	.word	0x00000008
        /*154c*/ 	.word	0x00000000
        /*1550*/ 	.short	0x010a
        /*1552*/ 	.byte	0x3f
	.zero		1


	//   ....[137]....
        /*1554*/ 	.word	0x00013890
        /*1558*/ 	.word	0x0000000b
        /*155c*/ 	.word	0x00000000
        /*1560*/ 	.short	0x010a
        /*1562*/ 	.byte	0x3f
	.zero		1


	//   ....[138]....
        /*1564*/ 	.word	0x000138f0
        /*1568*/ 	.word	0x00000003
        /*156c*/ 	.word	0x00037040
        /*1570*/ 	.short	0x010a
        /*1572*/ 	.byte	0x3f
	.zero		1


	//   ....[139]....
        /*1574*/ 	.word	0x00013950
        /*1578*/ 	.word	0x00000003
        /*157c*/ 	.word	0x00037040
        /*1580*/ 	.short	0x010a
        /*1582*/ 	.byte	0x3f
	.zero		1


	//   ....[140]....
        /*1584*/ 	.word	0x000139b0
        /*1588*/ 	.word	0x00000003
        /*158c*/ 	.word	0x00037040
        /*1590*/ 	.short	0x010a
        /*1592*/ 	.byte	0x3f
	.zero		1


	//   ....[141]....
        /*1594*/ 	.word	0x00013a10
        /*1598*/ 	.word	0x00000003
        /*159c*/ 	.word	0x00037040
        /*15a0*/ 	.short	0x010a
        /*15a2*/ 	.byte	0x3f
	.zero		1


	//   ....[142]....
        /*15a4*/ 	.word	0x00013a70
        /*15a8*/ 	.word	0x00000003
        /*15ac*/ 	.word	0x00037040
        /*15b0*/ 	.short	0x010a
        /*15b2*/ 	.byte	0x3f
	.zero		1


	//   ....[143]....
        /*15b4*/ 	.word	0x00013ad0
        /*15b8*/ 	.word	0x00000003
        /*15bc*/ 	.word	0x00037040
        /*15c0*/ 	.short	0x010a
        /*15c2*/ 	.byte	0x3f
	.zero		1


	//   ....[144]....
        /*15c4*/ 	.word	0x00013b30
        /*15c8*/ 	.word	0x00000003
        /*15cc*/ 	.word	0x00037040
        /*15d0*/ 	.short	0x010a
        /*15d2*/ 	.byte	0x3f
	.zero		1


	//   ....[145]....
        /*15d4*/ 	.word	0x00013b90
        /*15d8*/ 	.word	0x00000003
        /*15dc*/ 	.word	0x00037040
        /*15e0*/ 	.short	0x010a
        /*15e2*/ 	.byte	0x3f
	.zero		1


	//----- nvinfo : EIATTR_NUM_MBARRIERS
	.align		4
.L_93:
        /*15e4*/ 	.byte	0x03, 0x38
        /*15e6*/ 	.short	0x002a


	//----- nvinfo : EIATTR_EXIT_INSTR_OFFSETS
	.align		4
        /*15e8*/ 	.byte	0x04, 0x1c
        /*15ea*/ 	.short	(.L_95 - .L_94)


	//   ....[0]....
.L_94:
        /*15ec*/ 	.word	0x00002d00


	//   ....[1]....
        /*15f0*/ 	.word	0x00002ff0


	//   ....[2]....
        /*15f4*/ 	.word	0x00003170


	//   ....[3]....
        /*15f8*/ 	.word	0x0000c550


	//   ....[4]....
        /*15fc*/ 	.word	0x0000c620


	//   ....[5]....
        /*1600*/ 	.word	0x0000de90


	//   ....[6]....
        /*1604*/ 	.word	0x0000e980


	//   ....[7]....
        /*1608*/ 	.word	0x00010780


	//   ....[8]....
        /*160c*/ 	.word	0x00012ba0


	//----- nvinfo : EIATTR_MAX_THREADS
	.align		4
.L_95:
        /*1610*/ 	.byte	0x04, 0x05
        /*1612*/ 	.short	(.L_97 - .L_96)
.L_96:
        /*1614*/ 	.word	0x00000180
        /*1618*/ 	.word	0x00000001
        /*161c*/ 	.word	0x00000001


	//----- nvinfo : EIATTR_CRS_STACK_SIZE
	.align		4
.L_97:
        /*1620*/ 	.byte	0x04, 0x1e
        /*1622*/ 	.short	(.L_99 - .L_98)
.L_98:
        /*1624*/ 	.word	0x00000000


	//----- nvinfo : EIATTR_CBANK_PARAM_SIZE
	.align		4
.L_99:
        /*1628*/ 	.byte	0x03, 0x19
        /*162a*/ 	.short	0x0770


	//----- nvinfo : EIATTR_PARAM_CBANK
	.align		4
        /*162c*/ 	.byte	0x04, 0x0a
        /*162e*/ 	.short	(.L_101 - .L_100)
	.align		4
.L_100:
        /*1630*/ 	.word	index@(.nv.constant0._ZN7cutlass13device_kernelINS_4gemm6kernel13GemmUniversalINS1_17GroupProblemShapeIN4cute5tupleIJiiiEEEEENS1_10collective13CollectiveMmaINS1_48MainloopSm90ArrayTmaGmmaWarpSpecializedBlockwiseILi6ENS6_IJNS5_1CILi1EEESD_SD_EEENS1_52KernelPtrArrayTmaWarpSpecializedPingpongFP8BlockwiseEEENS6_IJNSC_ILi128EEESH_SH_EEENS_12float_e4m3_tENS6_IJPNS6_IJlSD_NSC_ILi0EEEEEEPNS5_6LayoutINS6_IJNS6_IJSD_iEEENS6_IJSH_iEEEiEEENS6_IJNS6_IJSK_SD_EEENS6_IJSK_iEEEiEEEEEEEESJ_NS6_IJSM_PNSN_INS6_IJSP_SP_iEEENS6_IJSS_SR_iEEEEEEEENS5_8TiledMMAINS5_8MMA_AtomIJNS5_4SM904GMMA31MMA_64x128x32_F32E4M3E4M3_SS_TNILNS15_7ScaleInE1ELS17_1EEEEEENSN_ISE_NS6_IJSK_SK_SK_EEEEENS6_IJNS5_10UnderscoreES1C_S1C_EEEEENS5_13SM90_TMA_LOADENS5_14ComposedLayoutINS5_7SwizzleILi3ELi4ELi3EEENS5_18smem_ptr_flag_bitsILi8EEENSN_INS6_IJNSC_ILi8EEESH_EEENS6_IJSH_SD_EEEEEEEvNS5_8identityES1F_S1P_vS1Q_EENS_8epilogue10collective18CollectiveEpilogueINS1S_30Sm90PtrArrayTmaWarpSpecializedILi4ELi2ELi32ELb0ELb0ELi2EEEJSI_NS6_IJNSC_ILi64EEES1X_EEESJ_PNS6_IJSD_lSK_EEESJ_S20_NS1S_6fusion15FusionCallbacksIS1W_NS21_17LinearCombinationISJ_fSJ_fLNS_15FloatRoundStyleE2EEESI_S1Y_JEEES1F_NS1G_INS1H_ILi2ELi4ELi3EEES1K_NSN_INS6_IJS1X_S1L_EEENS6_IJSD_S1X_EEEEEEENS5_39AutoVectorizingCopyWithAssumedAlignmentILi128EEENS5_14SM90_TMA_STOREES2B_S2D_NS5_9Copy_AtomIJNS5_17SM90_U32x4_STSM_NENS_6half_tEEEEvEEEvvEEEEvNT_6ParamsE)
        /*1634*/ 	.short	0x0210
        /*1636*/ 	.short	0x0770


	//----- nvinfo : EIATTR_SW_WAR
	.align		4
.L_101:
        /*1638*/ 	.byte	0x04, 0x36
        /*163a*/ 	.short	(.L_103 - .L_102)
.L_102:
        /*163c*/ 	.word	0x00000008
.L_103:


//--------------------- .nv.callgraph             --------------------------
	.section	.nv.callgraph,"",@"SHT_CUDA_CALLGRAPH"
	.align	4
	.sectionentsize	8
	.align		4
        /*0000*/ 	.word	0x00000000
	.align		4
        /*0004*/ 	.word	0xffffffff
	.align		4
        /*0008*/ 	.word	index@(_ZN7cutlass13device_kernelINS_4gemm6kernel13GemmUniversalINS1_17GroupProblemShapeIN4cute5tupleIJiiiEEEEENS1_10collective13CollectiveMmaINS1_48MainloopSm90ArrayTmaGmmaWarpSpecializedBlockwiseILi6ENS6_IJNS5_1CILi1EEESD_SD_EEENS1_52KernelPtrArrayTmaWarpSpecializedPingpongFP8BlockwiseEEENS6_IJNSC_ILi128EEESH_SH_EEENS_12float_e4m3_tENS6_IJPNS6_IJlSD_NSC_ILi0EEEEEEPNS5_6LayoutINS6_IJNS6_IJSD_iEEENS6_IJSH_iEEEiEEENS6_IJNS6_IJSK_SD_EEENS6_IJSK_iEEEiEEEEEEEESJ_NS6_IJSM_PNSN_INS6_IJSP_SP_iEEENS6_IJSS_SR_iEEEEEEEENS5_8TiledMMAINS5_8MMA_AtomIJNS5_4SM904GMMA31MMA_64x128x32_F32E4M3E4M3_SS_TNILNS15_7ScaleInE1ELS17_1EEEEEENSN_ISE_NS6_IJSK_SK_SK_EEEEENS6_IJNS5_10UnderscoreES1C_S1C_EEEEENS5_13SM90_TMA_LOADENS5_14ComposedLayoutINS5_7SwizzleILi3ELi4ELi3EEENS5_18smem_ptr_flag_bitsILi8EEENSN_INS6_IJNSC_ILi8EEESH_EEENS6_IJSH_SD_EEEEEEEvNS5_8identityES1F_S1P_vS1Q_EENS_8epilogue10collective18CollectiveEpilogueINS1S_30Sm90PtrArrayTmaWarpSpecializedILi4ELi2ELi32ELb0ELb0ELi2EEEJSI_NS6_IJNSC_ILi64EEES1X_EEESJ_PNS6_IJSD_lSK_EEESJ_S20_NS1S_6fusion15FusionCallbacksIS1W_NS21_17LinearCombinationISJ_fSJ_fLNS_15FloatRoundStyleE2EEESI_S1Y_JEEES1F_NS1G_INS1H_ILi2ELi4ELi3EEES1K_NSN_INS6_IJS1X_S1L_EEENS6_IJSD_S1X_EEEEEEENS5_39AutoVectorizingCopyWithAssumedAlignmentILi128EEENS5_14SM90_TMA_STOREES2B_S2D_NS5_9Copy_AtomIJNS5_17SM90_U32x4_STSM_NENS_6half_tEEEEvEEEvvEEEEvNT_6ParamsE)
	.align		4
        /*000c*/ 	.word	index@(__assertfail)
	.align		4
        /*0010*/ 	.word	0x00000000
	.align		4
        /*0014*/ 	.word	0xfffffffe
	.align		4
        /*0018*/ 	.word	0x00000000
	.align		4
        /*001c*/ 	.word	0xfffffffd
	.align		4
        /*0020*/ 	.word	0x00000000
	.align		4
        /*0024*/ 	.word	0xfffffffc


//--------------------- .nv.constant4             --------------------------
	.section	.nv.constant4,"a",@progbits
	.align	8
	.align		8
.nv.constant4:
        /*0000*/ 	.dword	precalc_xorwow_matrix
	.align		8
        /*0008*/ 	.dword	precalc_xorwow_offset_matrix
	.align		8
        /*0010*/ 	.dword	mrg32k3aM1
	.align		8
        /*0018*/ 	.dword	mrg32k3aM2
	.align		8
        /*0020*/ 	.dword	mrg32k3aM1SubSeq
	.align		8
        /*0028*/ 	.dword	mrg32k3aM2SubSeq
	.align		8
        /*0030*/ 	.dword	mrg32k3aM1Seq
	.align		8
        /*0038*/ 	.dword	mrg32k3aM2Seq
	.align		8
        /*0040*/ 	.dword	__unnamed_1
	.align		8
        /*0048*/ 	.dword	__unnamed_2
	.align		8
        /*0050*/ 	.dword	_ZN34_INTERNAL_c622e7ef_4_k_cu_2e96a8c24cuda3std3__45__cpo5beginE
	.align		8
        /*0058*/ 	.dword	_ZN34_INTERNAL_c622e7ef_4_k_cu_2e96a8c24cuda3std3__45__cpo3endE
	.align		8
        /*0060*/ 	.dword	_ZN34_INTERNAL_c622e7ef_4_k_cu_2e96a8c24cuda3std3__45__cpo6cbeginE
	.align		8
        /*0068*/ 	.dword	_ZN34_INTERNAL_c622e7ef_4_k_cu_2e96a8c24cuda3std3__45__cpo4cendE
	.align		8
        /*0070*/ 	.dword	_ZN34_INTERNAL_c622e7ef_4_k_cu_2e96a8c24cuda3std3__436_GLOBAL__N__c622e7ef_4_k_cu_2e96a8c26ignoreE
	.align		8
        /*0078*/ 	.dword	_ZN34_INTERNAL_c622e7ef_4_k_cu_2e96a8c24cuda3std3__419piecewise_constructE
	.align		8
        /*0080*/ 	.dword	_ZN34_INTERNAL_c622e7ef_4_k_cu_2e96a8c24cuda3std3__48in_placeE
	.align		8
        /*0088*/ 	.dword	_ZN34_INTERNAL_c622e7ef_4_k_cu_2e96a8c24cuda3std6ranges3__45__cpo4swapE
	.align		8
        /*0090*/ 	.dword	_ZN34_INTERNAL_c622e7ef_4_k_cu_2e96a8c24cuda3std6ranges3__45__cpo9iter_moveE
	.align		8
        /*0098*/ 	.dword	_ZN34_INTERNAL_c622e7ef_4_k_cu_2e96a8c24cute7productE
	.align		8
        /*00a0*/ 	.dword	_ZN34_INTERNAL_c622e7ef_4_k_cu_2e96a8c24cute1_E
	.align		8
        /*00a8*/ 	.dword	$str$36
	.align		8
        /*00b0*/ 	.dword	$str$37
	.align		8
        /*00b8*/ 	.dword	__assertfail


//--------------------- .nv.constant3             --------------------------
	.section	.nv.constant3,"a",@progbits
	.align	8
.nv.constant3:
	.type		__cr_lgamma_table,@object
	.size		__cr_lgamma_table,(.L_8 - __cr_lgamma_table)
__cr_lgamma_table:
        /*0000*/ 	.byte	0x00, 0x00, 0x00, 0x00, 0x00, 0x00, 0x00, 0x00, 0x00, 0x00, 0x00, 0x00, 0x00, 0x00, 0x00, 0x00
        /*0010*/ 	.byte	0xef, 0x39, 0xfa, 0xfe, 0x42, 0x2e, 0xe6, 0x3f, 0x02, 0x20, 0x2a, 0xfa, 0x0b, 0xab, 0xfc, 0x3f
        /*0020*/ 	.byte	0xf9, 0x2c, 0x92, 0x7c, 0xa7, 0x6c, 0x09, 0x40, 0xc9, 0x79, 0x44, 0x3c, 0x64, 0x26, 0x13, 0x40
        /*0030*/ 	.byte	0xca, 0x01, 0xcf, 0x3a, 0x27, 0x51, 0x1a, 0x40, 0x30, 0xcc, 0x2d, 0xf3, 0xe1, 0x0c, 0x21, 0x40
        /*0040*/ 	.byte	0x0d, 0xb7, 0xfc, 0x82, 0x8e, 0x35, 0x25, 0x40
.L_8:


//--------------------- .text._ZN7cutlass9reference6device6kernel12BlockForEachIfNS1_6detail17RandomUniformFuncIfEEEEvPT_mNT0_6ParamsE --------------------------
	.section	.text._ZN7cutlass9reference6device6kernel12BlockForEachIfNS1_6detail17RandomUniformFuncIfEEEEvPT_mNT0_6ParamsE,"ax",@progbits
	.align	128
        .global         _ZN7cutlass9reference6device6kernel12BlockForEachIfNS1_6detail17RandomUniformFuncIfEEEEvPT_mNT0_6ParamsE
        .type           _ZN7cutlass9reference6device6kernel12BlockForEachIfNS1_6detail17RandomUniformFuncIfEEEEvPT_mNT0_6ParamsE,@function
        .size           _ZN7cutlass9reference6device6kernel12BlockForEachIfNS1_6detail17RandomUniformFuncIfEEEEvPT_mNT0_6ParamsE,(.L_x_334 - _ZN7cutlass9reference6device6kernel12BlockForEachIfNS1_6detail17RandomUniformFuncIfEEEEvPT_mNT0_6ParamsE)
        .other          _ZN7cutlass9reference6device6kernel12BlockForEachIfNS1_6detail17RandomUniformFuncIfEEEEvPT_mNT0_6ParamsE,@"STO_CUDA_ENTRY STV_DEFAULT"
_ZN7cutlass9reference6device6kernel12BlockForEachIfNS1_6detail17RandomUniformFuncIfEEEEvPT_mNT0_6ParamsE:
.text._ZN7cutlass9reference6device6kernel12BlockForEachIfNS1_6detail17RandomUniformFuncIfEEEEvPT_mNT0_6ParamsE:
[----:B------:R-:W0:Y:S08]  /*0000*/  LDC R1, c[0x0][0x28] ;  /* 0x00000a00ff017b82 */ /* 0x000e300000000800 */
[----:B------:R-:W1:Y:S01]  /*0010*/  LDC.U8 R0, c[0x0][0x24c] ;  /* 0x00009300ff007b82 */ /* 0x000e620000000000 */
[----:B------:R-:W2:Y:S01]  /*0020*/  S2R R17, SR_CTAID.X ;  /* 0x0000000000117919 */ /* 0x000ea20000002500 */
[----:B0-----:R-:W-:Y:S01]  /*0030*/  VIADD R1, R1, 0xffffffa0 ;  /* 0xffffffa001017836 */ /* 0x001fe20000000000 */
[----:B------:R-:W-:Y:S01]  /*0040*/  ULDC UR4, c[0x0][0x0] ;  /* 0x0000000000047ab9 */ /* 0x000fe20000000800 */
[----:B------:R-:W-:Y:S01]  /*0050*/  ULDC.64 UR16, c[0x0][0x208] ;  /* 0x0000820000107ab9 */ /* 0x000fe20000000a00 */
[----:B------:R-:W2:Y:S01]  /*0060*/  S2R R16, SR_TID.X ;  /* 0x0000000000107919 */ /* 0x000ea20000002100 */
[----:B------:R-:W-:Y:S02]  /*0070*/  BSSY B1, `(.L_x_0) ;  /* 0x0000123000017945 */ /* 0x000fe40003800000 */
[----:B------:R-:W1:Y:S08]  /*0080*/  LDC.U8 R9, c[0x0][0x24d] ;  /* 0x00009340ff097b82 */ /* 0x000e700000000000 */
[----:B------:R-:W0:Y:S08]  /*0090*/  LDC.U8 R8, c[0x0][0x24e] ;  /* 0x00009380ff087b82 */ /* 0x000e300000000000 */
[----:B------:R-:W3:Y:S08]  /*00a0*/  LDC.64 R4, c[0x0][0x220] ;  /* 0x00008800ff047b82 */ /* 0x000ef00000000a00 */
[----:B------:R-:W4:Y:S01]  /*00b0*/  LDC.U8 R13, c[0x0][0x24f] ;  /* 0x000093c0ff0d7b82 */ /* 0x000f220000000000 */
[----:B-1----:R-:W-:-:S07]  /*00c0*/  PRMT R9, R9, 0x7604, R0 ;  /* 0x0000760409097816 */ /* 0x002fce0000000000 */
[----:B------:R-:W1:Y:S01]  /*00d0*/  LDC R12, c[0x0][0x248] ;  /* 0x00009200ff0c7b82 */ /* 0x000e620000000800 */
[----:B0-----:R-:W-:-:S07]  /*00e0*/  PRMT R8, R8, 0x7054, R9 ;  /* 0x0000705408087816 */ /* 0x001fce0000000009 */
[----:B------:R-:W0:Y:S01]  /*00f0*/  LDC.64 R20, c[0x0][0x220] ;  /* 0x00008800ff147b82 */ /* 0x000e220000000a00 */
[----:B---3--:R-:W-:Y:S02]  /*0100*/  LOP3.LUT R4, R4, 0xaad26b49, RZ, 0x3c, !PT ;  /* 0xaad26b4904047812 */ /* 0x008fe400078e3cff */
[----:B------:R-:W-:-:S03]  /*0110*/  LOP3.LUT R5, R5, 0xf7dcefdd, RZ, 0x3c, !PT ;  /* 0xf7dcefdd05057812 */ /* 0x000fc600078e3cff */
[----:B------:R-:W-:Y:S02]  /*0120*/  IMAD R9, R4, 0x4182bed5, RZ ;  /* 0x4182bed504097824 */ /* 0x000fe400078e02ff */
[----:B------:R-:W3:Y:S01]  /*0130*/  LDC.64 R6, c[0x0][0x228] ;  /* 0x00008a00ff067b82 */ /* 0x000ee20000000a00 */
[----:B----4-:R-:W-:Y:S01]  /*0140*/  PRMT R13, R13, 0x654, R8 ;  /* 0x000006540d0d7816 */ /* 0x010fe20000000008 */
[----:B------:R-:W-:Y:S01]  /*0150*/  IMAD R8, R5, -0x658354e5, RZ ;  /* 0x9a7cab1b05087824 */ /* 0x000fe200078e02ff */
[C---:B------:R-:W-:Y:S01]  /*0160*/  LOP3.LUT R10, R9.reuse, 0x159a55e5, RZ, 0x3c, !PT ;  /* 0x159a55e5090a7812 */ /* 0x040fe200078e3cff */
[C---:B------:R-:W-:Y:S02]  /*0170*/  VIADD R15, R9.reuse, 0x75bcd15 ;  /* 0x075bcd15090f7836 */ /* 0x040fe40000000000 */
[C---:B------:R-:W-:Y:S01]  /*0180*/  VIADD R11, R8.reuse, 0x1f123bb5 ;  /* 0x1f123bb5080b7836 */ /* 0x040fe20000000000 */
[C---:B------:R-:W-:Y:S01]  /*0190*/  IADD3 R14, R9.reuse, 0x64f0c9, R8 ;  /* 0x0064f0c9090e7810 */ /* 0x040fe20007ffe008 */
[----:B------:R-:W4:Y:S01]  /*01a0*/  LDC.64 R18, c[0x0][0x238] ;  /* 0x00008e00ff127b82 */ /* 0x000f220000000a00 */
[----:B------:R-:W-:Y:S01]  /*01b0*/  LOP3.LUT R8, R8, 0x5491333, RZ, 0x3c, !PT ;  /* 0x0549133308087812 */ /* 0x000fe200078e3cff */
[----:B------:R-:W-:Y:S01]  /*01c0*/  VIADD R9, R9, 0x583f19 ;  /* 0x00583f1909097836 */ /* 0x000fe20000000000 */
[----:B-1----:R2:W-:Y:S01]  /*01d0*/  STL.64 [R1+0x28], R12 ;  /* 0x0000280c01007387 */ /* 0x0025e20000100a00 */
[----:B------:R-:W-:-:S03]  /*01e0*/  IMAD.MOV.U32 R5, RZ, RZ, RZ ;  /* 0x000000ffff057224 */ /* 0x000fc600078e00ff */
[----:B------:R1:W-:Y:S01]  /*01f0*/  STL.64 [R1+0x30], R14 ;  /* 0x0000300e01007387 */ /* 0x0003e20000100a00 */
[----:B------:R-:W5:Y:S03]  /*0200*/  LDC R0, c[0x0][0x230] ;  /* 0x00008c00ff007b82 */ /* 0x000f660000000800 */
[----:B0-----:R1:W-:Y:S04]  /*0210*/  STL.64 [R1], R20 ;  /* 0x0000001401007387 */ /* 0x0013e80000100a00 */
[----:B------:R1:W-:Y:S01]  /*0220*/  STL.64 [R1+0x38], R10 ;  /* 0x0000380a01007387 */ /* 0x0003e20000100a00 */
[----:B------:R-:W0:Y:S03]  /*0230*/  LDC.64 R2, c[0x0][0x240] ;  /* 0x00009000ff027b82 */ /* 0x000e260000000a00 */
[----:B---3--:R1:W-:Y:S04]  /*0240*/  STL.64 [R1+0x8], R6 ;  /* 0x0000080601007387 */ /* 0x0083e80000100a00 */
[----:B------:R1:W-:Y:S04]  /*0250*/  STL.64 [R1+0x40], R8 ;  /* 0x0000400801007387 */ /* 0x0003e80000100a00 */
[----:B----4-:R1:W-:Y:S01]  /*0260*/  STL.64 [R1+0x18], R18 ;  /* 0x0000181201007387 */ /* 0x0103e20000100a00 */
[----:B--2---:R-:W-:-:S03]  /*0270*/  IMAD R12, R17, UR4, R16 ;  /* 0x00000004110c7c24 */ /* 0x004fc6000f8e0210 */
[----:B-----5:R1:W-:Y:S02]  /*0280*/  STL [R1+0x10], R0 ;  /* 0x0000100001007387 */ /* 0x0203e40000100800 */
[----:B------:R-:W-:Y:S02]  /*0290*/  ISETP.NE.AND P0, PT, R12, RZ, PT ;  /* 0x000000ff0c00720c */ /* 0x000fe40003f05270 */
[----:B0-----:R1:W-:Y:S11]  /*02a0*/  STL.64 [R1+0x20], R2 ;  /* 0x0000200201007387 */ /* 0x0013f60000100a00 */
[----:B------:R-:W-:Y:S05]  /*02b0*/  @!P0 BRA `(.L_x_1) ;  /* 0x0000000c00f88947 */ /* 0x000fea0003800000 */
[----:B-1----:R-:W-:Y:S01]  /*02c0*/  HFMA2.MMA R21, -RZ, RZ, 0, 0 ;  /* 0x00000000ff157435 */ /* 0x002fe200000001ff */
[----:B------:R-:W-:Y:S02]  /*02d0*/  MOV R7, R12 ;  /* 0x0000000c00077202 */ /* 0x000fe40000000f00 */
[----:B------:R-:W-:-:S08]  /*02e0*/  MOV R4, R5 ;  /* 0x0000000500047202 */ /* 0x000fd00000000f00 */
.L_x_7:
[----:B------:R-:W-:Y:S01]  /*02f0*/  LOP3.LUT P0, RZ, R7, 0x3, RZ, 0xc0, !PT ;  /* 0x0000000307ff7812 */ /* 0x000fe2000780c0ff */
[----:B------:R-:W-:-:S12]  /*0300*/  BSSY B0, `(.L_x_2) ;  /* 0x00000f2000007945 */ /* 0x000fd80003800000 */
[----:B0-----:R-:W-:Y:S05]  /*0310*/  @!P0 BRA `(.L_x_3) ;  /* 0x0000000c00c08947 */ /* 0x001fea0003800000 */
[----:B------:R-:W-:Y:S02]  /*0320*/  HFMA2.MMA R20, -RZ, RZ, 0, 0 ;  /* 0x00000000ff147435 */ /* 0x000fe400000001ff */
.L_x_6:
[----:B------:R-:W-:Y:S01]  /*0330*/  IMAD.MOV.U32 R18, RZ, RZ, RZ ;  /* 0x000000ffff127224 */ /* 0x000fe200078e00ff */
[----:B0-----:R-:W-:Y:S02]  /*0340*/  CS2R R8, SRZ ;  /* 0x0000000000087805 */ /* 0x001fe4000001ff00 */
[----:B------:R-:W-:Y:S01]  /*0350*/  CS2R R10, SRZ ;  /* 0x00000000000a7805 */ /* 0x000fe2000001ff00 */
[----:B------:R-:W-:-:S07]  /*0360*/  IMAD.MOV.U32 R15, RZ, RZ, RZ ;  /* 0x000000ffff0f7224 */ /* 0x000fce00078e00ff */
.L_x_5:
[----:B------:R-:W-:Y:S01]  /*0370*/  LEA R0, R18, R1, 0x2 ;  /* 0x0000000112007211 */ /* 0x000fe200078e10ff */
[----:B------:R-:W0:Y:S05]  /*0380*/  LDC.64 R24, c[0x4][RZ] ;  /* 0x01000000ff187b82 */ /* 0x000e2a0000000a00 */
[----:B------:R-:W5:Y:S01]  /*0390*/  LDL R0, [R0+0x34] ;  /* 0x0000340000007983 */ /* 0x000f620000100800 */
[----:B------:R-:W-:Y:S02]  /*03a0*/  SHF.R.S32.HI R3, RZ, 0x1f, R21 ;  /* 0x0000001fff037819 */ /* 0x000fe40000011415 */
[----:B------:R-:W-:-:S03]  /*03b0*/  MOV R19, RZ ;  /* 0x000000ff00137202 */ /* 0x000fc60000000f00 */
[----:B------:R-:W-:Y:S02]  /*03c0*/  IMAD R3, R3, 0xc80, RZ ;  /* 0x00000c8003037824 */ /* 0x000fe400078e02ff */
[----:B0-----:R-:W-:-:S05]  /*03d0*/  IMAD.WIDE.U32 R24, R21, 0xc80, R24 ;  /* 0x00000c8015187825 */ /* 0x001fca00078e0018 */
[----:B------:R-:W-:-:S07]  /*03e0*/  IADD3 R3, R25, R3, RZ ;  /* 0x0000000319037210 */ /* 0x000fce0007ffe0ff */
.L_x_4:
[----:B------:R-:W-:Y:S02]  /*03f0*/  IMAD.MOV.U32 R2, RZ, RZ, 0x1 ;  /* 0x00000001ff027424 */ /* 0x000fe400078e00ff */
[----:B------:R-:W-:Y:S02]  /*0400*/  IMAD.MOV.U32 R16, RZ, RZ, R24 ;  /* 0x000000ffff107224 */ /* 0x000fe400078e0018 */
[----:B------:R-:W-:Y:S01]  /*0410*/  IMAD.MOV.U32 R17, RZ, RZ, R3 ;  /* 0x000000ffff117224 */ /* 0x000fe200078e0003 */
[----:B------:R-:W-:Y:S01]  /*0420*/  SHF.L.U32 R13, R2, R19, RZ ;  /* 0x00000013020d7219 */ /* 0x000fe200000006ff */
[----:B------:R-:W-:-:S03]  /*0430*/  IMAD R2, R18, 0x20, R19 ;  /* 0x0000002012027824 */ /* 0x000fc600078e0213 */
[----:B-----5:R-:W-:Y:S01]  /*0440*/  LOP3.LUT P0, RZ, R0, R13, RZ, 0xc0, !PT ;  /* 0x0000000d00ff7212 */ /* 0x020fe2000780c0ff */
[----:B------:R-:W-:-:S04]  /*0450*/  IMAD R2, R2, 0x5, RZ ;  /* 0x0000000502027824 */ /* 0x000fc800078e02ff */
[----:B------:R-:W-:-:S08]  /*0460*/  IMAD.WIDE R22, R2, 0x4, R16 ;  /* 0x0000000402167825 */ /* 0x000fd000078e0210 */
[----:B------:R-:W2:Y:S01]  /*0470*/  @P0 LDG.E R6, desc[UR16][R22.64+0x8] ;  /* 0x0000081016060981 */ /* 0x000ea2000c1e1900 */
[----:B------:R-:W-:-:S03]  /*0480*/  IMAD.MOV.U32 R2, RZ, RZ, 0x2 ;  /* 0x00000002ff027424 */ /* 0x000fc600078e00ff */
[----:B------:R-:W3:Y:S04]  /*0490*/  @P0 LDG.E R16, desc[UR16][R22.64] ;  /* 0x0000001016100981 */ /* 0x000ee8000c1e1900 */
[----:B------:R-:W4:Y:S01]  /*04a0*/  @P0 LDG.E R14, desc[UR16][R22.64+0x10] ;  /* 0x00001010160e0981 */ /* 0x000f22000c1e1900 */
[----:B------:R-:W-:-:S03]  /*04b0*/  SHF.L.U32 R27, R2, R19, RZ ;  /* 0x00000013021b7219 */ /* 0x000fc600000006ff */
[----:B------:R-:W4:Y:S04]  /*04c0*/  @P0 LDG.E R13, desc[UR16][R22.64+0x4] ;  /* 0x00000410160d0981 */ /* 0x000f28000c1e1900 */
[----:B------:R-:W4:Y:S01]  /*04d0*/  @P0 LDG.E R17, desc[UR16][R22.64+0xc] ;  /* 0x00000c1016110981 */ /* 0x000f22000c1e1900 */
[----:B------:R-:W-:-:S13]  /*04e0*/  LOP3.LUT P1, RZ, R0, R27, RZ, 0xc0, !PT ;  /* 0x0000001b00ff7212 */ /* 0x000fda000782c0ff */
[----:B------:R-:W4:Y:S04]  /*04f0*/  @P1 LDG.E R2, desc[UR16][R22.64+0x14] ;  /* 0x0000141016021981 */ /* 0x000f28000c1e1900 */
[----:B------:R-:W4:Y:S01]  /*0500*/  @P1 LDG.E R27, desc[UR16][R22.64+0x18] ;  /* 0x00001810161b1981 */ /* 0x000f22000c1e1900 */
[----:B--2---:R-:W-:-:S03]  /*0510*/  @P0 LOP3.LUT R11, R11, R6, RZ, 0x3c, !PT ;  /* 0x000000060b0b0212 */ /* 0x004fc600078e3cff */
[----:B------:R-:W2:Y:S01]  /*0520*/  @P1 LDG.E R6, desc[UR16][R22.64+0x1c] ;  /* 0x00001c1016061981 */ /* 0x000ea2000c1e1900 */
[----:B---3--:R-:W-:Y:S01]  /*0530*/  @P0 LOP3.LUT R15, R15, R16, RZ, 0x3c, !PT ;  /* 0x000000100f0f0212 */ /* 0x008fe200078e3cff */
[----:B------:R-:W-:Y:S01]  /*0540*/  IMAD.MOV.U32 R16, RZ, RZ, 0x4 ;  /* 0x00000004ff107424 */ /* 0x000fe200078e00ff */
[----:B----4-:R-:W-:Y:S02]  /*0550*/  @P0 LOP3.LUT R9, R9, R14, RZ, 0x3c, !PT ;  /* 0x0000000e09090212 */ /* 0x010fe400078e3cff */
[----:B------:R-:W3:Y:S01]  /*0560*/  @P1 LDG.E R14, desc[UR16][R22.64+0x24] ;  /* 0x00002410160e1981 */ /* 0x000ee2000c1e1900 */
[----:B------:R-:W-:-:S03]  /*0570*/  @P0 LOP3.LUT R10, R10, R13, RZ, 0x3c, !PT ;  /* 0x0000000d0a0a0212 */ /* 0x000fc600078e3cff */
[----:B------:R-:W4:Y:S01]  /*0580*/  @P1 LDG.E R13, desc[UR16][R22.64+0x20] ;  /* 0x00002010160d1981 */ /* 0x000f22000c1e1900 */
[----:B------:R-:W-:Y:S02]  /*0590*/  @P0 LOP3.LUT R8, R8, R17, RZ, 0x3c, !PT ;  /* 0x0000001108080212 */ /* 0x000fe400078e3cff */
[----:B------:R-:W-:-:S04]  /*05a0*/  SHF.L.U32 R17, R16, R19, RZ ;  /* 0x0000001310117219 */ /* 0x000fc800000006ff */
[----:B------:R-:W-:Y:S02]  /*05b0*/  LOP3.LUT P0, RZ, R0, R17, RZ, 0xc0, !PT ;  /* 0x0000001100ff7212 */ /* 0x000fe4000780c0ff */
[----:B------:R-:W-:-:S11]  /*05c0*/  @P1 LOP3.LUT R15, R15, R2, RZ, 0x3c, !PT ;  /* 0x000000020f0f1212 */ /* 0x000fd600078e3cff */
[----:B------:R-:W4:Y:S04]  /*05d0*/  @P0 LDG.E R2, desc[UR16][R22.64+0x30] ;  /* 0x0000301016020981 */ /* 0x000f28000c1e1900 */
[----:B------:R-:W4:Y:S04]  /*05e0*/  @P0 LDG.E R17, desc[UR16][R22.64+0x2c] ;  /* 0x00002c1016110981 */ /* 0x000f28000c1e1900 */
[----:B------:R-:W4:Y:S01]  /*05f0*/  @P0 LDG.E R16, desc[UR16][R22.64+0x28] ;  /* 0x0000281016100981 */ /* 0x000f22000c1e1900 */
[----:B------:R-:W-:Y:S02]  /*0600*/  @P1 LOP3.LUT R10, R10, R27, RZ, 0x3c, !PT ;  /* 0x0000001b0a0a1212 */ /* 0x000fe400078e3cff */
[----:B--2---:R-:W-:-:S02]  /*0610*/  @P1 LOP3.LUT R11, R11, R6, RZ, 0x3c, !PT ;  /* 0x000000060b0b1212 */ /* 0x004fc400078e3cff */
[----:B------:R-:W2:Y:S01]  /*0620*/  @P0 LDG.E R6, desc[UR16][R22.64+0x38] ;  /* 0x0000381016060981 */ /* 0x000ea2000c1e1900 */
[----:B---3--:R-:W-:Y:S01]  /*0630*/  @P1 LOP3.LUT R9, R9, R14, RZ, 0x3c, !PT ;  /* 0x0000000e09091212 */ /* 0x008fe200078e3cff */
[----:B------:R-:W-:Y:S01]  /*0640*/  IMAD.MOV.U32 R14, RZ, RZ, 0x8 ;  /* 0x00000008ff0e7424 */ /* 0x000fe200078e00ff */
[----:B----4-:R-:W-:Y:S02]  /*0650*/  @P1 LOP3.LUT R8, R8, R13, RZ, 0x3c, !PT ;  /* 0x0000000d08081212 */ /* 0x010fe400078e3cff */
[----:B------:R-:W3:Y:S02]  /*0660*/  @P0 LDG.E R13, desc[UR16][R22.64+0x34] ;  /* 0x00003410160d0981 */ /* 0x000ee4000c1e1900 */
[----:B------:R-:W-:-:S04]  /*0670*/  SHF.L.U32 R27, R14, R19, RZ ;  /* 0x000000130e1b7219 */ /* 0x000fc800000006ff */
[----:B------:R-:W-:-:S13]  /*0680*/  LOP3.LUT P1, RZ, R0, R27, RZ, 0xc0, !PT ;  /* 0x0000001b00ff7212 */ /* 0x000fda000782c0ff */
[----:B------:R-:W4:Y:S01]  /*0690*/  @P1 LDG.E R14, desc[UR16][R22.64+0x3c] ;  /* 0x00003c10160e1981 */ /* 0x000f22000c1e1900 */
[----:B------:R-:W-:-:S03]  /*06a0*/  @P0 LOP3.LUT R11, R11, R2, RZ, 0x3c, !PT ;  /* 0x000000020b0b0212 */ /* 0x000fc600078e3cff */
[----:B------:R-:W4:Y:S04]  /*06b0*/  @P1 LDG.E R2, desc[UR16][R22.64+0x44] ;  /* 0x0000441016021981 */ /* 0x000f28000c1e1900 */
[----:B------:R-:W4:Y:S01]  /*06c0*/  @P1 LDG.E R27, desc[UR16][R22.64+0x40] ;  /* 0x00004010161b1981 */ /* 0x000f22000c1e1900 */
[----:B------:R-:W-:-:S03]  /*06d0*/  @P0 LOP3.LUT R10, R10, R17, RZ, 0x3c, !PT ;  /* 0x000000110a0a0212 */ /* 0x000fc600078e3cff */
[----:B------:R-:W4:Y:S01]  /*06e0*/  @P1 LDG.E R17, desc[UR16][R22.64+0x48] ;  /* 0x0000481016111981 */ /* 0x000f22000c1e1900 */
[----:B------:R-:W-:Y:S01]  /*06f0*/  @P0 LOP3.LUT R15, R15, R16, RZ, 0x3c, !PT ;  /* 0x000000100f0f0212 */ /* 0x000fe200078e3cff */
[----:B------:R-:W-:Y:S01]  /*0700*/  IMAD.MOV.U32 R16, RZ, RZ, 0x10 ;  /* 0x00000010ff107424 */ /* 0x000fe200078e00ff */
[----:B--2---:R-:W-:Y:S02]  /*0710*/  @P0 LOP3.LUT R9, R9, R6, RZ, 0x3c, !PT ;  /* 0x0000000609090212 */ /* 0x004fe400078e3cff */
[----:B------:R-:W2:Y:S01]  /*0720*/  @P1 LDG.E R6, desc[UR16][R22.64+0x4c] ;  /* 0x00004c1016061981 */ /* 0x000ea2000c1e1900 */
[----:B---3--:R-:W-:Y:S02]  /*0730*/  @P0 LOP3.LUT R8, R8, R13, RZ, 0x3c, !PT ;  /* 0x0000000d08080212 */ /* 0x008fe400078e3cff */
[----:B------:R-:W-:-:S04]  /*0740*/  SHF.L.U32 R13, R16, R19, RZ ;  /* 0x00000013100d7219 */ /* 0x000fc800000006ff */
[----:B------:R-:W-:-:S13]  /*0750*/  LOP3.LUT P0, RZ, R0, R13, RZ, 0xc0, !PT ;  /* 0x0000000d00ff7212 */ /* 0x000fda000780c0ff */
[----:B------:R-:W3:Y:S01]  /*0760*/  @P0 LDG.E R16, desc[UR16][R22.64+0x50] ;  /* 0x0000501016100981 */ /* 0x000ee2000c1e1900 */
[----:B----4-:R-:W-:-:S03]  /*0770*/  @P1 LOP3.LUT R11, R11, R2, RZ, 0x3c, !PT ;  /* 0x000000020b0b1212 */ /* 0x010fc600078e3cff */
[----:B------:R-:W4:Y:S04]  /*0780*/  @P0 LDG.E R13, desc[UR16][R22.64+0x54] ;  /* 0x00005410160d0981 */ /* 0x000f28000c1e1900 */
[----:B------:R-:W4:Y:S01]  /*0790*/  @P0 LDG.E R2, desc[UR16][R22.64+0x60] ;  /* 0x0000601016020981 */ /* 0x000f22000c1e1900 */
[----:B------:R-:W-:-:S03]  /*07a0*/  @P1 LOP3.LUT R15, R15, R14, RZ, 0x3c, !PT ;  /* 0x0000000e0f0f1212 */ /* 0x000fc600078e3cff */
[----:B------:R-:W4:Y:S01]  /*07b0*/  @P0 LDG.E R14, desc[UR16][R22.64+0x58] ;  /* 0x00005810160e0981 */ /* 0x000f22000c1e1900 */
[----:B------:R-:W-:-:S03]  /*07c0*/  @P1 LOP3.LUT R10, R10, R27, RZ, 0x3c, !PT ;  /* 0x0000001b0a0a1212 */ /* 0x000fc600078e3cff */
[----:B------:R-:W4:Y:S01]  /*07d0*/  @P0 LDG.E R27, desc[UR16][R22.64+0x5c] ;  /* 0x00005c10161b0981 */ /* 0x000f22000c1e1900 */
[----:B------:R-:W-:Y:S02]  /*07e0*/  @P1 LOP3.LUT R8, R8, R17, RZ, 0x3c, !PT ;  /* 0x0000001108081212 */ /* 0x000fe400078e3cff */
[----:B--2---:R-:W-:Y:S01]  /*07f0*/  @P1 LOP3.LUT R9, R9, R6, RZ, 0x3c, !PT ;  /* 0x0000000609091212 */ /* 0x004fe200078e3cff */
[----:B------:R-:W-:-:S05]  /*0800*/  IMAD.MOV.U32 R6, RZ, RZ, 0x20 ;  /* 0x00000020ff067424 */ /* 0x000fca00078e00ff */
[----:B------:R-:W-:-:S04]  /*0810*/  SHF.L.U32 R17, R6, R19, RZ ;  /* 0x0000001306117219 */ /* 0x000fc800000006ff */
[----:B------:R-:W-:-:S13]  /*0820*/  LOP3.LUT P1, RZ, R0, R17, RZ, 0xc0, !PT ;  /* 0x0000001100ff7212 */ /* 0x000fda000782c0ff */
[----:B------:R-:W2:Y:S04]  /*0830*/  @P1 LDG.E R17, desc[UR16][R22.64+0x68] ;  /* 0x0000681016111981 */ /* 0x000ea8000c1e1900 */
[----:B------:R-:W2:Y:S01]  /*0840*/  @P1 LDG.E R6, desc[UR16][R22.64+0x64] ;  /* 0x0000641016061981 */ /* 0x000ea2000c1e1900 */
[----:B---3--:R-:W-:-:S03]  /*0850*/  @P0 LOP3.LUT R15, R15, R16, RZ, 0x3c, !PT ;  /* 0x000000100f0f0212 */ /* 0x008fc600078e3cff */
[----:B------:R-:W3:Y:S01]  /*0860*/  @P1 LDG.E R16, desc[UR16][R22.64+0x6c] ;  /* 0x00006c1016101981 */ /* 0x000ee2000c1e1900 */
[----:B----4-:R-:W-:-:S03]  /*0870*/  @P0 LOP3.LUT R9, R9, R2, RZ, 0x3c, !PT ;  /* 0x0000000209090212 */ /* 0x010fc600078e3cff */
[----:B------:R-:W4:Y:S01]  /*0880*/  @P1 LDG.E R2, desc[UR16][R22.64+0x74] ;  /* 0x0000741016021981 */ /* 0x000f22000c1e1900 */
[----:B------:R-:W-:-:S03]  /*0890*/  @P0 LOP3.LUT R10, R10, R13, RZ, 0x3c, !PT ;  /* 0x0000000d0a0a0212 */ /* 0x000fc600078e3cff */
[----:B------:R-:W4:Y:S01]  /*08a0*/  @P1 LDG.E R13, desc[UR16][R22.64+0x70] ;  /* 0x00007010160d1981 */ /* 0x000f22000c1e1900 */
[----:B------:R-:W-:Y:S01]  /*08b0*/  @P0 LOP3.LUT R11, R11, R14, RZ, 0x3c, !PT ;  /* 0x0000000e0b0b0212 */ /* 0x000fe200078e3cff */
[----:B------:R-:W-:Y:S01]  /*08c0*/  IMAD.MOV.U32 R14, RZ, RZ, 0x40 ;  /* 0x00000040ff0e7424 */ /* 0x000fe200078e00ff */
[----:B------:R-:W-:-:S04]  /*08d0*/  @P0 LOP3.LUT R8, R8, R27, RZ, 0x3c, !PT ;  /* 0x0000001b08080212 */ /* 0x000fc800078e3cff */
[----:B------:R-:W-:-:S04]  /*08e0*/  SHF.L.U32 R27, R14, R19, RZ ;  /* 0x000000130e1b7219 */ /* 0x000fc800000006ff */
[----:B------:R-:W-:-:S13]  /*08f0*/  LOP3.LUT P0, RZ, R0, R27, RZ, 0xc0, !PT ;  /* 0x0000001b00ff7212 */ /* 0x000fda000780c0ff */
[----:B------:R-:W4:Y:S04]  /*0900*/  @P0 LDG.E R14, desc[UR16][R22.64+0x78] ;  /* 0x00007810160e0981 */ /* 0x000f28000c1e1900 */
[----:B------:R-:W4:Y:S01]  /*0910*/  @P0 LDG.E R27, desc[UR16][R22.64+0x84] ;  /* 0x00008410161b0981 */ /* 0x000f22000c1e1900 */
[----:B--2---:R-:W-:-:S03]  /*0920*/  @P1 LOP3.LUT R10, R10, R17, RZ, 0x3c, !PT ;  /* 0x000000110a0a1212 */ /* 0x004fc600078e3cff */
[----:B------:R-:W2:Y:S01]  /*0930*/  @P0 LDG.E R17, desc[UR16][R22.64+0x7c] ;  /* 0x00007c1016110981 */ /* 0x000ea2000c1e1900 */
[----:B------:R-:W-:-:S03]  /*0940*/  @P1 LOP3.LUT R15, R15, R6, RZ, 0x3c, !PT ;  /* 0x000000060f0f1212 */ /* 0x000fc600078e3cff */
[----:B------:R-:W2:Y:S01]  /*0950*/  @P0 LDG.E R6, desc[UR16][R22.64+0x80] ;  /* 0x0000801016060981 */ /* 0x000ea2000c1e1900 */
[----:B---3--:R-:W-:-:S03]  /*0960*/  @P1 LOP3.LUT R11, R11, R16, RZ, 0x3c, !PT ;  /* 0x000000100b0b1212 */ /* 0x008fc600078e3cff */
[----:B------:R-:W3:Y:S01]  /*0970*/  @P0 LDG.E R16, desc[UR16][R22.64+0x88] ;  /* 0x0000881016100981 */ /* 0x000ee2000c1e1900 */
[----:B----4-:R-:W-:Y:S01]  /*0980*/  @P1 LOP3.LUT R9, R9, R2, RZ, 0x3c, !PT ;  /* 0x0000000209091212 */ /* 0x010fe200078e3cff */
[----:B------:R-:W-:Y:S01]  /*0990*/  IMAD.MOV.U32 R2, RZ, RZ, 0x80 ;  /* 0x00000080ff027424 */ /* 0x000fe200078e00ff */
[----:B------:R-:W-:-:S04]  /*09a0*/  @P1 LOP3.LUT R8, R8, R13, RZ, 0x3c, !PT ;  /* 0x0000000d08081212 */ /* 0x000fc800078e3cff */
[----:B------:R-:W-:-:S04]  /*09b0*/  SHF.L.U32 R13, R2, R19, RZ ;  /* 0x00000013020d7219 */ /* 0x000fc800000006ff */
[----:B------:R-:W-:-:S13]  /*09c0*/  LOP3.LUT P1, RZ, R0, R13, RZ, 0xc0, !PT ;  /* 0x0000000d00ff7212 */ /* 0x000fda000782c0ff */
[----:B------:R-:W4:Y:S04]  /*09d0*/  @P1 LDG.E R13, desc[UR16][R22.64+0x90] ;  /* 0x00009010160d1981 */ /* 0x000f28000c1e1900 */
[----:B------:R-:W4:Y:S01]  /*09e0*/  @P1 LDG.E R2, desc[UR16][R22.64+0x8c] ;  /* 0x00008c1016021981 */ /* 0x000f22000c1e1900 */
[----:B------:R-:W-:-:S03]  /*09f0*/  @P0 LOP3.LUT R15, R15, R14, RZ, 0x3c, !PT ;  /* 0x0000000e0f0f0212 */ /* 0x000fc600078e3cff */
[----:B------:R-:W4:Y:S01]  /*0a00*/  @P1 LDG.E R14, desc[UR16][R22.64+0x94] ;  /* 0x00009410160e1981 */ /* 0x000f22000c1e1900 */
[----:B------:R-:W-:Y:S02]  /*0a10*/  @P0 LOP3.LUT R8, R8, R27, RZ, 0x3c, !PT ;  /* 0x0000001b08080212 */ /* 0x000fe400078e3cff */
[----:B--2---:R-:W-:Y:S02]  /*0a20*/  @P0 LOP3.LUT R10, R10, R17, RZ, 0x3c, !PT ;  /* 0x000000110a0a0212 */ /* 0x004fe400078e3cff */
[----:B------:R-:W2:Y:S01]  /*0a30*/  @P1 LDG.E R17, desc[UR16][R22.64+0x98] ;  /* 0x0000981016111981 */ /* 0x000ea2000c1e1900 */
[----:B------:R-:W-:-:S03]  /*0a40*/  @P0 LOP3.LUT R11, R11, R6, RZ, 0x3c, !PT ;  /* 0x000000060b0b0212 */ /* 0x000fc600078e3cff */
[----:B------:R-:W2:Y:S01]  /*0a50*/  @P1 LDG.E R6, desc[UR16][R22.64+0x9c] ;  /* 0x00009c1016061981 */ /* 0x000ea2000c1e1900 */
[----:B---3--:R-:W-:Y:S01]  /*0a60*/  @P0 LOP3.LUT R9, R9, R16, RZ, 0x3c, !PT ;  /* 0x0000001009090212 */ /* 0x008fe200078e3cff */
[----:B------:R-:W-:-:S05]  /*0a70*/  IMAD.MOV.U32 R16, RZ, RZ, 0x100 ;  /* 0x00000100ff107424 */ /* 0x000fca00078e00ff */
[----:B------:R-:W-:-:S04]  /*0a80*/  SHF.L.U32 R27, R16, R19, RZ ;  /* 0x00000013101b7219 */ /* 0x000fc800000006ff */
[----:B------:R-:W-:-:S13]  /*0a90*/  LOP3.LUT P0, RZ, R0, R27, RZ, 0xc0, !PT ;  /* 0x0000001b00ff7212 */ /* 0x000fda000780c0ff */
[----:B------:R-:W3:Y:S01]  /*0aa0*/  @P0 LDG.E R16, desc[UR16][R22.64+0xa0] ;  /* 0x0000a01016100981 */ /* 0x000ee2000c1e1900 */
[----:B----4-:R-:W-:-:S03]  /*0ab0*/  @P1 LOP3.LUT R10, R10, R13, RZ, 0x3c, !PT ;  /* 0x0000000d0a0a1212 */ /* 0x010fc600078e3cff */
[----:B------:R-:W4:Y:S01]  /*0ac0*/  @P0 LDG.E R13, desc[UR16][R22.64+0xa4] ;  /* 0x0000a410160d0981 */ /* 0x000f22000c1e1900 */
[----:B------:R-:W-:-:S03]  /*0ad0*/  @P1 LOP3.LUT R11, R11, R14, RZ, 0x3c, !PT ;  /* 0x0000000e0b0b1212 */ /* 0x000fc600078e3cff */
[----:B------:R-:W3:Y:S01]  /*0ae0*/  @P0 LDG.E R14, desc[UR16][R22.64+0xb0] ;  /* 0x0000b010160e0981 */ /* 0x000ee2000c1e1900 */
[----:B------:R-:W-:-:S03]  /*0af0*/  @P1 LOP3.LUT R15, R15, R2, RZ, 0x3c, !PT ;  /* 0x000000020f0f1212 */ /* 0x000fc600078e3cff */
[----:B------:R-:W3:Y:S01]  /*0b00*/  @P0 LDG.E R2, desc[UR16][R22.64+0xa8] ;  /* 0x0000a81016020981 */ /* 0x000ee2000c1e1900 */
[----:B--2---:R-:W-:-:S03]  /*0b10*/  @P1 LOP3.LUT R8, R8, R17, RZ, 0x3c, !PT ;  /* 0x0000001108081212 */ /* 0x004fc600078e3cff */
[----:B------:R-:W2:Y:S01]  /*0b20*/  @P0 LDG.E R17, desc[UR16][R22.64+0xac] ;  /* 0x0000ac1016110981 */ /* 0x000ea2000c1e1900 */
[----:B------:R-:W-:Y:S01]  /*0b30*/  @P1 LOP3.LUT R9, R9, R6, RZ, 0x3c, !PT ;  /* 0x0000000609091212 */ /* 0x000fe200078e3cff */
[----:B------:R-:W-:-:S05]  /*0b40*/  IMAD.MOV.U32 R6, RZ, RZ, 0x200 ;  /* 0x00000200ff067424 */ /* 0x000fca00078e00ff */
[----:B------:R-:W-:-:S04]  /*0b50*/  SHF.L.U32 R27, R6, R19, RZ ;  /* 0x00000013061b7219 */ /* 0x000fc800000006ff */
[----:B------:R-:W-:-:S13]  /*0b60*/  LOP3.LUT P1, RZ, R0, R27, RZ, 0xc0, !PT ;  /* 0x0000001b00ff7212 */ /* 0x000fda000782c0ff */
[----:B------:R-:W2:Y:S01]  /*0b70*/  @P1 LDG.E R6, desc[UR16][R22.64+0xb4] ;  /* 0x0000b41016061981 */ /* 0x000ea2000c1e1900 */
[----:B----4-:R-:W-:-:S03]  /*0b80*/  @P0 LOP3.LUT R10, R10, R13, RZ, 0x3c, !PT ;  /* 0x0000000d0a0a0212 */ /* 0x010fc600078e3cff */
[----:B------:R-:W4:Y:S04]  /*0b90*/  @P1 LDG.E R27, desc[UR16][R22.64+0xb8] ;  /* 0x0000b810161b1981 */ /* 0x000f28000c1e1900 */
[----:B------:R-:W4:Y:S01]  /*0ba0*/  @P1 LDG.E R13, desc[UR16][R22.64+0xc0] ;  /* 0x0000c010160d1981 */ /* 0x000f22000c1e1900 */
[----:B---3--:R-:W-:Y:S01]  /*0bb0*/  @P0 LOP3.LUT R15, R15, R16, RZ, 0x3c, !PT ;  /* 0x000000100f0f0212 */ /* 0x008fe200078e3cff */
[----:B------:R-:W-:Y:S01]  /*0bc0*/  IMAD.MOV.U32 R16, RZ, RZ, 0x400 ;  /* 0x00000400ff107424 */ /* 0x000fe200078e00ff */
[----:B------:R-:W-:Y:S02]  /*0bd0*/  @P0 LOP3.LUT R9, R9, R14, RZ, 0x3c, !PT ;  /* 0x0000000e09090212 */ /* 0x000fe400078e3cff */
[----:B------:R-:W3:Y:S01]  /*0be0*/  @P1 LDG.E R14, desc[UR16][R22.64+0xc4] ;  /* 0x0000c410160e1981 */ /* 0x000ee2000c1e1900 */
[----:B------:R-:W-:-:S03]  /*0bf0*/  @P0 LOP3.LUT R11, R11, R2, RZ, 0x3c, !PT ;  /* 0x000000020b0b0212 */ /* 0x000fc600078e3cff */
[----:B------:R-:W3:Y:S01]  /*0c00*/  @P1 LDG.E R2, desc[UR16][R22.64+0xbc] ;  /* 0x0000bc1016021981 */ /* 0x000ee2000c1e1900 */
[----:B--2---:R-:W-:Y:S02]  /*0c10*/  @P0 LOP3.LUT R8, R8, R17, RZ, 0x3c, !PT ;  /* 0x0000001108080212 */ /* 0x004fe400078e3cff */
[----:B------:R-:W-:-:S04]  /*0c20*/  SHF.L.U32 R17, R16, R19, RZ ;  /* 0x0000001310117219 */ /* 0x000fc800000006ff */
[----:B------:R-:W-:-:S13]  /*0c30*/  LOP3.LUT P0, RZ, R0, R17, RZ, 0xc0, !PT ;  /* 0x0000001100ff7212 */ /* 0x000fda000780c0ff */
[----:B------:R-:W2:Y:S04]  /*0c40*/  @P0 LDG.E R16, desc[UR16][R22.64+0xc8] ;  /* 0x0000c81016100981 */ /* 0x000ea8000c1e1900 */
[----:B------:R-:W2:Y:S01]  /*0c50*/  @P0 LDG.E R17, desc[UR16][R22.64+0xcc] ;  /* 0x0000cc1016110981 */ /* 0x000ea2000c1e1900 */
[----:B------:R-:W-:-:S03]  /*0c60*/  @P1 LOP3.LUT R15, R15, R6, RZ, 0x3c, !PT ;  /* 0x000000060f0f1212 */ /* 0x000fc600078e3cff */
[----:B------:R-:W2:Y:S01]  /*0c70*/  @P0 LDG.E R6, desc[UR16][R22.64+0xd0] ;  /* 0x0000d01016060981 */ /* 0x000ea2000c1e1900 */
[----:B----4-:R-:W-:-:S03]  /*0c80*/  @P1 LOP3.LUT R8, R8, R13, RZ, 0x3c, !PT ;  /* 0x0000000d08081212 */ /* 0x010fc600078e3cff */
[----:B------:R-:W4:Y:S01]  /*0c90*/  @P0 LDG.E R13, desc[UR16][R22.64+0xd4] ;  /* 0x0000d410160d0981 */ /* 0x000f22000c1e1900 */
[----:B---3--:R-:W-:Y:S01]  /*0ca0*/  @P1 LOP3.LUT R9, R9, R14, RZ, 0x3c, !PT ;  /* 0x0000000e09091212 */ /* 0x008fe200078e3cff */
[----:B------:R-:W-:Y:S01]  /*0cb0*/  IMAD.MOV.U32 R14, RZ, RZ, 0x800 ;  /* 0x00000800ff0e7424 */ /* 0x000fe200078e00ff */
[----:B------:R-:W-:-:S04]  /*0cc0*/  @P1 LOP3.LUT R10, R10, R27, RZ, 0x3c, !PT ;  /* 0x0000001b0a0a1212 */ /* 0x000fc800078e3cff */
[----:B------:R-:W-:-:S04]  /*0cd0*/  SHF.L.U32 R27, R14, R19, RZ ;  /* 0x000000130e1b7219 */ /* 0x000fc800000006ff */
[----:B------:R-:W-:Y:S02]  /*0ce0*/  LOP3.LUT P2, RZ, R0, R27, RZ, 0xc0, !PT ;  /* 0x0000001b00ff7212 */ /* 0x000fe4000784c0ff */
[----:B------:R-:W-:Y:S02]  /*0cf0*/  @P1 LOP3.LUT R11, R11, R2, RZ, 0x3c, !PT ;  /* 0x000000020b0b1212 */ /* 0x000fe400078e3cff */
[----:B------:R-:W3:Y:S01]  /*0d00*/  @P0 LDG.E R2, desc[UR16][R22.64+0xd8] ;  /* 0x0000d81016020981 */ /* 0x000ee2000c1e1900 */
[----:B------:R-:W-:-:S05]  /*0d10*/  IMAD.MOV.U32 R14, RZ, RZ, 0x1000 ;  /* 0x00001000ff0e7424 */ /* 0x000fca00078e00ff */
[----:B------:R-:W-:-:S03]  /*0d20*/  SHF.L.U32 R27, R14, R19, RZ ;  /* 0x000000130e1b7219 */ /* 0x000fc600000006ff */
[----:B------:R-:W3:Y:S01]  /*0d30*/  @P2 LDG.E R14, desc[UR16][R22.64+0xe4] ;  /* 0x0000e410160e2981 */ /* 0x000ee2000c1e1900 */
[----:B--2---:R-:W-:-:S03]  /*0d40*/  @P0 LOP3.LUT R15, R15, R16, RZ, 0x3c, !PT ;  /* 0x000000100f0f0212 */ /* 0x004fc600078e3cff */
[----:B------:R-:W2:Y:S01]  /*0d50*/  @P2 LDG.E R16, desc[UR16][R22.64+0xdc] ;  /* 0x0000dc1016102981 */ /* 0x000ea2000c1e1900 */
[----:B------:R-:W-:-:S03]  /*0d60*/  @P0 LOP3.LUT R10, R10, R17, RZ, 0x3c, !PT ;  /* 0x000000110a0a0212 */ /* 0x000fc600078e3cff */
[----:B------:R-:W2:Y:S01]  /*0d70*/  @P2 LDG.E R17, desc[UR16][R22.64+0xe0] ;  /* 0x0000e01016112981 */ /* 0x000ea2000c1e1900 */
[----:B------:R-:W-:-:S03]  /*0d80*/  @P0 LOP3.LUT R11, R11, R6, RZ, 0x3c, !PT ;  /* 0x000000060b0b0212 */ /* 0x000fc600078e3cff */
[----:B------:R-:W2:Y:S01]  /*0d90*/  @P2 LDG.E R6, desc[UR16][R22.64+0xec] ;  /* 0x0000ec1016062981 */ /* 0x000ea2000c1e1900 */
[----:B----4-:R-:W-:-:S03]  /*0da0*/  @P0 LOP3.LUT R8, R8, R13, RZ, 0x3c, !PT ;  /* 0x0000000d08080212 */ /* 0x010fc600078e3cff */
[----:B------:R-:W4:Y:S01]  /*0db0*/  @P2 LDG.E R13, desc[UR16][R22.64+0xe8] ;  /* 0x0000e810160d2981 */ /* 0x000f22000c1e1900 */
[----:B------:R-:W-:Y:S02]  /*0dc0*/  LOP3.LUT P1, RZ, R0, R27, RZ, 0xc0, !PT ;  /* 0x0000001b00ff7212 */ /* 0x000fe4000782c0ff */
[----:B---3--:R-:W-:-:S11]  /*0dd0*/  @P0 LOP3.LUT R9, R9, R2, RZ, 0x3c, !PT ;  /* 0x0000000209090212 */ /* 0x008fd600078e3cff */
[----:B------:R-:W3:Y:S01]  /*0de0*/  @P1 LDG.E R2, desc[UR16][R22.64+0xf0] ;  /* 0x0000f01016021981 */ /* 0x000ee2000c1e1900 */
[----:B------:R-:W-:-:S03]  /*0df0*/  @P2 LOP3.LUT R11, R11, R14, RZ, 0x3c, !PT ;  /* 0x0000000e0b0b2212 */ /* 0x000fc600078e3cff */
[----:B------:R-:W3:Y:S01]  /*0e00*/  @P1 LDG.E R14, desc[UR16][R22.64+0x100] ;  /* 0x00010010160e1981 */ /* 0x000ee2000c1e1900 */
[----:B--2---:R-:W-:Y:S01]  /*0e10*/  @P2 LOP3.LUT R15, R15, R16, RZ, 0x3c, !PT ;  /* 0x000000100f0f2212 */ /* 0x004fe200078e3cff */
[----:B------:R-:W-:-:S05]  /*0e20*/  IMAD.MOV.U32 R16, RZ, RZ, 0x2000 ;  /* 0x00002000ff107424 */ /* 0x000fca00078e00ff */
[----:B------:R-:W-:Y:S02]  /*0e30*/  SHF.L.U32 R27, R16, R19, RZ ;  /* 0x00000013101b7219 */ /* 0x000fe400000006ff */
[----:B------:R-:W2:Y:S02]  /*0e40*/  @P1 LDG.E R16, desc[UR16][R22.64+0xf8] ;  /* 0x0000f81016101981 */ /* 0x000ea4000c1e1900 */
[----:B------:R-:W-:Y:S02]  /*0e50*/  LOP3.LUT P0, RZ, R0, R27, RZ, 0xc0, !PT ;  /* 0x0000001b00ff7212 */ /* 0x000fe4000780c0ff */
[----:B------:R-:W2:Y:S01]  /*0e60*/  @P1 LDG.E R27, desc[UR16][R22.64+0xf4] ;  /* 0x0000f410161b1981 */ /* 0x000ea2000c1e1900 */
[----:B------:R-:W-:Y:S02]  /*0e70*/  @P2 LOP3.LUT R10, R10, R17, RZ, 0x3c, !PT ;  /* 0x000000110a0a2212 */ /* 0x000fe400078e3cff */
[----:B------:R-:W-:Y:S01]  /*0e80*/  @P2 LOP3.LUT R9, R9, R6, RZ, 0x3c, !PT ;  /* 0x0000000609092212 */ /* 0x000fe200078e3cff */
[----:B------:R-:W2:Y:S01]  /*0e90*/  @P1 LDG.E R17, desc[UR16][R22.64+0xfc] ;  /* 0x0000fc1016111981 */ /* 0x000ea2000c1e1900 */
[----:B----4-:R-:W-:-:S06]  /*0ea0*/  @P2 LOP3.LUT R8, R8, R13, RZ, 0x3c, !PT ;  /* 0x0000000d08082212 */ /* 0x010fcc00078e3cff */
[----:B------:R-:W4:Y:S04]  /*0eb0*/  @P0 LDG.E R6, desc[UR16][R22.64+0x104] ;  /* 0x0001041016060981 */ /* 0x000f28000c1e1900 */
[----:B------:R-:W4:Y:S01]  /*0ec0*/  @P0 LDG.E R13, desc[UR16][R22.64+0x108] ;  /* 0x00010810160d0981 */ /* 0x000f22000c1e1900 */
[----:B---3--:R-:W-:Y:S01]  /*0ed0*/  @P1 LOP3.LUT R15, R15, R2, RZ, 0x3c, !PT ;  /* 0x000000020f0f1212 */ /* 0x008fe200078e3cff */
[----:B------:R-:W-:Y:S01]  /*0ee0*/  IMAD.MOV.U32 R2, RZ, RZ, 0x4000 ;  /* 0x00004000ff027424 */ /* 0x000fe200078e00ff */
[----:B------:R-:W-:Y:S02]  /*0ef0*/  @P1 LOP3.LUT R9, R9, R14, RZ, 0x3c, !PT ;  /* 0x0000000e09091212 */ /* 0x000fe400078e3cff */
[----:B--2---:R-:W-:Y:S02]  /*0f00*/  @P1 LOP3.LUT R10, R10, R27, RZ, 0x3c, !PT ;  /* 0x0000001b0a0a1212 */ /* 0x004fe400078e3cff */
[----:B------:R-:W-:-:S02]  /*0f10*/  SHF.L.U32 R27, R2, R19, RZ ;  /* 0x00000013021b7219 */ /* 0x000fc400000006ff */
[----:B------:R-:W2:Y:S02]  /*0f20*/  @P0 LDG.E R2, desc[UR16][R22.64+0x10c] ;  /* 0x00010c1016020981 */ /* 0x000ea4000c1e1900 */
[----:B------:R-:W-:Y:S02]  /*0f30*/  LOP3.LUT P2, RZ, R0, R27, RZ, 0xc0, !PT ;  /* 0x0000001b00ff7212 */ /* 0x000fe4000784c0ff */
[----:B------:R-:W-:Y:S02]  /*0f40*/  @P1 LOP3.LUT R11, R11, R16, RZ, 0x3c, !PT ;  /* 0x000000100b0b1212 */ /* 0x000fe400078e3cff */
[----:B------:R-:W3:Y:S01]  /*0f50*/  @P0 LDG.E R16, desc[UR16][R22.64+0x114] ;  /* 0x0001141016100981 */ /* 0x000ee2000c1e1900 */
[----:B------:R-:W-:Y:S02]  /*0f60*/  @P1 LOP3.LUT R8, R8, R17, RZ, 0x3c, !PT ;  /* 0x0000001108081212 */ /* 0x000fe400078e3cff */
[----:B----4-:R-:W-:Y:S01]  /*0f70*/  @P0 LOP3.LUT R15, R15, R6, RZ, 0x3c, !PT ;  /* 0x000000060f0f0212 */ /* 0x010fe200078e3cff */
[----:B------:R-:W4:Y:S01]  /*0f80*/  @P0 LDG.E R17, desc[UR16][R22.64+0x110] ;  /* 0x0001101016110981 */ /* 0x000f22000c1e1900 */
[----:B------:R-:W-:-:S04]  /*0f90*/  @P0 LOP3.LUT R10, R10, R13, RZ, 0x3c, !PT ;  /* 0x0000000d0a0a0212 */ /* 0x000fc800078e3cff */
[----:B------:R-:W4:Y:S04]  /*0fa0*/  @P2 LDG.E R13, desc[UR16][R22.64+0x11c] ;  /* 0x00011c10160d2981 */ /* 0x000f28000c1e1900 */
[----:B------:R-:W4:Y:S04]  /*0fb0*/  @P2 LDG.E R14, desc[UR16][R22.64+0x118] ;  /* 0x00011810160e2981 */ /* 0x000f28000c1e1900 */
[----:B------:R-:W4:Y:S01]  /*0fc0*/  @P2 LDG.E R6, desc[UR16][R22.64+0x120] ;  /* 0x0001201016062981 */ /* 0x000f22000c1e1900 */
[----:B--2---:R-:W-:Y:S01]  /*0fd0*/  @P0 LOP3.LUT R11, R11, R2, RZ, 0x3c, !PT ;  /* 0x000000020b0b0212 */ /* 0x004fe200078e3cff */
[----:B------:R-:W-:-:S05]  /*0fe0*/  IMAD.MOV.U32 R2, RZ, RZ, 0x8000 ;  /* 0x00008000ff027424 */ /* 0x000fca00078e00ff */
[----:B------:R-:W-:-:S04]  /*0ff0*/  SHF.L.U32 R27, R2, R19, RZ ;  /* 0x00000013021b7219 */ /* 0x000fc800000006ff */
[----:B------:R-:W-:Y:S02]  /*1000*/  LOP3.LUT P1, RZ, R0, R27, RZ, 0xc0, !PT ;  /* 0x0000001b00ff7212 */ /* 0x000fe4000782c0ff */
[----:B---3--:R-:W-:Y:S02]  /*1010*/  @P0 LOP3.LUT R9, R9, R16, RZ, 0x3c, !PT ;  /* 0x0000001009090212 */ /* 0x008fe400078e3cff */
[----:B------:R-:W2:Y:S01]  /*1020*/  @P2 LDG.E R16, desc[UR16][R22.64+0x128] ;  /* 0x0001281016102981 */ /* 0x000ea2000c1e1900 */
[----:B----4-:R-:W-:-:S03]  /*1030*/  @P2 LOP3.LUT R10, R10, R13, RZ, 0x3c, !PT ;  /* 0x0000000d0a0a2212 */ /* 0x010fc600078e3cff */
[----:B------:R-:W3:Y:S01]  /*1040*/  @P2 LDG.E R13, desc[UR16][R22.64+0x124] ;  /* 0x00012410160d2981 */ /* 0x000ee2000c1e1900 */
[----:B------:R-:W-:Y:S02]  /*1050*/  @P0 LOP3.LUT R8, R8, R17, RZ, 0x3c, !PT ;  /* 0x0000001108080212 */ /* 0x000fe400078e3cff */
[----:B------:R-:W-:Y:S02]  /*1060*/  @P2 LOP3.LUT R15, R15, R14, RZ, 0x3c, !PT ;  /* 0x0000000e0f0f2212 */ /* 0x000fe400078e3cff */
[----:B------:R-:W-:Y:S01]  /*1070*/  @P2 LOP3.LUT R11, R11, R6, RZ, 0x3c, !PT ;  /* 0x000000060b0b2212 */ /* 0x000fe200078e3cff */
[----:B------:R-:W4:Y:S04]  /*1080*/  @P1 LDG.E R14, desc[UR16][R22.64+0x12c] ;  /* 0x00012c10160e1981 */ /* 0x000f28000c1e1900 */
[----:B------:R-:W4:Y:S04]  /*1090*/  @P1 LDG.E R17, desc[UR16][R22.64+0x130] ;  /* 0x0001301016111981 */ /* 0x000f28000c1e1900 */
[----:B------:R-:W4:Y:S04]  /*10a0*/  @P1 LDG.E R6, desc[UR16][R22.64+0x134] ;  /* 0x0001341016061981 */ /* 0x000f28000c1e1900 */
[----:B------:R-:W4:Y:S04]  /*10b0*/  @P1 LDG.E R2, desc[UR16][R22.64+0x13c] ;  /* 0x00013c1016021981 */ /* 0x000f28000c1e1900 */
[----:B------:R-:W4:Y:S01]  /*10c0*/  @P1 LDG.E R27, desc[UR16][R22.64+0x138] ;  /* 0x00013810161b1981 */ /* 0x000f22000c1e1900 */
[----:B------:R-:W-:-:S05]  /*10d0*/  VIADD R19, R19, 0x10 ;  /* 0x0000001013137836 */ /* 0x000fca0000000000 */
[----:B------:R-:W-:Y:S02]  /*10e0*/  ISETP.NE.AND P0, PT, R19, 0x20, PT ;  /* 0x000000201300780c */ /* 0x000fe40003f05270 */
[----:B--2---:R-:W-:Y:S02]  /*10f0*/  @P2 LOP3.LUT R9, R9, R16, RZ, 0x3c, !PT ;  /* 0x0000001009092212 */ /* 0x004fe400078e3cff */
[----:B---3--:R-:W-:Y:S02]  /*1100*/  @P2 LOP3.LUT R8, R8, R13, RZ, 0x3c, !PT ;  /* 0x0000000d08082212 */ /* 0x008fe400078e3cff */
[----:B----4-:R-:W-:Y:S02]  /*1110*/  @P1 LOP3.LUT R15, R15, R14, RZ, 0x3c, !PT ;  /* 0x0000000e0f0f1212 */ /* 0x010fe400078e3cff */
[----:B------:R-:W-:Y:S02]  /*1120*/  @P1 LOP3.LUT R10, R10, R17, RZ, 0x3c, !PT ;  /* 0x000000110a0a1212 */ /* 0x000fe400078e3cff */
[----:B------:R-:W-:-:S02]  /*1130*/  @P1 LOP3.LUT R11, R11, R6, RZ, 0x3c, !PT ;  /* 0x000000060b0b1212 */ /* 0x000fc400078e3cff */
[----:B------:R-:W-:Y:S02]  /*1140*/  @P1 LOP3.LUT R9, R9, R2, RZ, 0x3c, !PT ;  /* 0x0000000209091212 */ /* 0x000fe400078e3cff */
[----:B------:R-:W-:Y:S01]  /*1150*/  @P1 LOP3.LUT R8, R8, R27, RZ, 0x3c, !PT ;  /* 0x0000001b08081212 */ /* 0x000fe200078e3cff */
[----:B------:R-:W-:Y:S05]  /*1160*/  @P0 BRA `(.L_x_4) ;  /* 0xfffffff000a00947 */ /* 0x000fea000383ffff */
[----:B------:R-:W-:-:S04]  /*1170*/  IADD3 R18, R18, 0x1, RZ ;  /* 0x0000000112127810 */ /* 0x000fc80007ffe0ff */
[----:B------:R-:W-:-:S13]  /*1180*/  ISETP.GE.U32.AND P0, PT, R18, 0x5, PT ;  /* 0x000000051200780c */ /* 0x000fda0003f06070 */
[----:B------:R-:W-:Y:S05]  /*1190*/  @!P0 BRA `(.L_x_5) ;  /* 0xfffffff000748947 */ /* 0x000fea000383ffff */
[----:B------:R-:W-:Y:S01]  /*11a0*/  VIADD R20, R20, 0x1 ;  /* 0x0000000114147836 */ /* 0x000fe20000000000 */
[----:B------:R-:W-:Y:S01]  /*11b0*/  LOP3.LUT R3, R7, 0x3, RZ, 0xc0, !PT ;  /* 0x0000000307037812 */ /* 0x000fe200078ec0ff */
[----:B------:R0:W-:Y:S03]  /*11c0*/  STL [R1+0x34], R15 ;  /* 0x0000340f01007387 */ /* 0x0001e60000100800 */
[----:B------:R-:W-:Y:S01]  /*11d0*/  ISETP.GT.U32.AND P0, PT, R3, R20, PT ;  /* 0x000000140300720c */ /* 0x000fe20003f04070 */
[----:B------:R0:W-:Y:S03]  /*11e0*/  STL.64 [R1+0x38], R10 ;  /* 0x0000380a01007387 */ /* 0x0001e60000100a00 */
[----:B------:R-:W-:Y:S01]  /*11f0*/  ISETP.GT.U32.AND.EX P0, PT, RZ, RZ, PT, P0 ;  /* 0x000000ffff00720c */ /* 0x000fe20003f04100 */
[----:B------:R0:W-:-:S12]  /*1200*/  STL.64 [R1+0x40], R8 ;  /* 0x0000400801007387 */ /* 0x0001d80000100a00 */
[----:B------:R-:W-:Y:S05]  /*1210*/  @P0 BRA `(.L_x_6) ;  /* 0xfffffff000440947 */ /* 0x000fea000383ffff */
.L_x_3:
[----:B------:R-:W-:Y:S05]  /*1220*/  BSYNC B0 ;  /* 0x0000000000007941 */ /* 0x000fea0003800000 */
.L_x_2:
[--C-:B------:R-:W-:Y:S01]  /*1230*/  SHF.R.U64 R7, R7, 0x2, R4.reuse ;  /* 0x0000000207077819 */ /* 0x100fe20000001204 */
[----:B------:R-:W-:Y:S01]  /*1240*/  VIADD R21, R21, 0x1 ;  /* 0x0000000115157836 */ /* 0x000fe20000000000 */
[----:B------:R-:W-:Y:S02]  /*1250*/  SHF.R.U32.HI R4, RZ, 0x2, R4 ;  /* 0x00000002ff047819 */ /* 0x000fe40000011604 */
[----:B------:R-:W-:-:S04]  /*1260*/  ISETP.NE.U32.AND P0, PT, R7, RZ, PT ;  /* 0x000000ff0700720c */ /* 0x000fc80003f05070 */
[----:B------:R-:W-:-:S13]  /*1270*/  ISETP.NE.AND.EX P0, PT, R4, RZ, PT, P0 ;  /* 0x000000ff0400720c */ /* 0x000fda0003f05300 */
[----:B------:R-:W-:Y:S05]  /*1280*/  @!P0 BRA `(.L_x_1) ;  /* 0x0000000000048947 */ /* 0x000fea0003800000 */
[----:B------:R-:W-:Y:S05]  /*1290*/  BRA `(.L_x_7) ;  /* 0xfffffff000147947 */ /* 0x000fea000383ffff */
.L_x_1:
[----:B------:R-:W-:Y:S05]  /*12a0*/  BSYNC B1 ;  /* 0x0000000000017941 */ /* 0x000fea0003800000 */
.L_x_0:
[----:B------:R-:W-:Y:S01]  /*12b0*/  ULDC.64 UR4, c[0x0][0x218] ;  /* 0x0000860000047ab9 */ /* 0x000fe20000000a00 */
[----:B------:R2:W-:Y:S01]  /*12c0*/  STL.64 [R1+0x48], RZ ;  /* 0x000048ff01007387 */ /* 0x0005e20000100a00 */
[----:B------:R-:W-:-:S03]  /*12d0*/  ISETP.GE.U32.AND P0, PT, R12, UR4, PT ;  /* 0x000000040c007c0c */ /* 0x000fc6000bf06070 */
[----:B------:R2:W-:Y:S01]  /*12e0*/  STL [R1+0x50], RZ ;  /* 0x000050ff01007387 */ /* 0x0005e20000100800 */
[----:B------:R-:W-:-:S03]  /*12f0*/  ISETP.GE.U32.AND.EX P0, PT, R5, UR5, PT, P0 ;  /* 0x0000000505007c0c */ /* 0x000fc6000bf06100 */
[----:B------:R2:W-:Y:S10]  /*1300*/  STL.64 [R1+0x58], RZ ;  /* 0x000058ff01007387 */ /* 0x0005f40000100a00 */
[----:B------:R-:W-:Y:S05]  /*1310*/  @P0 EXIT ;  /* 0x000000000000094d */ /* 0x000fea0003800000 */
[----:B-1----:R-:W1:Y:S01]  /*1320*/  LDC.64 R2, c[0x0][0x228] ;  /* 0x00008a00ff027b82 */ /* 0x002e620000000a00 */
[----:B------:R-:W-:Y:S01]  /*1330*/  ULDC.64 UR6, c[0x0][0x220] ;  /* 0x0000880000067ab9 */ /* 0x000fe20000000a00 */
[----:B------:R-:W-:Y:S01]  /*1340*/  UMOV UR4, 0x9a7cab1b ;  /* 0x9a7cab1b00047882 */ /* 0x000fe20000000000 */
[----:B------:R-:W-:Y:S01]  /*1350*/  ULOP3.LUT UR7, UR7, 0xf7dcefdd, URZ, 0x3c, !UPT ;  /* 0xf7dcefdd07077892 */ /* 0x000fe2000f8e3c3f */
[----:B------:R-:W-:Y:S01]  /*1360*/  BSSY B2, `(.L_x_8) ;  /* 0x000008f000027945 */ /* 0x000fe20003800000 */
[----:B------:R-:W-:Y:S02]  /*1370*/  ULOP3.LUT UR6, UR6, 0xaad26b49, URZ, 0x3c, !UPT ;  /* 0xaad26b4906067892 */ /* 0x000fe4000f8e3c3f */
[----:B------:R-:W-:Y:S01]  /*1380*/  UIMAD UR4, UR7, UR4, 0x64f0c9 ;  /* 0x0064f0c9070474a4 */ /* 0x000fe2000f8e0204 */
[----:B------:R-:W3:Y:S01]  /*1390*/  LDC.64 R6, c[0x0][0x228] ;  /* 0x00008a00ff067b82 */ /* 0x000ee20000000a00 */
[----:B------:R-:W-:Y:S01]  /*13a0*/  ULDC UR5, c[0x0][0x0] ;  /* 0x0000000000057ab9 */ /* 0x000fe20000000800 */
[----:B------:R-:W-:Y:S01]  /*13b0*/  ULDC.64 UR8, c[0x0][0x238] ;  /* 0x00008e0000087ab9 */ /* 0x000fe20000000a00 */
[----:B------:R-:W-:Y:S01]  /*13c0*/  UIMAD UR4, UR6, 0x4182bed5, UR4 ;  /* 0x4182bed5060478a4 */ /* 0x000fe2000f8e0204 */
[----:B------:R-:W-:Y:S01]  /*13d0*/  DSETP.LT.AND P3, PT, RZ, UR8, PT ;  /* 0x00000008ff007e2a */ /* 0x000fe2000bf61000 */
[----:B------:R-:W-:Y:S01]  /*13e0*/  ULDC UR13, c[0x0][0xc] ;  /* 0x00000300000d7ab9 */ /* 0x000fe20000000800 */
[----:B------:R-:W-:Y:S01]  /*13f0*/  ULDC.64 UR14, c[0x0][0x238] ;  /* 0x00008e00000e7ab9 */ /* 0x000fe20000000a00 */
[----:B------:R-:W-:-:S02]  /*1400*/  UIMAD UR13, UR5, UR13, URZ ;  /* 0x0000000d050d72a4 */ /* 0x000fc4000f8e023f */
[----:B------:R-:W-:Y:S01]  /*1410*/  MOV R4, UR4 ;  /* 0x0000000400047c02 */ /* 0x000fe20008000f00 */
[----:B------:R-:W-:Y:S01]  /*1420*/  ULDC UR11, c[0x0][0x230] ;  /* 0x00008c00000b7ab9 */ /* 0x000fe20000000800 */
[----:B------:R-:W-:Y:S01]  /*1430*/  ULDC UR8, c[0x0][0x248] ;  /* 0x0000920000087ab9 */ /* 0x000fe20000000800 */
[----:B------:R-:W-:Y:S01]  /*1440*/  ULDC UR10, c[0x0][0x240] ;  /* 0x00009000000a7ab9 */ /* 0x000fe20000000800 */
[----:B------:R-:W-:Y:S01]  /*1450*/  ULDC UR9, c[0x0][0x244] ;  /* 0x0000910000097ab9 */ /* 0x000fe20000000800 */
[----:B------:R-:W-:Y:S01]  /*1460*/  UMOV UR12, URZ ;  /* 0x0000003f000c7c82 */ /* 0x000fe20008000000 */
[----:B------:R-:W-:Y:S01]  /*1470*/  ULDC.64 UR4, c[0x0][0x218] ;  /* 0x0000860000047ab9 */ /* 0x000fe20000000a00 */
[----:B-1----:R-:W-:Y:S01]  /*1480*/  FADD R13, -R2, R3 ;  /* 0x00000003020d7221 */ /* 0x002fe20000000100 */
[----:B------:R-:W-:-:S06]  /*1490*/  ULDC.64 UR6, c[0x0][0x210] ;  /* 0x0000840000067ab9 */ /* 0x000fcc0000000a00 */
.L_x_15:
[-C--:B------:R-:W-:Y:S01]  /*14a0*/  MOV R14, R10.reuse ;  /* 0x0000000a000e7202 */ /* 0x080fe20000000f00 */
[----:B------:R-:W-:Y:S01]  /*14b0*/  BSSY B1, `(.L_x_9) ;  /* 0x0000070000017945 */ /* 0x000fe20003800000 */
[----:B------:R-:W-:Y:S01]  /*14c0*/  MOV R16, R10 ;  /* 0x0000000a00107202 */ /* 0x000fe20000000f00 */
[----:B------:R-:W-:Y:S01]  /*14d0*/  IMAD.MOV.U32 R19, RZ, RZ, R9 ;  /* 0x000000ffff137224 */ /* 0x000fe200078e0009 */
[----:B------:R-:W-:Y:S01]  /*14e0*/  MOV R18, R8 ;  /* 0x0000000800127202 */ /* 0x000fe20000000f00 */
[----:B------:R-:W-:Y:S01]  /*14f0*/  IMAD.MOV.U32 R17, RZ, RZ, R11 ;  /* 0x000000ffff117224 */ /* 0x000fe200078e000b */
[----:B-1----:R-:W-:Y:S06]  /*1500*/  @!P3 BRA `(.L_x_10) ;  /* 0x00000000005cb947 */ /* 0x002fec0003800000 */
[----:B0-----:R-:W-:Y:S01]  /*1510*/  SHF.R.U32.HI R10, RZ, 0x2, R15 ;  /* 0x00000002ff0a7819 */ /* 0x001fe2000001160f */
[----:B------:R-:W-:Y:S01]  /*1520*/  HFMA2.MMA R3, -RZ, RZ, 0.1171875, 0 ;  /* 0x2f800000ff037435 */ /* 0x000fe200000001ff */
[----:B------:R-:W-:Y:S01]  /*1530*/  IADD3 R4, R4, 0x587c5, RZ ;  /* 0x000587c504047810 */ /* 0x000fe20007ffe0ff */
[----:B------:R-:W-:Y:S01]  /*1540*/  IMAD.MOV.U32 R20, RZ, RZ, 0x7fc00000 ;  /* 0x7fc00000ff147424 */ /* 0x000fe200078e00ff */
[----:B------:R-:W-:Y:S01]  /*1550*/  LOP3.LUT R15, R10, R15, RZ, 0x3c, !PT ;  /* 0x0000000f0a0f7212 */ /* 0x000fe200078e3cff */
[----:B------:R-:W-:Y:S03]  /*1560*/  IMAD.MOV.U32 R10, RZ, RZ, R11 ;  /* 0x000000ffff0a7224 */ /* 0x000fe600078e000b */
[----:B------:R-:W-:Y:S01]  /*1570*/  IMAD.MOV.U32 R11, RZ, RZ, R8 ;  /* 0x000000ffff0b7224 */ /* 0x000fe200078e0008 */
[----:B------:R-:W-:Y:S01]  /*1580*/  MOV R8, R9 ;  /* 0x0000000900087202 */ /* 0x000fe20000000f00 */
[----:B------:R-:W-:Y:S04]  /*1590*/  IMAD.SHL.U32 R16, R15, 0x2, RZ ;  /* 0x000000020f107824 */ /* 0x000fe800078e00ff */
[----:B------:R-:W-:Y:S01]  /*15a0*/  IMAD.MOV.U32 R18, RZ, RZ, R8 ;  /* 0x000000ffff127224 */ /* 0x000fe200078e0008 */
[C---:B------:R-:W-:Y:S01]  /*15b0*/  LOP3.LUT R16, R8.reuse, R16, R15, 0x96, !PT ;  /* 0x0000001008107212 */ /* 0x040fe200078e960f */
[----:B------:R-:W-:Y:S05]  /*15c0*/  IMAD.SHL.U32 R15, R8, 0x10, RZ ;  /* 0x00000010080f7824 */ /* 0x000fea00078e00ff */
[----:B------:R-:W-:Y:S01]  /*15d0*/  LOP3.LUT R9, R16, R15, RZ, 0x3c, !PT ;  /* 0x0000000f10097212 */ /* 0x000fe200078e3cff */
[----:B------:R-:W-:Y:S03]  /*15e0*/  IMAD.MOV.U32 R15, RZ, RZ, R14 ;  /* 0x000000ffff0f7224 */ /* 0x000fe600078e000e */
[----:B------:R-:W-:Y:S01]  /*15f0*/  MOV R19, R9 ;  /* 0x0000000900137202 */ /* 0x000fe20000000f00 */
[----:B------:R-:W-:Y:S05]  /*1600*/  IMAD.IADD R2, R9, 0x1, R4 ;  /* 0x0000000109027824 */ /* 0x000fea00078e0204 */
[----:B------:R-:W-:Y:S05]  /*1610*/  I2FP.F32.U32 R2, R2 ;  /* 0x0000000200027245 */ /* 0x000fea0000201000 */
[----:B------:R-:W-:Y:S04]  /*1620*/  FFMA R0, R2, R3, 1.1641532182693481445e-10 ;  /* 0x2f00000002007423 */ /* 0x000fe80000000003 */
[----:B------:R-:W0:Y:S02]  /*1630*/  F2F.F64.F32 R16, R0 ;  /* 0x0000000000107310 */ /* 0x000e240000201800 */
[----:B0-----:R-:W-:Y:S01]  /*1640*/  DSETP.GEU.AND P0, PT, R16, UR14, PT ;  /* 0x0000000e10007e2a */ /* 0x001fe2000bf0e000 */
[----:B------:R-:W-:Y:S02]  /*1650*/  MOV R16, R10 ;  /* 0x0000000a00107202 */ /* 0x000fe40000000f00 */
[----:B------:R-:W-:Y:S11]  /*1660*/  MOV R17, R11 ;  /* 0x0000000b00117202 */ /* 0x000ff60000000f00 */
[----:B------:R-:W-:Y:S05]  /*1670*/  @!P0 BRA `(.L_x_11) ;  /* 0x00000004004c8947 */ /* 0x000fea0003800000 */
.L_x_10:
[----:B0-----:R-:W-:Y:S01]  /*1680*/  SHF.R.U32.HI R10, RZ, 0x2, R15 ;  /* 0x00000002ff0a7819 */ /* 0x001fe2000001160f */
[----:B------:R-:W-:Y:S01]  /*1690*/  VIADD R4, R4, 0x587c5 ;  /* 0x000587c504047836 */ /* 0x000fe20000000000 */
[----:B------:R-:W-:Y:S01]  /*16a0*/  ISETP.LE.AND P0, PT, RZ, UR11, PT ;  /* 0x0000000bff007c0c */ /* 0x000fe2000bf03270 */
[----:B------:R-:W-:Y:S01]  /*16b0*/  IMAD.MOV.U32 R3, RZ, RZ, 0x2f800000 ;  /* 0x2f800000ff037424 */ /* 0x000fe200078e00ff */
[----:B------:R-:W-:Y:S01]  /*16c0*/  LOP3.LUT R11, R10, R15, RZ, 0x3c, !PT ;  /* 0x0000000f0a0b7212 */ /* 0x000fe200078e3cff */
[----:B------:R-:W-:Y:S04]  /*16d0*/  IMAD.SHL.U32 R10, R19, 0x10, RZ ;  /* 0x00000010130a7824 */ /* 0x000fe800078e00ff */
[----:B------:R-:W-:Y:S05]  /*16e0*/  IMAD.SHL.U32 R14, R11, 0x2, RZ ;  /* 0x000000020b0e7824 */ /* 0x000fea00078e00ff */
[----:B------:R-:W-:Y:S04]  /*16f0*/  LOP3.LUT R11, R19, R14, R11, 0x96, !PT ;  /* 0x0000000e130b7212 */ /* 0x000fe800078e960b */
[----:B------:R-:W-:Y:S04]  /*1700*/  LOP3.LUT R9, R11, R10, RZ, 0x3c, !PT ;  /* 0x0000000a0b097212 */ /* 0x000fe800078e3cff */
[----:B------:R-:W-:Y:S04]  /*1710*/  IADD3 R2, R9, R4, RZ ;  /* 0x0000000409027210 */ /* 0x000fe80007ffe0ff */
[----:B------:R-:W-:Y:S05]  /*1720*/  I2FP.F32.U32 R2, R2 ;  /* 0x0000000200027245 */ /* 0x000fea0000201000 */
[----:B------:R-:W-:Y:S04]  /*1730*/  FFMA R0, R2, R3, 1.1641532182693481445e-10 ;  /* 0x2f00000002007423 */ /* 0x000fe80000000003 */
[----:B---3--:R-:W-:Y:S05]  /*1740*/  FFMA R14, -R0, R6, R7 ;  /* 0x00000006000e7223 */ /* 0x008fea0000000107 */
[----:B------:R-:W-:Y:S01]  /*1750*/  MOV R20, R14 ;  /* 0x0000000e00147202 */ /* 0x000fe20000000f00 */
[----:B------:R-:W-:Y:S06]  /*1760*/  @!P0 BRA `(.L_x_12) ;  /* 0x0000000000b08947 */ /* 0x000fec0003800000 */
[----:B------:R-:W-:Y:S01]  /*1770*/  MOV R3, 0x80000000 ;  /* 0x8000000000037802 */ /* 0x000fe20000000f00 */
[----:B------:R-:W-:Y:S01]  /*1780*/  HFMA2.MMA R0, -RZ, RZ, 0, 0 ;  /* 0x00000000ff007435 */ /* 0x000fe200000001ff */
[----:B------:R-:W-:Y:S01]  /*1790*/  FMUL R2, R14, UR10 ;  /* 0x0000000a0e027c20 */ /* 0x000fe20008400000 */
[----:B------:R-:W-:Y:S04]  /*17a0*/  BSSY B0, `(.L_x_13) ;  /* 0x0000025000007945 */ /* 0x000fe80003800000 */
[----:B------:R-:W-:Y:S11]  /*17b0*/  FSETP.GTU.AND P0, PT, |R2|, +INF , PT ;  /* 0x7f8000000200780b */ /* 0x000ff60003f0c200 */
[----:B------:R-:W-:Y:S02]  /*17c0*/  @!UPT UIADD3 URZ, URZ, URZ, URZ ;  /* 0x0000003f3f3ff290 */ /* 0x000fe4000fffe03f */
[----:B------:R-:W-:Y:S05]  /*17d0*/  @P0 BRA `(.L_x_14) ;  /* 0x0000000000840947 */ /* 0x000fea0003800000 */
[----:B------:R-:W-:Y:S01]  /*17e0*/  FSETP.GE.AND P0, PT, R2, 9.22337203685477580800e+18, PT ;  /* 0x5f0000000200780b */ /* 0x000fe20003f06000 */
[----:B------:R-:W-:Y:S01]  /*17f0*/  IMAD.MOV.U32 R0, RZ, RZ, -0x1 ;  /* 0xffffffffff007424 */ /* 0x000fe200078e00ff */
[----:B------:R-:W-:Y:S11]  /*1800*/  MOV R3, 0x7fffffff ;  /* 0x7fffffff00037802 */ /* 0x000ff60000000f00 */
[----:B------:R-:W-:Y:S05]  /*1810*/  @P0 BRA `(.L_x_14) ;  /* 0x0000000000740947 */ /* 0x000fea0003800000 */
[----:B------:R-:W-:Y:S01]  /*1820*/  HFMA2.MMA R3, -RZ, RZ, -0.0 , 0 ;  /* 0x80000000ff037435 */ /* 0x000fe200000001ff */
[----:B------:R-:W-:Y:S01]  /*1830*/  FSETP.GTU.AND P0, PT, R2, -9.22337203685477580800e+18, PT ;  /* 0xdf0000000200780b */ /* 0x000fe20003f0c000 */
[----:B------:R-:W-:Y:S11]  /*1840*/  IMAD.MOV.U32 R0, RZ, RZ, RZ ;  /* 0x000000ffff007224 */ /* 0x000ff600078e00ff */
[----:B------:R-:W-:Y:S01]  /*1850*/  @!UPT UIADD3 URZ, URZ, URZ, URZ ;  /* 0x0000003f3f3ff290 */ /* 0x000fe2000fffe03f */
[----:B------:R-:W-:Y:S05]  /*1860*/  @!P0 BRA `(.L_x_14) ;  /* 0x0000000000608947 */ /* 0x000fea0003800000 */
[----:B------:R-:W-:Y:S01]  /*1870*/  SHF.R.U32.HI R3, RZ, 0x17, R2 ;  /* 0x00000017ff037819 */ /* 0x000fe20000011602 */
[----:B------:R-:W-:Y:S01]  /*1880*/  IMAD.SHL.U32 R8, R2, 0x100, RZ ;  /* 0x0000010002087824 */ /* 0x000fe200078e00ff */
[----:B------:R-:W-:Y:S01]  /*1890*/  CS2R R10, SRZ ;  /* 0x00000000000a7805 */ /* 0x000fe2000001ff00 */
[----:B------:R-:W-:Y:S01]  /*18a0*/  IMAD.U32 R15, RZ, RZ, UR12 ;  /* 0x0000000cff0f7e24 */ /* 0x000fe2000f8e00ff */
[----:B------:R-:W-:Y:S01]  /*18b0*/  LOP3.LUT R3, R3, 0xff, RZ, 0xc0, !PT ;  /* 0x000000ff03037812 */ /* 0x000fe200078ec0ff */
[----:B------:R-:W-:Y:S01]  /*18c0*/  IMAD.U32 R0, RZ, RZ, UR12 ;  /* 0x0000000cff007e24 */ /* 0x000fe2000f8e00ff */
[----:B------:R-:W-:Y:S02]  /*18d0*/  SHF.R.U32.HI R8, RZ, 0x1, R8 ;  /* 0x00000001ff087819 */ /* 0x000fe40000011608 */
[----:B------:R-:W-:Y:S02]  /*18e0*/  IADD3 R3, -R3, 0xbd, RZ ;  /* 0x000000bd03037810 */ /* 0x000fe40007ffe1ff */
[----:B------:R-:W-:Y:S02]  /*18f0*/  LOP3.LUT R8, R8, 0x40000000, RZ, 0xfc, !PT ;  /* 0x4000000008087812 */ /* 0x000fe400078efcff */
[C---:B------:R-:W-:Y:S11]  /*1900*/  ISETP.GT.AND P1, PT, R3.reuse, 0x3f, PT ;  /* 0x0000003f0300780c */ /* 0x040ff60003f24270 */
[----:B------:R-:W-:Y:S02]  /*1910*/  @!UPT UIADD3 URZ, URZ, URZ, URZ ;  /* 0x0000003f3f3ff290 */ /* 0x000fe4000fffe03f */
[C---:B------:R-:W-:Y:S02]  /*1920*/  @!P1 IADD3 R14, -R3.reuse, 0x40, RZ ;  /* 0x00000040030e9810 */ /* 0x040fe40007ffe1ff */
[----:B------:R-:W-:Y:S02]  /*1930*/  @!P1 ISETP.NE.AND P0, PT, R3, RZ, PT ;  /* 0x000000ff0300920c */ /* 0x000fe40003f05270 */
[--C-:B------:R-:W-:Y:S02]  /*1940*/  @!P1 SHF.L.U64.HI R14, R15, R14, R8.reuse ;  /* 0x0000000e0f0e9219 */ /* 0x100fe40000010208 */
[-CC-:B------:R-:W-:Y:S02]  /*1950*/  @!P1 SHF.R.U64 R11, R0, R3.reuse, R8.reuse ;  /* 0x00000003000b9219 */ /* 0x180fe40000001208 */
[----:B------:R-:W-:Y:S02]  /*1960*/  @!P1 SHF.R.U32.HI R10, RZ, R3, R8 ;  /* 0x00000003ff0a9219 */ /* 0x000fe40000011608 */
[----:B------:R-:W-:Y:S02]  /*1970*/  @!P1 SEL R8, R14, RZ, P0 ;  /* 0x000000ff0e089207 */ /* 0x000fe40000000000 */
[----:B------:R-:W-:Y:S02]  /*1980*/  ISETP.GE.AND P1, PT, R2, RZ, PT ;  /* 0x000000ff0200720c */ /* 0x000fe40003f26270 */
[----:B------:R-:W-:Y:S05]  /*1990*/  LEA.HI R11, P0, R8, R11, RZ, 0x1 ;  /* 0x0000000b080b7211 */ /* 0x000fea00078108ff */
[----:B------:R-:W-:Y:S01]  /*19a0*/  IMAD.X R10, RZ, RZ, R10, P0 ;  /* 0x000000ffff0a7224 */ /* 0x000fe200000e060a */
[-C--:B------:R-:W-:Y:S04]  /*19b0*/  IADD3 R0, P0, RZ, -R11.reuse, RZ ;  /* 0x8000000bff007210 */ /* 0x080fe80007f1e0ff */
[----:B------:R-:W-:Y:S01]  /*19c0*/  SEL R0, R0, R11, !P1 ;  /* 0x0000000b00007207 */ /* 0x000fe20004800000 */
[----:B------:R-:W-:Y:S05]  /*19d0*/  IMAD.X R3, RZ, RZ, ~R10, P0 ;  /* 0x000000ffff037224 */ /* 0x000fea00000e0e0a */
[----:B------:R-:W-:Y:S02]  /*19e0*/  SEL R3, R3, R10, !P1 ;  /* 0x0000000a03037207 */ /* 0x000fe40004800000 */
.L_x_14:
[----:B------:R-:W-:Y:S05]  /*19f0*/  BSYNC B0 ;  /* 0x0000000000007941 */ /* 0x000fea0003800000 */
.L_x_13:
[----:B------:R-:W-:Y:S04]  /*1a00*/  MOV R2, R0 ;  /* 0x0000000000027202 */ /* 0x000fe80000000f00 */
[----:B------:R-:W0:Y:S02]  /*1a10*/  I2F.S64 R14, R2 ;  /* 0x00000002000e7312 */ /* 0x000e240000301400 */
[----:B0-----:R-:W-:Y:S07]  /*1a20*/  FMUL R20, R14, UR9 ;  /* 0x000000090e147c20 */ /* 0x001fee0008400000 */
.L_x_12:
[----:B------:R-:W-:Y:S01]  /*1a30*/  IMAD.MOV.U32 R8, RZ, RZ, R19 ;  /* 0x000000ffff087224 */ /* 0x000fe200078e0013 */
[----:B------:R-:W-:Y:S01]  /*1a40*/  ISETP.LE.AND P0, PT, RZ, UR8, PT ;  /* 0x00000008ff007c0c */ /* 0x000fe2000bf03270 */
[----:B------:R-:W-:Y:S01]  /*1a50*/  IMAD.MOV.U32 R11, RZ, RZ, R18 ;  /* 0x000000ffff0b7224 */ /* 0x000fe200078e0012 */
[----:B------:R-:W-:Y:S01]  /*1a60*/  MOV R10, R17 ;  /* 0x00000011000a7202 */ /* 0x000fe20000000f00 */
[----:B------:R-:W-:Y:S01]  /*1a70*/  IMAD.MOV.U32 R15, RZ, RZ, R16 ;  /* 0x000000ffff0f7224 */ /* 0x000fe200078e0010 */
[----:B------:R-:W-:Y:S11]  /*1a80*/  FSETP.NEU.OR P0, PT, R20, RZ, !P0 ;  /* 0x000000ff1400720b */ /* 0x000ff6000470d400 */
[----:B------:R-:W-:Y:S02]  /*1a90*/  @!UPT UIADD3 URZ, URZ, URZ, URZ ;  /* 0x0000003f3f3ff290 */ /* 0x000fe4000fffe03f */
[----:B------:R-:W-:Y:S05]  /*1aa0*/  @P0 BRA `(.L_x_11) ;  /* 0x0000000000400947 */ /* 0x000fea0003800000 */
[C---:B------:R-:W-:Y:S11]  /*1ab0*/  FSETP.GT.AND P2, PT, R14.reuse, RZ, PT ;  /* 0x000000ff0e00720b */ /* 0x040ff60003f44000 */
[----:B------:R-:W-:Y:S02]  /*1ac0*/  @!UPT UIADD3 URZ, URZ, URZ, URZ ;  /* 0x0000003f3f3ff290 */ /* 0x000fe4000fffe03f */
[----:B------:R-:W-:Y:S01]  /*1ad0*/  @!P2 MOV R11, R18 ;  /* 0x00000012000ba202 */ /* 0x000fe20000000f00 */
[C---:B------:R-:W-:Y:S01]  /*1ae0*/  @!P2 FADD R20, R14.reuse, -1 ;  /* 0xbf8000000e14a421 */ /* 0x040fe20000000000 */
[----:B------:R-:W-:Y:S01]  /*1af0*/  @!P2 MOV R15, R16 ;  /* 0x00000010000fa202 */ /* 0x000fe20000000f00 */
[----:B------:R-:W-:Y:S01]  /*1b00*/  @P2 FADD R0, R14, 1 ;  /* 0x3f8000000e002421 */ /* 0x000fe20000000000 */
[----:B------:R-:W-:Y:S02]  /*1b10*/  @!P2 IMAD.MOV.U32 R8, RZ, RZ, R19 ;  /* 0x000000ffff08a224 */ /* 0x000fe400078e0013 */
[----:B------:R-:W-:Y:S01]  /*1b20*/  @!P2 FSETP.GEU.AND P1, PT, R13, R20, PT ;  /* 0x000000140d00a20b */ /* 0x000fe20003f2e000 */
[----:B------:R-:W-:Y:S01]  /*1b30*/  @!P2 IMAD.MOV.U32 R10, RZ, RZ, R17 ;  /* 0x000000ffff0aa224 */ /* 0x000fe200078e0011 */
[----:B------:R-:W-:Y:S01]  /*1b40*/  @P2 FSETP.GEU.AND P0, PT, R0, R7, PT ;  /* 0x000000070000220b */ /* 0x000fe20003f0e000 */
[----:B------:R-:W-:Y:S01]  /*1b50*/  @P2 IMAD.MOV.U32 R8, RZ, RZ, R19 ;  /* 0x000000ffff082224 */ /* 0x000fe200078e0013 */
[----:B------:R-:W-:Y:S01]  /*1b60*/  @!P2 FSEL R20, R20, R13, !P1 ;  /* 0x0000000d1414a208 */ /* 0x000fe20004800000 */
[----:B------:R-:W-:Y:S01]  /*1b70*/  @P2 IMAD.MOV.U32 R11, RZ, RZ, R18 ;  /* 0x000000ffff0b2224 */ /* 0x000fe200078e0012 */
[----:B------:R-:W-:Y:S01]  /*1b80*/  @P2 MOV R10, R17 ;  /* 0x00000011000a2202 */ /* 0x000fe20000000f00 */
[----:B------:R-:W-:Y:S01]  /*1b90*/  @P2 IMAD.MOV.U32 R15, RZ, RZ, R16 ;  /* 0x000000ffff0f2224 */ /* 0x000fe200078e0010 */
[----:B------:R-:W-:Y:S02]  /*1ba0*/  @P2 FSEL R20, R0, R7, !P0 ;  /* 0x0000000700142208 */ /* 0x000fe40004000000 */
.L_x_11:
[----:B------:R-:W-:Y:S05]  /*1bb0*/  BSYNC B1 ;  /* 0x0000000000017941 */ /* 0x000fea0003800000 */
.L_x_9:
[C---:B------:R-:W-:Y:S04]  /*1bc0*/  LEA R2, P0, R12.reuse, UR6, 0x2 ;  /* 0x000000060c027c11 */ /* 0x040fe8000f8010ff */
[C-C-:B------:R-:W-:Y:S02]  /*1bd0*/  LEA.HI.X R3, R12.reuse, UR7, R5.reuse, 0x2, P0 ;  /* 0x000000070c037c11 */ /* 0x140fe400080f1405 */
[----:B------:R-:W-:Y:S03]  /*1be0*/  IADD3 R12, P0, R12, UR13, RZ ;  /* 0x0000000d0c0c7c10 */ /* 0x000fe6000ff1e0ff */
[----:B------:R1:W-:Y:S02]  /*1bf0*/  STG.E desc[UR16][R2.64], R20 ;  /* 0x0000001402007986 */ /* 0x0003e4000c101910 */
[----:B------:R-:W-:Y:S01]  /*1c00*/  IMAD.X R5, RZ, RZ, R5, P0 ;  /* 0x000000ffff057224 */ /* 0x000fe200000e0605 */
[----:B------:R-:W-:Y:S04]  /*1c10*/  ISETP.GE.U32.AND P0, PT, R12, UR4, PT ;  /* 0x000000040c007c0c */ /* 0x000fe8000bf06070 */
[----:B------:R-:W-:Y:S11]  /*1c20*/  ISETP.GE.U32.AND.EX P0, PT, R5, UR5, PT, P0 ;  /* 0x0000000505007c0c */ /* 0x000ff6000bf06100 */
[----:B------:R-:W-:Y:S02]  /*1c30*/  @!UPT UIADD3 URZ, URZ, URZ, URZ ;  /* 0x0000003f3f3ff290 */ /* 0x000fe4000fffe03f */
[----:B------:R-:W-:Y:S05]  /*1c40*/  @!P0 BRA `(.L_x_15) ;  /* 0xfffffff800148947 */ /* 0x000fea000383ffff */
[----:B------:R-:W-:Y:S05]  /*1c50*/  BSYNC B2 ;  /* 0x0000000000027941 */ /* 0x000fea0003800000 */
.L_x_8:
[----:B------:R-:W-:Y:S01]  /*1c60*/  MOV R5, R15 ;  /* 0x0000000f00057202 */ /* 0x000fe20000000f00 */
[----:B------:R-:W-:Y:S04]  /*1c70*/  STL.64 [R1+0x38], R10 ;  /* 0x0000380a01007387 */ /* 0x000fe80000100a00 */
[----:B------:R-:W-:Y:S04]  /*1c80*/  STL.64 [R1+0x40], R8 ;  /* 0x0000400801007387 */ /* 0x000fe80000100a00 */
[----:B------:R-:W-:Y:S01]  /*1c90*/  STL.64 [R1+0x30], R4 ;  /* 0x0000300401007387 */ /* 0x000fe20000100a00 */
[----:B------:R-:W-:Y:S05]  /*1ca0*/  EXIT ;  /* 0x000000000000794d */ /* 0x000fea0003800000 */
.L_x_16:
[----:B------:R-:W-:-:S00]  /*1cb0*/  BRA `(.L_x_16) ;  /* 0xfffffffc00fc7947 */ /* 0x000fc0000383ffff */
[----:B------:R-:W-:-:S00]  /*1cc0*/  NOP ;  /* 0x0000000000007918 */ /* 0x000fc00000000000 */
        /* <DEDUP_REMOVED lines=11> */
.L_x_334:


//--------------------- .text._ZN7cutlass9reference6device6kernel12BlockForEachINS_12float_e4m3_tENS1_6detail17RandomUniformFuncIS4_EEEEvPT_mNT0_6ParamsE --------------------------
	.section	.text._ZN7cutlass9reference6device6kernel12BlockForEachINS_12float_e4m3_tENS1_6detail17RandomUniformFuncIS4_EEEEvPT_mNT0_6ParamsE,"ax",@progbits
	.align	128
        .global         _ZN7cutlass9reference6device6kernel12BlockForEachINS_12float_e4m3_tENS1_6detail17RandomUniformFuncIS4_EEEEvPT_mNT0_6ParamsE
        .type           _ZN7cutlass9reference6device6kernel12BlockForEachINS_12float_e4m3_tENS1_6detail17RandomUniformFuncIS4_EEEEvPT_mNT0_6ParamsE,@function
        .size           _ZN7cutlass9reference6device6kernel12BlockForEachINS_12float_e4m3_tENS1_6detail17RandomUniformFuncIS4_EEEEvPT_mNT0_6ParamsE,(.L_x_335 - _ZN7cutlass9reference6device6kernel12BlockForEachINS_12float_e4m3_tENS1_6detail17RandomUniformFuncIS4_EEEEvPT_mNT0_6ParamsE)
        .other          _ZN7cutlass9reference6device6kernel12BlockForEachINS_12float_e4m3_tENS1_6detail17RandomUniformFuncIS4_EEEEvPT_mNT0_6ParamsE,@"STO_CUDA_ENTRY STV_DEFAULT"
_ZN7cutlass9reference6device6kernel12BlockForEachINS_12float_e4m3_tENS1_6detail17RandomUniformFuncIS4_EEEEvPT_mNT0_6ParamsE:
.text._ZN7cutlass9reference6device6kernel12BlockForEachINS_12float_e4m3_tENS1_6detail17RandomUniformFuncIS4_EEEEvPT_mNT0_6ParamsE:
        /* <DEDUP_REMOVED lines=20> */
[----:B------:R-:W-:Y:S01]  /*0140*/  IMAD R4, R4, -0x658354e5, RZ ;  /* 0x9a7cab1b04047824 */ /* 0x000fe200078e02ff */
[----:B----4-:R-:W-:Y:S01]  /*0150*/  PRMT R13, R13, 0x654, R6 ;  /* 0x000006540d0d7816 */ /* 0x010fe20000000006 */
[C---:B------:R-:W-:Y:S01]  /*0160*/  VIADD R7, R5.reuse, 0x75bcd15 ;  /* 0x075bcd1505077836 */ /* 0x040fe20000000000 */
[C---:B------:R-:W-:Y:S01]  /*0170*/  LOP3.LUT R10, R5.reuse, 0x159a55e5, RZ, 0x3c, !PT ;  /* 0x159a55e5050a7812 */ /* 0x040fe200078e3cff */
[C---:B------:R-:W-:Y:S01]  /*0180*/  VIADD R11, R4.reuse, 0x1f123bb5 ;  /* 0x1f123bb5040b7836 */ /* 0x040fe20000000000 */
[C---:B------:R-:W-:Y:S01]  /*0190*/  IADD3 R6, R5.reuse, 0x64f0c9, R4 ;  /* 0x0064f0c905067810 */ /* 0x040fe20007ffe004 */
[----:B------:R-:W-:Y:S01]  /*01a0*/  VIADD R5, R5, 0x583f19 ;  /* 0x00583f1905057836 */ /* 0x000fe20000000000 */
[----:B------:R-:W4:Y:S01]  /*01b0*/  LDC.64 R16, c[0x0][0x238] ;  /* 0x00008e00ff107b82 */ /* 0x000f220000000a00 */
[----:B------:R-:W-:Y:S01]  /*01c0*/  LOP3.LUT R4, R4, 0x5491333, RZ, 0x3c, !PT ;  /* 0x0549133304047812 */ /* 0x000fe200078e3cff */
[----:B-1----:R2:W-:Y:S04]  /*01d0*/  STL.64 [R1+0x28], R12 ;  /* 0x0000280c01007387 */ /* 0x0025e80000100a00 */
[----:B------:R1:W-:Y:S02]  /*01e0*/  STL.64 [R1+0x30], R6 ;  /* 0x0000300601007387 */ /* 0x0003e40000100a00 */
[----:B------:R-:W5:Y:S02]  /*01f0*/  LDC R0, c[0x0][0x230] ;  /* 0x00008c00ff007b82 */ /* 0x000f640000000800 */
[----:B0-----:R1:W-:Y:S04]  /*0200*/  STL.64 [R1], R18 ;  /* 0x0000001201007387 */ /* 0x0013e80000100a00 */
[----:B------:R1:W-:Y:S02]  /*0210*/  STL.64 [R1+0x38], R10 ;  /* 0x0000380a01007387 */ /* 0x0003e40000100a00 */
[----:B------:R-:W0:Y:S02]  /*0220*/  LDC.64 R2, c[0x0][0x240] ;  /* 0x00009000ff027b82 */ /* 0x000e240000000a00 */
[----:B---3--:R1:W-:Y:S04]  /*0230*/  STL.64 [R1+0x8], R8 ;  /* 0x0000080801007387 */ /* 0x0083e80000100a00 */
[----:B------:R1:W-:Y:S04]  /*0240*/  STL.64 [R1+0x40], R4 ;  /* 0x0000400401007387 */ /* 0x0003e80000100a00 */
[----:B----4-:R1:W-:Y:S01]  /*0250*/  STL.64 [R1+0x18], R16 ;  /* 0x0000181001007387 */ /* 0x0103e20000100a00 */
[----:B--2---:R-:W-:-:S02]  /*0260*/  IMAD R13, R15, UR4, R14 ;  /* 0x000000040f0d7c24 */ /* 0x004fc4000f8e020e */
[----:B------:R-:W-:Y:S01]  /*0270*/  IMAD.MOV.U32 R12, RZ, RZ, RZ ;  /* 0x000000ffff0c7224 */ /* 0x000fe200078e00ff */
[----:B-----5:R1:W-:Y:S02]  /*0280*/  STL [R1+0x10], R0 ;  /* 0x0000100001007387 */ /* 0x0203e40000100800 */
[----:B------:R-:W-:Y:S02]  /*0290*/  ISETP.NE.AND P0, PT, R13, RZ, PT ;  /* 0x000000ff0d00720c */ /* 0x000fe40003f05270 */
[----:B0-----:R1:W-:Y:S11]  /*02a0*/  STL.64 [R1+0x20], R2 ;  /* 0x0000200201007387 */ /* 0x0013f60000100a00 */
[----:B------:R-:W-:Y:S05]  /*02b0*/  @!P0 BRA `(.L_x_18) ;  /* 0x0000000c00f88947 */ /* 0x000fea0003800000 */
[----:B------:R-:W-:Y:S01]  /*02c0*/  HFMA2.MMA R21, -RZ, RZ, 0, 0 ;  /* 0x00000000ff157435 */ /* 0x000fe200000001ff */
[----:B-1----:R-:W-:Y:S02]  /*02d0*/  MOV R9, R13 ;  /* 0x0000000d00097202 */ /* 0x002fe40000000f00 */
[----:B------:R-:W-:-:S08]  /*02e0*/  MOV R2, R12 ;  /* 0x0000000c00027202 */ /* 0x000fd00000000f00 */
.L_x_24:
[----:B------:R-:W-:Y:S01]  /*02f0*/  LOP3.LUT P0, RZ, R9, 0x3, RZ, 0xc0, !PT ;  /* 0x0000000309ff7812 */ /* 0x000fe2000780c0ff */
[----:B------:R-:W-:-:S12]  /*0300*/  BSSY B0, `(.L_x_19) ;  /* 0x00000f2000007945 */ /* 0x000fd80003800000 */
[----:B0-----:R-:W-:Y:S05]  /*0310*/  @!P0 BRA `(.L_x_20) ;  /* 0x0000000c00c08947 */ /* 0x001fea0003800000 */
[----:B------:R-:W-:Y:S02]  /*0320*/  HFMA2.MMA R19, -RZ, RZ, 0, 0 ;  /* 0x00000000ff137435 */ /* 0x000fe400000001ff */
.L_x_23:
[----:B------:R-:W-:Y:S01]  /*0330*/  IMAD.MOV.U32 R20, RZ, RZ, RZ ;  /* 0x000000ffff147224 */ /* 0x000fe200078e00ff */
[----:B0-----:R-:W-:Y:S02]  /*0340*/  CS2R R4, SRZ ;  /* 0x0000000000047805 */ /* 0x001fe4000001ff00 */
[----:B------:R-:W-:Y:S01]  /*0350*/  CS2R R10, SRZ ;  /* 0x00000000000a7805 */ /* 0x000fe2000001ff00 */
[----:B------:R-:W-:-:S07]  /*0360*/  IMAD.MOV.U32 R7, RZ, RZ, RZ ;  /* 0x000000ffff077224 */ /* 0x000fce00078e00ff */
.L_x_22:
        /* <DEDUP_REMOVED lines=8> */
.L_x_21:
[----:B------:R-:W-:Y:S02]  /*03f0*/  IMAD.MOV.U32 R8, RZ, RZ, 0x1 ;  /* 0x00000001ff087424 */ /* 0x000fe400078e00ff */
[----:B------:R-:W-:-:S03]  /*0400*/  IMAD.MOV.U32 R14, RZ, RZ, R24 ;  /* 0x000000ffff0e7224 */ /* 0x000fc600078e0018 */
[----:B------:R-:W-:Y:S01]  /*0410*/  SHF.L.U32 R15, R8, R17, RZ ;  /* 0x00000011080f7219 */ /* 0x000fe200000006ff */
[----:B------:R-:W-:-:S03]  /*0420*/  IMAD R8, R20, 0x20, R17 ;  /* 0x0000002014087824 */ /* 0x000fc600078e0211 */
[----:B-----5:R-:W-:Y:S01]  /*0430*/  LOP3.LUT P0, RZ, R0, R15, RZ, 0xc0, !PT ;  /* 0x0000000f00ff7212 */ /* 0x020fe2000780c0ff */
[----:B------:R-:W-:Y:S02]  /*0440*/  IMAD R8, R8, 0x5, RZ ;  /* 0x0000000508087824 */ /* 0x000fe400078e02ff */
[----:B------:R-:W-:Y:S02]  /*0450*/  IMAD.MOV.U32 R15, RZ, RZ, R3 ;  /* 0x000000ffff0f7224 */ /* 0x000fe400078e0003 */
[----:B------:R-:W-:-:S08]  /*0460*/  IMAD.WIDE R22, R8, 0x4, R14 ;  /* 0x0000000408167825 */ /* 0x000fd000078e020e */
[----:B------:R-:W2:Y:S04]  /*0470*/  @P0 LDG.E R16, desc[UR16][R22.64] ;  /* 0x0000001016100981 */ /* 0x000ea8000c1e1900 */
[----:B------:R-:W3:Y:S04]  /*0480*/  @P0 LDG.E R8, desc[UR16][R22.64+0x8] ;  /* 0x0000081016080981 */ /* 0x000ee8000c1e1900 */
[----:B------:R-:W4:Y:S01]  /*0490*/  @P0 LDG.E R15, desc[UR16][R22.64+0xc] ;  /* 0x00000c10160f0981 */ /* 0x000f22000c1e1900 */
[----:B------:R-:W-:-:S03]  /*04a0*/  IMAD.MOV.U32 R14, RZ, RZ, 0x2 ;  /* 0x00000002ff0e7424 */ /* 0x000fc600078e00ff */
[----:B------:R-:W4:Y:S02]  /*04b0*/  @P0 LDG.E R27, desc[UR16][R22.64+0x4] ;  /* 0x00000410161b0981 */ /* 0x000f24000c1e1900 */
[----:B------:R-:W-:Y:S02]  /*04c0*/  SHF.L.U32 R29, R14, R17, RZ ;  /* 0x000000110e1d7219 */ /* 0x000fe400000006ff */
[----:B------:R-:W4:Y:S02]  /*04d0*/  @P0 LDG.E R14, desc[UR16][R22.64+0x10] ;  /* 0x00001010160e0981 */ /* 0x000f24000c1e1900 */
[----:B------:R-:W-:Y:S02]  /*04e0*/  LOP3.LUT P1, RZ, R0, R29, RZ, 0xc0, !PT ;  /* 0x0000001d00ff7212 */ /* 0x000fe4000782c0ff */
[----:B--2---:R-:W-:-:S11]  /*04f0*/  @P0 LOP3.LUT R7, R7, R16, RZ, 0x3c, !PT ;  /* 0x0000001007070212 */ /* 0x004fd600078e3cff */
[----:B------:R-:W2:Y:S01]  /*0500*/  @P1 LDG.E R16, desc[UR16][R22.64+0x14] ;  /* 0x0000141016101981 */ /* 0x000ea2000c1e1900 */
[----:B---3--:R-:W-:-:S03]  /*0510*/  @P0 LOP3.LUT R11, R11, R8, RZ, 0x3c, !PT ;  /* 0x000000080b0b0212 */ /* 0x008fc600078e3cff */
[----:B------:R-:W3:Y:S01]  /*0520*/  @P1 LDG.E R8, desc[UR16][R22.64+0x1c] ;  /* 0x00001c1016081981 */ /* 0x000ee2000c1e1900 */
[----:B----4-:R-:W-:-:S03]  /*0530*/  @P0 LOP3.LUT R4, R4, R15, RZ, 0x3c, !PT ;  /* 0x0000000f04040212 */ /* 0x010fc600078e3cff */
[----:B------:R-:W4:Y:S01]  /*0540*/  @P1 LDG.E R15, desc[UR16][R22.64+0x20] ;  /* 0x00002010160f1981 */ /* 0x000f22000c1e1900 */
[----:B------:R-:W-:Y:S01]  /*0550*/  @P0 LOP3.LUT R5, R5, R14, RZ, 0x3c, !PT ;  /* 0x0000000e05050212 */ /* 0x000fe200078e3cff */
[----:B------:R-:W-:-:S05]  /*0560*/  IMAD.MOV.U32 R14, RZ, RZ, 0x4 ;  /* 0x00000004ff0e7424 */ /* 0x000fca00078e00ff */
[----:B------:R-:W-:Y:S02]  /*0570*/  SHF.L.U32 R29, R14, R17, RZ ;  /* 0x000000110e1d7219 */ /* 0x000fe400000006ff */
[----:B------:R-:W4:Y:S01]  /*0580*/  @P1 LDG.E R14, desc[UR16][R22.64+0x24] ;  /* 0x00002410160e1981 */ /* 0x000f22000c1e1900 */
[----:B------:R-:W-:-:S03]  /*0590*/  @P0 LOP3.LUT R10, R10, R27, RZ, 0x3c, !PT ;  /* 0x0000001b0a0a0212 */ /* 0x000fc600078e3cff */
[----:B------:R-:W4:Y:S01]  /*05a0*/  @P1 LDG.E R27, desc[UR16][R22.64+0x18] ;  /* 0x00001810161b1981 */ /* 0x000f22000c1e1900 */
        /* <DEDUP_REMOVED lines=143> */
[----:B------:R-:W-:-:S13]  /*0ea0*/  LOP3.LUT P1, RZ, R0, R29, RZ, 0xc0, !PT ;  /* 0x0000001d00ff7212 */ /* 0x000fda000782c0ff */
[----:B------:R-:W4:Y:S01]  /*0eb0*/  @P1 LDG.E R29, desc[UR16][R22.64+0x108] ;  /* 0x00010810161d1981 */ /* 0x000f22000c1e1900 */
[----:B--2---:R-:W-:-:S03]  /*0ec0*/  @P0 LOP3.LUT R7, R7, R16, RZ, 0x3c, !PT ;  /* 0x0000001007070212 */ /* 0x004fc600078e3cff */
[----:B------:R-:W2:Y:S01]  /*0ed0*/  @P1 LDG.E R16, desc[UR16][R22.64+0x104] ;  /* 0x0001041016101981 */ /* 0x000ea2000c1e1900 */
[----:B---3--:R-:W-:-:S03]  /*0ee0*/  @P0 LOP3.LUT R11, R11, R8, RZ, 0x3c, !PT ;  /* 0x000000080b0b0212 */ /* 0x008fc600078e3cff */
[----:B------:R-:W3:Y:S01]  /*0ef0*/  @P1 LDG.E R8, desc[UR16][R22.64+0x10c] ;  /* 0x00010c1016081981 */ /* 0x000ee2000c1e1900 */
[----:B----4-:R-:W-:-:S03]  /*0f00*/  @P0 LOP3.LUT R4, R4, R15, RZ, 0x3c, !PT ;  /* 0x0000000f04040212 */ /* 0x010fc600078e3cff */
[----:B------:R-:W4:Y:S01]  /*0f10*/  @P1 LDG.E R15, desc[UR16][R22.64+0x110] ;  /* 0x00011010160f1981 */ /* 0x000f22000c1e1900 */
[----:B------:R-:W-:Y:S01]  /*0f20*/  @P0 LOP3.LUT R5, R5, R14, RZ, 0x3c, !PT ;  /* 0x0000000e05050212 */ /* 0x000fe200078e3cff */
[----:B------:R-:W-:Y:S01]  /*0f30*/  IMAD.MOV.U32 R14, RZ, RZ, 0x4000 ;  /* 0x00004000ff0e7424 */ /* 0x000fe200078e00ff */
[----:B------:R-:W-:-:S04]  /*0f40*/  @P0 LOP3.LUT R10, R10, R27, RZ, 0x3c, !PT ;  /* 0x0000001b0a0a0212 */ /* 0x000fc800078e3cff */
[----:B------:R-:W-:Y:S02]  /*0f50*/  SHF.L.U32 R27, R14, R17, RZ ;  /* 0x000000110e1b7219 */ /* 0x000fe400000006ff */
[----:B------:R-:W4:Y:S02]  /*0f60*/  @P1 LDG.E R14, desc[UR16][R22.64+0x114] ;  /* 0x00011410160e1981 */ /* 0x000f24000c1e1900 */
[----:B------:R-:W-:-:S13]  /*0f70*/  LOP3.LUT P0, RZ, R0, R27, RZ, 0xc0, !PT ;  /* 0x0000001b00ff7212 */ /* 0x000fda000780c0ff */
[----:B------:R-:W4:Y:S01]  /*0f80*/  @P0 LDG.E R27, desc[UR16][R22.64+0x11c] ;  /* 0x00011c10161b0981 */ /* 0x000f22000c1e1900 */
[----:B--2---:R-:W-:-:S03]  /*0f90*/  @P1 LOP3.LUT R7, R7, R16, RZ, 0x3c, !PT ;  /* 0x0000001007071212 */ /* 0x004fc600078e3cff */
[----:B------:R-:W2:Y:S01]  /*0fa0*/  @P0 LDG.E R18, desc[UR16][R22.64+0x128] ;  /* 0x0001281016120981 */ /* 0x000ea2000c1e1900 */
[----:B---3--:R-:W-:-:S03]  /*0fb0*/  @P1 LOP3.LUT R11, R11, R8, RZ, 0x3c, !PT ;  /* 0x000000080b0b1212 */ /* 0x008fc600078e3cff */
[----:B------:R-:W3:Y:S01]  /*0fc0*/  @P0 LDG.E R16, desc[UR16][R22.64+0x118] ;  /* 0x0001181016100981 */ /* 0x000ee2000c1e1900 */
[----:B----4-:R-:W-:-:S03]  /*0fd0*/  @P1 LOP3.LUT R4, R4, R15, RZ, 0x3c, !PT ;  /* 0x0000000f04041212 */ /* 0x010fc600078e3cff */
[----:B------:R-:W4:Y:S04]  /*0fe0*/  @P0 LDG.E R8, desc[UR16][R22.64+0x120] ;  /* 0x0001201016080981 */ /* 0x000f28000c1e1900 */
[----:B------:R-:W2:Y:S01]  /*0ff0*/  @P0 LDG.E R15, desc[UR16][R22.64+0x124] ;  /* 0x00012410160f0981 */ /* 0x000ea2000c1e1900 */
[----:B------:R-:W-:Y:S02]  /*1000*/  @P1 LOP3.LUT R10, R10, R29, RZ, 0x3c, !PT ;  /* 0x0000001d0a0a1212 */ /* 0x000fe400078e3cff */
[----:B------:R-:W-:Y:S01]  /*1010*/  @P1 LOP3.LUT R5, R5, R14, RZ, 0x3c, !PT ;  /* 0x0000000e05051212 */ /* 0x000fe200078e3cff */
[----:B------:R-:W-:-:S05]  /*1020*/  IMAD.MOV.U32 R14, RZ, RZ, 0x8000 ;  /* 0x00008000ff0e7424 */ /* 0x000fca00078e00ff */
[----:B------:R-:W-:-:S04]  /*1030*/  SHF.L.U32 R29, R14, R17, RZ ;  /* 0x000000110e1d7219 */ /* 0x000fc800000006ff */
[----:B------:R-:W-:Y:S02]  /*1040*/  LOP3.LUT P1, RZ, R0, R29, RZ, 0xc0, !PT ;  /* 0x0000001d00ff7212 */ /* 0x000fe4000782c0ff */
[----:B------:R-:W-:-:S11]  /*1050*/  @P0 LOP3.LUT R10, R10, R27, RZ, 0x3c, !PT ;  /* 0x0000001b0a0a0212 */ /* 0x000fd600078e3cff */
[----:B------:R-:W2:Y:S04]  /*1060*/  @P1 LDG.E R14, desc[UR16][R22.64+0x134] ;  /* 0x00013410160e1981 */ /* 0x000ea8000c1e1900 */
[----:B------:R-:W2:Y:S01]  /*1070*/  @P1 LDG.E R27, desc[UR16][R22.64+0x138] ;  /* 0x00013810161b1981 */ /* 0x000ea2000c1e1900 */
[----:B---3--:R-:W-:-:S03]  /*1080*/  @P0 LOP3.LUT R7, R7, R16, RZ, 0x3c, !PT ;  /* 0x0000001007070212 */ /* 0x008fc600078e3cff */
[----:B------:R-:W3:Y:S01]  /*1090*/  @P1 LDG.E R16, desc[UR16][R22.64+0x12c] ;  /* 0x00012c1016101981 */ /* 0x000ee2000c1e1900 */
[----:B----4-:R-:W-:-:S03]  /*10a0*/  @P0 LOP3.LUT R11, R11, R8, RZ, 0x3c, !PT ;  /* 0x000000080b0b0212 */ /* 0x010fc600078e3cff */
[----:B------:R-:W4:Y:S01]  /*10b0*/  @P1 LDG.E R8, desc[UR16][R22.64+0x13c] ;  /* 0x00013c1016081981 */ /* 0x000f22000c1e1900 */
[----:B--2---:R-:W-:-:S03]  /*10c0*/  @P0 LOP3.LUT R4, R4, R15, RZ, 0x3c, !PT ;  /* 0x0000000f04040212 */ /* 0x004fc600078e3cff */
[----:B------:R-:W2:Y:S01]  /*10d0*/  @P1 LDG.E R15, desc[UR16][R22.64+0x130] ;  /* 0x00013010160f1981 */ /* 0x000ea2000c1e1900 */
[----:B------:R-:W-:Y:S01]  /*10e0*/  VIADD R17, R17, 0x10 ;  /* 0x0000001011117836 */ /* 0x000fe20000000000 */
[----:B------:R-:W-:-:S04]  /*10f0*/  @P0 LOP3.LUT R5, R5, R18, RZ, 0x3c, !PT ;  /* 0x0000001205050212 */ /* 0x000fc800078e3cff */
[----:B------:R-:W-:Y:S02]  /*1100*/  ISETP.NE.AND P0, PT, R17, 0x20, PT ;  /* 0x000000201100780c */ /* 0x000fe40003f05270 */
[----:B------:R-:W-:Y:S02]  /*1110*/  @P1 LOP3.LUT R11, R11, R14, RZ, 0x3c, !PT ;  /* 0x0000000e0b0b1212 */ /* 0x000fe400078e3cff */
[----:B------:R-:W-:Y:S02]  /*1120*/  @P1 LOP3.LUT R4, R4, R27, RZ, 0x3c, !PT ;  /* 0x0000001b04041212 */ /* 0x000fe400078e3cff */
[----:B---3--:R-:W-:Y:S02]  /*1130*/  @P1 LOP3.LUT R7, R7, R16, RZ, 0x3c, !PT ;  /* 0x0000001007071212 */ /* 0x008fe400078e3cff */
[----:B----4-:R-:W-:Y:S02]  /*1140*/  @P1 LOP3.LUT R5, R5, R8, RZ, 0x3c, !PT ;  /* 0x0000000805051212 */ /* 0x010fe400078e3cff */
[----:B--2---:R-:W-:-:S03]  /*1150*/  @P1 LOP3.LUT R10, R10, R15, RZ, 0x3c, !PT ;  /* 0x0000000f0a0a1212 */ /* 0x004fc600078e3cff */
        /* <DEDUP_REMOVED lines=12> */
.L_x_20:
[----:B------:R-:W-:Y:S05]  /*1220*/  BSYNC B0 ;  /* 0x0000000000007941 */ /* 0x000fea0003800000 */
.L_x_19:
[--C-:B------:R-:W-:Y:S01]  /*1230*/  SHF.R.U64 R9, R9, 0x2, R2.reuse ;  /* 0x0000000209097819 */ /* 0x100fe20000001202 */
[----:B------:R-:W-:Y:S01]  /*1240*/  VIADD R21, R21, 0x1 ;  /* 0x0000000115157836 */ /* 0x000fe20000000000 */
[----:B------:R-:W-:Y:S02]  /*1250*/  SHF.R.U32.HI R2, RZ, 0x2, R2 ;  /* 0x00000002ff027819 */ /* 0x000fe40000011602 */
[----:B------:R-:W-:-:S04]  /*1260*/  ISETP.NE.U32.AND P0, PT, R9, RZ, PT ;  /* 0x000000ff0900720c */ /* 0x000fc80003f05070 */
[----:B------:R-:W-:-:S13]  /*1270*/  ISETP.NE.AND.EX P0, PT, R2, RZ, PT, P0 ;  /* 0x000000ff0200720c */ /* 0x000fda0003f05300 */
[----:B------:R-:W-:Y:S05]  /*1280*/  @!P0 BRA `(.L_x_18) ;  /* 0x0000000000048947 */ /* 0x000fea0003800000 */
[----:B------:R-:W-:Y:S05]  /*1290*/  BRA `(.L_x_24) ;  /* 0xfffffff000147947 */ /* 0x000fea000383ffff */
.L_x_18:
[----:B------:R-:W-:Y:S05]  /*12a0*/  BSYNC B1 ;  /* 0x0000000000017941 */ /* 0x000fea0003800000 */
.L_x_17:
[----:B------:R-:W-:Y:S01]  /*12b0*/  ULDC.64 UR4, c[0x0][0x218] ;  /* 0x0000860000047ab9 */ /* 0x000fe20000000a00 */
[----:B------:R2:W-:Y:S01]  /*12c0*/  STL.64 [R1+0x48], RZ ;  /* 0x000048ff01007387 */ /* 0x0005e20000100a00 */
[----:B------:R-:W-:-:S03]  /*12d0*/  ISETP.GE.U32.AND P0, PT, R13, UR4, PT ;  /* 0x000000040d007c0c */ /* 0x000fc6000bf06070 */
[----:B------:R2:W-:Y:S01]  /*12e0*/  STL [R1+0x50], RZ ;  /* 0x000050ff01007387 */ /* 0x0005e20000100800 */
[----:B------:R-:W-:-:S03]  /*12f0*/  ISETP.GE.U32.AND.EX P0, PT, R12, UR5, PT, P0 ;  /* 0x000000050c007c0c */ /* 0x000fc6000bf06100 */
[----:B------:R2:W-:Y:S10]  /*1300*/  STL.64 [R1+0x58], RZ ;  /* 0x000058ff01007387 */ /* 0x0005f40000100a00 */
[----:B------:R-:W-:Y:S05]  /*1310*/  @P0 EXIT ;  /* 0x000000000000094d */ /* 0x000fea0003800000 */
[----:B-1----:R-:W1:Y:S01]  /*1320*/  LDC R0, c[0x0][0x230] ;  /* 0x00008c00ff007b82 */ /* 0x002e620000000800 */
[----:B------:R-:W-:Y:S01]  /*1330*/  BSSY B2, `(.L_x_25) ;  /* 0x0000095000027945 */ /* 0x000fe20003800000 */
[----:B------:R-:W-:Y:S01]  /*1340*/  ULDC UR4, c[0x0][0x0] ;  /* 0x0000000000047ab9 */ /* 0x000fe20000000800 */
[----:B------:R-:W-:Y:S01]  /*1350*/  ULDC.64 UR6, c[0x0][0x238] ;  /* 0x00008e0000067ab9 */ /* 0x000fe20000000a00 */
[----:B------:R-:W-:Y:S01]  /*1360*/  ULDC UR13, c[0x0][0xc] ;  /* 0x00000300000d7ab9 */ /* 0x000fe20000000800 */
[----:B------:R-:W-:Y:S01]  /*1370*/  DSETP.LT.AND P4, PT, RZ, UR6, PT ;  /* 0x00000006ff007e2a */ /* 0x000fe2000bf81000 */
[----:B------:R-:W-:Y:S02]  /*1380*/  UIMAD UR13, UR4, UR13, URZ ;  /* 0x0000000d040d72a4 */ /* 0x000fe4000f8e023f */
[----:B------:R-:W3:Y:S01]  /*1390*/  LDC.64 R2, c[0x0][0x228] ;  /* 0x00008a00ff027b82 */ /* 0x000ee20000000a00 */
[----:B------:R-:W-:Y:S01]  /*13a0*/  ULDC.64 UR14, c[0x0][0x238] ;  /* 0x00008e00000e7ab9 */ /* 0x000fe20000000a00 */
[----:B------:R-:W-:Y:S01]  /*13b0*/  ULDC UR8, c[0x0][0x248] ;  /* 0x0000920000087ab9 */ /* 0x000fe20000000800 */
[----:B------:R-:W-:Y:S01]  /*13c0*/  ULDC UR10, c[0x0][0x240] ;  /* 0x00009000000a7ab9 */ /* 0x000fe20000000800 */
[----:B------:R-:W-:Y:S01]  /*13d0*/  ULDC UR9, c[0x0][0x244] ;  /* 0x0000910000097ab9 */ /* 0x000fe20000000800 */
[----:B------:R-:W-:Y:S01]  /*13e0*/  UMOV UR12, URZ ;  /* 0x0000003f000c7c82 */ /* 0x000fe20008000000 */
[----:B------:R-:W-:Y:S01]  /*13f0*/  UMOV UR11, 0x7fc00000 ;  /* 0x7fc00000000b7882 */ /* 0x000fe20000000000 */
[----:B------:R-:W-:Y:S01]  /*1400*/  ULDC.64 UR4, c[0x0][0x218] ;  /* 0x0000860000047ab9 */ /* 0x000fe20000000a00 */
[----:B------:R-:W4:Y:S01]  /*1410*/  LDC.64 R8, c[0x0][0x228] ;  /* 0x00008a00ff087b82 */ /* 0x000f220000000a00 */
[----:B------:R-:W-:Y:S01]  /*1420*/  ULDC.64 UR6, c[0x0][0x210] ;  /* 0x0000840000067ab9 */ /* 0x000fe20000000a00 */
[----:B-1----:R-:W-:Y:S01]  /*1430*/  ISETP.GT.AND P3, PT, R0, -0x1, PT ;  /* 0xffffffff0000780c */ /* 0x002fe20003f64270 */
[----:B---3--:R-:W-:-:S12]  /*1440*/  FADD R14, -R2, R3 ;  /* 0x00000003020e7221 */ /* 0x008fd80000000100 */
.L_x_33:
[----:B-1----:R-:W-:Y:S01]  /*1450*/  MOV R17, R4 ;  /* 0x0000000400117202 */ /* 0x002fe20000000f00 */
[----:B------:R-:W-:Y:S01]  /*1460*/  IMAD.MOV.U32 R19, RZ, RZ, R10 ;  /* 0x000000ffff137224 */ /* 0x000fe200078e000a */
[----:B------:R-:W-:Y:S01]  /*1470*/  BSSY B1, `(.L_x_26) ;  /* 0x0000077000017945 */ /* 0x000fe20003800000 */
[----:B------:R-:W-:Y:S01]  /*1480*/  IMAD.MOV.U32 R18, RZ, RZ, R11 ;  /* 0x000000ffff127224 */ /* 0x000fe200078e000b */
[----:B0-----:R-:W-:Y:S01]  /*1490*/  MOV R11, R17 ;  /* 0x00000011000b7202 */ /* 0x001fe20000000f00 */
[--C-:B------:R-:W-:Y:S01]  /*14a0*/  IMAD.MOV.U32 R16, RZ, RZ, R5.reuse ;  /* 0x000000ffff107224 */ /* 0x100fe200078e0005 */
[----:B------:R-:W-:Y:S01]  /*14b0*/  MOV R15, R19 ;  /* 0x00000013000f7202 */ /* 0x000fe20000000f00 */
[----:B------:R-:W-:Y:S01]  /*14c0*/  IMAD.MOV.U32 R4, RZ, RZ, R5 ;  /* 0x000000ffff047224 */ /* 0x000fe200078e0005 */
[----:B------:R-:W-:Y:S01]  /*14d0*/  MOV R10, R18 ;  /* 0x00000012000a7202 */ /* 0x000fe20000000f00 */
[----:B------:R-:W-:Y:S06]  /*14e0*/  @!P4 BRA `(.L_x_27) ;  /* 0x000000000048c947 */ /* 0x000fec0003800000 */
[----:B------:R-:W-:Y:S01]  /*14f0*/  SHF.R.U32.HI R10, RZ, 0x2, R7 ;  /* 0x00000002ff0a7819 */ /* 0x000fe20000011607 */
[----:B------:R-:W-:Y:S01]  /*1500*/  HFMA2.MMA R3, -RZ, RZ, 0.1171875, 0 ;  /* 0x2f800000ff037435 */ /* 0x000fe200000001ff */
[----:B------:R-:W-:Y:S02]  /*1510*/  IADD3 R6, R6, 0x587c5, RZ ;  /* 0x000587c506067810 */ /* 0x000fe40007ffe0ff */
[----:B------:R-:W-:Y:S01]  /*1520*/  LOP3.LUT R11, R10, R7, RZ, 0x3c, !PT ;  /* 0x000000070a0b7212 */ /* 0x000fe200078e3cff */
[----:B------:R-:W-:Y:S01]  /*1530*/  IMAD.SHL.U32 R7, R5, 0x10, RZ ;  /* 0x0000001005077824 */ /* 0x000fe200078e00ff */
[----:B------:R-:W-:Y:S03]  /*1540*/  MOV R15, R18 ;  /* 0x00000012000f7202 */ /* 0x000fe60000000f00 */
[----:B------:R-:W-:Y:S05]  /*1550*/  IMAD.SHL.U32 R10, R11, 0x2, RZ ;  /* 0x000000020b0a7824 */ /* 0x000fea00078e00ff */
[----:B------:R-:W-:Y:S04]  /*1560*/  LOP3.LUT R10, R5, R10, R11, 0x96, !PT ;  /* 0x0000000a050a7212 */ /* 0x000fe800078e960b */
[----:B------:R-:W-:Y:S02]  /*1570*/  LOP3.LUT R4, R10, R7, RZ, 0x3c, !PT ;  /* 0x000000070a047212 */ /* 0x000fe400078e3cff */
[----:B------:R-:W-:Y:S03]  /*1580*/  MOV R7, R19 ;  /* 0x0000001300077202 */ /* 0x000fe60000000f00 */
[----:B------:R-:W-:Y:S05]  /*1590*/  IMAD.IADD R2, R4, 0x1, R6 ;  /* 0x0000000104027824 */ /* 0x000fea00078e0206 */
[----:B------:R-:W-:Y:S05]  /*15a0*/  I2FP.F32.U32 R2, R2 ;  /* 0x0000000200027245 */ /* 0x000fea0000201000 */
[----:B------:R-:W-:Y:S04]  /*15b0*/  FFMA R0, R2, R3, 1.1641532182693481445e-10 ;  /* 0x2f00000002007423 */ /* 0x000fe80000000003 */
[----:B------:R-:W0:Y:S02]  /*15c0*/  F2F.F64.F32 R10, R0 ;  /* 0x00000000000a7310 */ /* 0x000e240000201800 */
[----:B0-----:R-:W-:Y:S01]  /*15d0*/  DSETP.GEU.AND P0, PT, R10, UR14, PT ;  /* 0x0000000e0a007e2a */ /* 0x001fe2000bf0e000 */
[----:B------:R-:W-:Y:S02]  /*15e0*/  IMAD.MOV.U32 R11, RZ, RZ, R5 ;  /* 0x000000ffff0b7224 */ /* 0x000fe400078e0005 */
[----:B------:R-:W-:Y:S11]  /*15f0*/  IMAD.MOV.U32 R10, RZ, RZ, R17 ;  /* 0x000000ffff0a7224 */ /* 0x000ff600078e0011 */
[----:B------:R-:W-:Y:S05]  /*1600*/  @!P0 BRA `(.L_x_28) ;  /* 0x0000000400588947 */ /* 0x000fea0003800000 */
.L_x_27:
[----:B------:R-:W-:Y:S02]  /*1610*/  SHF.R.U32.HI R16, RZ, 0x2, R7 ;  /* 0x00000002ff107819 */ /* 0x000fe40000011607 */
[----:B------:R-:W-:Y:S02]  /*1620*/  IADD3 R6, R6, 0x587c5, RZ ;  /* 0x000587c506067810 */ /* 0x000fe40007ffe0ff */
[----:B------:R-:W-:Y:S01]  /*1630*/  LOP3.LUT R16, R16, R7, RZ, 0x3c, !PT ;  /* 0x0000000710107212 */ /* 0x000fe200078e3cff */
[----:B------:R-:W-:Y:S01]  /*1640*/  IMAD.SHL.U32 R7, R4, 0x10, RZ ;  /* 0x0000001004077824 */ /* 0x000fe200078e00ff */
[----:B------:R-:W-:Y:S03]  /*1650*/  MOV R3, 0x2f800000 ;  /* 0x2f80000000037802 */ /* 0x000fe60000000f00 */
[----:B------:R-:W-:Y:S05]  /*1660*/  IMAD.SHL.U32 R17, R16, 0x2, RZ ;  /* 0x0000000210117824 */ /* 0x000fea00078e00ff */
[----:B------:R-:W-:Y:S04]  /*1670*/  LOP3.LUT R16, R4, R17, R16, 0x96, !PT ;  /* 0x0000001104107212 */ /* 0x000fe800078e9610 */
[----:B------:R-:W-:Y:S05]  /*1680*/  LOP3.LUT R5, R16, R7, RZ, 0x3c, !PT ;  /* 0x0000000710057212 */ /* 0x000fea00078e3cff */
[----:B------:R-:W-:Y:S05]  /*1690*/  IMAD.IADD R2, R5, 0x1, R6 ;  /* 0x0000000105027824 */ /* 0x000fea00078e0206 */
[----:B------:R-:W-:Y:S05]  /*16a0*/  I2FP.F32.U32 R2, R2 ;  /* 0x0000000200027245 */ /* 0x000fea0000201000 */
[----:B------:R-:W-:Y:S04]  /*16b0*/  FFMA R0, R2, R3, 1.1641532182693481445e-10 ;  /* 0x2f00000002007423 */ /* 0x000fe80000000003 */
[----:B----4-:R-:W-:Y:S05]  /*16c0*/  FFMA R16, -R0, R8, R9 ;  /* 0x0000000800107223 */ /* 0x010fea0000000109 */
[----:B------:R-:W-:Y:S01]  /*16d0*/  @!P3 F2FP.SATFINITE.E4M3.F32.PACK_AB_MERGE_C R17, RZ, R16, RZ ;  /* 0x00000010ff11b23e */ /* 0x000fe200048070ff */
        /* <DEDUP_REMOVED lines=18> */
[----:B------:R-:W-:Y:S02]  /*1800*/  IMAD.SHL.U32 R16, R2, 0x100, RZ ;  /* 0x0000010002107824 */ /* 0x000fe400078e00ff */
[----:B------:R-:W-:Y:S01]  /*1810*/  IMAD.U32 R7, RZ, RZ, UR12 ;  /* 0x0000000cff077e24 */ /* 0x000fe2000f8e00ff */
[----:B------:R-:W-:Y:S01]  /*1820*/  LOP3.LUT R3, R3, 0xff, RZ, 0xc0, !PT ;  /* 0x000000ff03037812 */ /* 0x000fe200078ec0ff */
[----:B------:R-:W-:Y:S01]  /*1830*/  IMAD.U32 R0, RZ, RZ, UR12 ;  /* 0x0000000cff007e24 */ /* 0x000fe2000f8e00ff */
[----:B------:R-:W-:Y:S01]  /*1840*/  SHF.R.U32.HI R16, RZ, 0x1, R16 ;  /* 0x00000001ff107819 */ /* 0x000fe20000011610 */
[----:B------:R-:W-:Y:S01]  /*1850*/  IMAD.MOV.U32 R17, RZ, RZ, RZ ;  /* 0x000000ffff117224 */ /* 0x000fe200078e00ff */
[----:B------:R-:W-:Y:S02]  /*1860*/  IADD3 R3, -R3, 0xbd, RZ ;  /* 0x000000bd03037810 */ /* 0x000fe40007ffe1ff */
[----:B------:R-:W-:Y:S02]  /*1870*/  LOP3.LUT R16, R16, 0x40000000, RZ, 0xfc, !PT ;  /* 0x4000000010107812 */ /* 0x000fe400078efcff */
[C---:B------:R-:W-:Y:S11]  /*1880*/  ISETP.GT.AND P1, PT, R3.reuse, 0x3f, PT ;  /* 0x0000003f0300780c */ /* 0x040ff60003f24270 */
[----:B------:R-:W-:Y:S02]  /*1890*/  @!UPT UIADD3 URZ, URZ, URZ, URZ ;  /* 0x0000003f3f3ff290 */ /* 0x000fe4000fffe03f */
[C---:B------:R-:W-:Y:S02]  /*18a0*/  @!P1 IADD3 R18, -R3.reuse, 0x40, RZ ;  /* 0x0000004003129810 */ /* 0x040fe40007ffe1ff */
[----:B------:R-:W-:Y:S02]  /*18b0*/  @!P1 ISETP.NE.AND P0, PT, R3, RZ, PT ;  /* 0x000000ff0300920c */ /* 0x000fe40003f05270 */
[--C-:B------:R-:W-:Y:S01]  /*18c0*/  @!P1 SHF.L.U64.HI R18, R7, R18, R16.reuse ;  /* 0x0000001207129219 */ /* 0x100fe20000010210 */
[----:B------:R-:W-:Y:S01]  /*18d0*/  IMAD.MOV.U32 R7, RZ, RZ, RZ ;  /* 0x000000ffff077224 */ /* 0x000fe200078e00ff */
        /* <DEDUP_REMOVED lines=10> */
.L_x_31:
[----:B------:R-:W-:Y:S05]  /*1980*/  BSYNC B0 ;  /* 0x0000000000007941 */ /* 0x000fea0003800000 */
.L_x_30:
[----:B------:R-:W-:Y:S02]  /*1990*/  MOV R2, R0 ;  /* 0x0000000000027202 */ /* 0x000fe40000000f00 */
[----:B------:R-:W-:Y:S04]  /*19a0*/  MOV R3, R7 ;  /* 0x0000000700037202 */ /* 0x000fe80000000f00 */
[----:B------:R-:W0:Y:S02]  /*19b0*/  I2F.S64 R16, R2 ;  /* 0x0000000200107312 */ /* 0x000e240000301400 */
[----:B0-----:R-:W-:Y:S05]  /*19c0*/  FMUL R17, R16, UR9 ;  /* 0x0000000910117c20 */ /* 0x001fea0008400000 */
[----:B------:R-:W-:Y:S07]  /*19d0*/  F2FP.SATFINITE.E4M3.F32.PACK_AB_MERGE_C R17, RZ, R17, RZ ;  /* 0x00000011ff11723e */ /* 0x000fee00048070ff */
.L_x_29:
[----:B------:R-:W-:Y:S02]  /*19e0*/  ISETP.LE.AND P0, PT, RZ, UR8, PT ;  /* 0x00000008ff007c0c */ /* 0x000fe4000bf03270 */
[----:B------:R-:W-:Y:S11]  /*19f0*/  MOV R7, R15 ;  /* 0x0000000f00077202 */ /* 0x000ff60000000f00 */
[----:B------:R-:W-:Y:S05]  /*1a00*/  @!P0 BRA `(.L_x_32) ;  /* 0x0000000000748947 */ /* 0x000fea0003800000 */
[----:B------:R-:W-:Y:S01]  /*1a10*/  F2FP.SATFINITE.E4M3.F32.PACK_AB_MERGE_C R0, RZ, RZ, RZ ;  /* 0x000000ffff00723e */ /* 0x000fe200048070ff */
[----:B------:R-:W-:Y:S01]  /*1a20*/  IMAD.MOV.U32 R7, RZ, RZ, R15 ;  /* 0x000000ffff077224 */ /* 0x000fe200078e000f */
[----:B------:R-:W-:Y:S02]  /*1a30*/  LOP3.LUT R2, R17, 0xff, RZ, 0xc0, !PT ;  /* 0x000000ff11027812 */ /* 0x000fe400078ec0ff */
[----:B------:R-:W-:Y:S02]  /*1a40*/  LOP3.LUT R0, R0, 0xff, RZ, 0xc0, !PT ;  /* 0x000000ff00007812 */ /* 0x000fe400078ec0ff */
[----:B------:R-:W-:Y:S02]  /*1a50*/  F2FP.F16.E4M3.UNPACK_B R2, R2 ;  /* 0x00000002ff02723e */ /* 0x000fe400020006ff */
[----:B------:R-:W-:Y:S03]  /*1a60*/  F2FP.F16.E4M3.UNPACK_B R0, R0 ;  /* 0x00000000ff00723e */ /* 0x000fe600020006ff */
[----:B------:R-:W-:Y:S02]  /*1a70*/  HADD2.F32 R2, -RZ, R2.H0_H0 ;  /* 0x20000002ff027230 */ /* 0x000fe40000004100 */
[----:B------:R-:W-:Y:S05]  /*1a80*/  HADD2.F32 R3, -RZ, R0.H0_H0 ;  /* 0x20000000ff037230 */ /* 0x000fea0000004100 */
[----:B------:R-:W-:Y:S11]  /*1a90*/  FSETP.NEU.AND P0, PT, R2, R3, PT ;  /* 0x000000030200720b */ /* 0x000ff60003f0d000 */
[----:B------:R-:W-:Y:S02]  /*1aa0*/  @!UPT UIADD3 URZ, URZ, URZ, URZ ;  /* 0x0000003f3f3ff290 */ /* 0x000fe4000fffe03f */
[----:B------:R-:W-:Y:S05]  /*1ab0*/  @P0 BRA `(.L_x_32) ;  /* 0x0000000000480947 */ /* 0x000fea0003800000 */
[C---:B------:R-:W-:Y:S01]  /*1ac0*/  FSETP.GT.AND P2, PT, R16.reuse, RZ, PT ;  /* 0x000000ff1000720b */ /* 0x040fe20003f44000 */
[----:B------:R-:W-:Y:S11]  /*1ad0*/  IMAD.MOV.U32 R7, RZ, RZ, R15 ;  /* 0x000000ffff077224 */ /* 0x000ff600078e000f */
[----:B------:R-:W-:Y:S01]  /*1ae0*/  @!UPT UIADD3 URZ, URZ, URZ, URZ ;  /* 0x0000003f3f3ff290 */ /* 0x000fe2000fffe03f */
[C---:B------:R-:W-:Y:S01]  /*1af0*/  @!P2 FADD R3, R16.reuse, -1 ;  /* 0xbf8000001003a421 */ /* 0x040fe20000000000 */
[----:B------:R-:W-:Y:S04]  /*1b00*/  @P2 FADD R16, R16, 1 ;  /* 0x3f80000010102421 */ /* 0x000fe80000000000 */
[----:B------:R-:W-:Y:S02]  /*1b10*/  @!P2 FSETP.GEU.AND P1, PT, R14, R3, PT ;  /* 0x000000030e00a20b */ /* 0x000fe40003f2e000 */
[CC--:B------:R-:W-:Y:S02]  /*1b20*/  @P2 FSETP.GEU.AND P0, PT, R16.reuse, R9.reuse, PT ;  /* 0x000000091000220b */ /* 0x0c0fe40003f0e000 */
[----:B------:R-:W-:Y:S02]  /*1b30*/  @!P2 FSEL R17, R3, R14, !P1 ;  /* 0x0000000e0311a208 */ /* 0x000fe40004800000 */
[----:B------:R-:W-:Y:S04]  /*1b40*/  @P2 FSEL R17, R16, R9, !P0 ;  /* 0x0000000910112208 */ /* 0x000fe80004000000 */
[----:B------:R-:W-:Y:S01]  /*1b50*/  F2FP.SATFINITE.E4M3.F32.PACK_AB_MERGE_C R17, RZ, R17, RZ ;  /* 0x00000011ff11723e */ /* 0x000fe200048070ff */
[----:B------:R-:W-:Y:S05]  /*1b60*/  BRA `(.L_x_32) ;  /* 0x00000000001c7947 */ /* 0x000fea0003800000 */
.L_x_28:
[----:B------:R-:W-:Y:S01]  /*1b70*/  MOV R11, R17 ;  /* 0x00000011000b7202 */ /* 0x000fe20000000f00 */
[----:B------:R-:W-:Y:S01]  /*1b80*/  IMAD.U32 R0, RZ, RZ, UR11 ;  /* 0x0000000bff007e24 */ /* 0x000fe2000f8e00ff */
[----:B------:R-:W-:Y:S01]  /*1b90*/  MOV R7, R19 ;  /* 0x0000001300077202 */ /* 0x000fe20000000f00 */
[----:B------:R-:W-:Y:S01]  /*1ba0*/  IMAD.MOV.U32 R5, RZ, RZ, R4 ;  /* 0x000000ffff057224 */ /* 0x000fe200078e0004 */
[----:B------:R-:W-:Y:S01]  /*1bb0*/  MOV R4, R16 ;  /* 0x0000001000047202 */ /* 0x000fe20000000f00 */
[----:B------:R-:W-:Y:S01]  /*1bc0*/  IMAD.MOV.U32 R10, RZ, RZ, R18 ;  /* 0x000000ffff0a7224 */ /* 0x000fe200078e0012 */
[----:B------:R-:W-:Y:S02]  /*1bd0*/  F2FP.SATFINITE.E4M3.F32.PACK_AB_MERGE_C R17, RZ, R0, RZ ;  /* 0x00000000ff11723e */ /* 0x000fe400048070ff */
.L_x_32:
[----:B------:R-:W-:Y:S05]  /*1be0*/  BSYNC B1 ;  /* 0x0000000000017941 */ /* 0x000fea0003800000 */
.L_x_26:
[C---:B------:R-:W-:Y:S04]  /*1bf0*/  IADD3 R2, P0, R13.reuse, UR6, RZ ;  /* 0x000000060d027c10 */ /* 0x040fe8000ff1e0ff */
[----:B------:R-:W-:Y:S02]  /*1c00*/  IADD3.X R3, R12, UR7, RZ, P0, !PT ;  /* 0x000000070c037c10 */ /* 0x000fe400087fe4ff */
[----:B------:R-:W-:Y:S03]  /*1c10*/  IADD3 R13, P0, R13, UR13, RZ ;  /* 0x0000000d0d0d7c10 */ /* 0x000fe6000ff1e0ff */
[----:B------:R1:W-:Y:S02]  /*1c20*/  STG.E.U8 desc[UR16][R2.64], R17 ;  /* 0x0000001102007986 */ /* 0x0003e4000c101110 */
[----:B------:R-:W-:Y:S01]  /*1c30*/  IMAD.X R12, RZ, RZ, R12, P0 ;  /* 0x000000ffff0c7224 */ /* 0x000fe200000e060c */
[----:B------:R-:W-:Y:S04]  /*1c40*/  ISETP.GE.U32.AND P0, PT, R13, UR4, PT ;  /* 0x000000040d007c0c */ /* 0x000fe8000bf06070 */
[----:B------:R-:W-:Y:S11]  /*1c50*/  ISETP.GE.U32.AND.EX P0, PT, R12, UR5, PT, P0 ;  /* 0x000000050c007c0c */ /* 0x000ff6000bf06100 */
[----:B------:R-:W-:Y:S02]  /*1c60*/  @!UPT UIADD3 URZ, URZ, URZ, URZ ;  /* 0x0000003f3f3ff290 */ /* 0x000fe4000fffe03f */
[----:B------:R-:W-:Y:S05]  /*1c70*/  @!P0 BRA `(.L_x_33) ;  /* 0xfffffff400f48947 */ /* 0x000fea000383ffff */
[----:B------:R-:W-:Y:S05]  /*1c80*/  BSYNC B2 ;  /* 0x0000000000027941 */ /* 0x000fea0003800000 */
.L_x_25:
[----:B------:R-:W-:Y:S04]  /*1c90*/  STL.64 [R1+0x38], R10 ;  /* 0x0000380a01007387 */ /* 0x000fe80000100a00 */
[----:B------:R-:W-:Y:S04]  /*1ca0*/  STL.64 [R1+0x40], R4 ;  /* 0x0000400401007387 */ /* 0x000fe80000100a00 */
[----:B------:R-:W-:Y:S01]  /*1cb0*/  STL.64 [R1+0x30], R6 ;  /* 0x0000300601007387 */ /* 0x000fe20000100a00 */
[----:B------:R-:W-:Y:S05]  /*1cc0*/  EXIT ;  /* 0x000000000000794d */ /* 0x000fea0003800000 */
.L_x_34:
        /* <DEDUP_REMOVED lines=11> */
.L_x_335:


//--------------------- .text._ZN7cutlass13device_kernelINS_4gemm6kernel13GemmUniversalINS1_17GroupProblemShapeIN4cute5tupleIJiiiEEEEENS1_10collective13CollectiveMmaINS1_48MainloopSm90ArrayTmaGmmaWarpSpecializedBlockwiseILi6ENS6_IJNS5_1CILi1EEESD_SD_EEENS1_52KernelPtrArrayTmaWarpSpecializedPingpongFP8BlockwiseEEENS6_IJNSC_ILi128EEESH_SH_EEENS_12float_e4m3_tENS6_IJPNS6_IJlSD_NSC_ILi0EEEEEEPNS5_6LayoutINS6_IJNS6_IJSD_iEEENS6_IJSH_iEEEiEEENS6_IJNS6_IJSK_SD_EEENS6_IJSK_iEEEiEEEEEEEESJ_NS6_IJSM_PNSN_INS6_IJSP_SP_iEEENS6_IJSS_SR_iEEEEEEEENS5_8TiledMMAINS5_8MMA_AtomIJNS5_4SM904GMMA31MMA_64x128x32_F32E4M3E4M3_SS_TNILNS15_7ScaleInE1ELS17_1EEEEEENSN_ISE_NS6_IJSK_SK_SK_EEEEENS6_IJNS5_10UnderscoreES1C_S1C_EEEEENS5_13SM90_TMA_LOADENS5_14ComposedLayoutINS5_7SwizzleILi3ELi4ELi3EEENS5_18smem_ptr_flag_bitsILi8EEENSN_INS6_IJNSC_ILi8EEESH_EEENS6_IJSH_SD_EEEEEEEvNS5_8identityES1F_S1P_vS1Q_EENS_8epilogue10collective18CollectiveEpilogueINS1S_30Sm90PtrArrayTmaWarpSpecializedILi4ELi2ELi32ELb0ELb0ELi2EEEJSI_NS6_IJNSC_ILi64EEES1X_EEESJ_PNS6_IJSD_lSK_EEESJ_S20_NS1S_6fusion15FusionCallbacksIS1W_NS21_17LinearCombinationISJ_fSJ_fLNS_15FloatRoundStyleE2EEESI_S1Y_JEEES1F_NS1G_INS1H_ILi2ELi4ELi3EEES1K_NSN_INS6_IJS1X_S1L_EEENS6_IJSD_S1X_EEEEEEENS5_39AutoVectorizingCopyWithAssumedAlignmentILi128EEENS5_14SM90_TMA_STOREES2B_S2D_NS5_9Copy_AtomIJNS5_17SM90_U32x4_STSM_NENS_6half_tEEEEvEEEvvEEEEvNT_6ParamsE --------------------------
	.section	.text._ZN7cutlass13device_kernelINS_4gemm6kernel13GemmUniversalINS1_17GroupProblemShapeIN4cute5tupleIJiiiEEEEENS1_10collective13CollectiveMmaINS1_48MainloopSm90ArrayTmaGmmaWarpSpecializedBlockwiseILi6ENS6_IJNS5_1CILi1EEESD_SD_EEENS1_52KernelPtrArrayTmaWarpSpecializedPingpongFP8BlockwiseEEENS6_IJNSC_ILi128EEESH_SH_EEENS_12float_e4m3_tENS6_IJPNS6_IJlSD_NSC_ILi0EEEEEEPNS5_6LayoutINS6_IJNS6_IJSD_iEEENS6_IJSH_iEEEiEEENS6_IJNS6_IJSK_SD_EEENS6_IJSK_iEEEiEEEEEEEESJ_NS6_IJSM_PNSN_INS6_IJSP_SP_iEEENS6_IJSS_SR_iEEEEEEEENS5_8TiledMMAINS5_8MMA_AtomIJNS5_4SM904GMMA31MMA_64x128x32_F32E4M3E4M3_SS_TNILNS15_7ScaleInE1ELS17_1EEEEEENSN_ISE_NS6_IJSK_SK_SK_EEEEENS6_IJNS5_10UnderscoreES1C_S1C_EEEEENS5_13SM90_TMA_LOADENS5_14ComposedLayoutINS5_7SwizzleILi3ELi4ELi3EEENS5_18smem_ptr_flag_bitsILi8EEENSN_INS6_IJNSC_ILi8EEESH_EEENS6_IJSH_SD_EEEEEEEvNS5_8identityES1F_S1P_vS1Q_EENS_8epilogue10collective18CollectiveEpilogueINS1S_30Sm90PtrArrayTmaWarpSpecializedILi4ELi2ELi32ELb0ELb0ELi2EEEJSI_NS6_IJNSC_ILi64EEES1X_EEESJ_PNS6_IJSD_lSK_EEESJ_S20_NS1S_6fusion15FusionCallbacksIS1W_NS21_17LinearCombinationISJ_fSJ_fLNS_15FloatRoundStyleE2EEESI_S1Y_JEEES1F_NS1G_INS1H_ILi2ELi4ELi3EEES1K_NSN_INS6_IJS1X_S1L_EEENS6_IJSD_S1X_EEEEEEENS5_39AutoVectorizingCopyWithAssumedAlignmentILi128EEENS5_14SM90_TMA_STOREES2B_S2D_NS5_9Copy_AtomIJNS5_17SM90_U32x4_STSM_NENS_6half_tEEEEvEEEvvEEEEvNT_6ParamsE,"ax",@progbits
	.align	128
.text._ZN7cutlass13device_kernelINS_4gemm6kernel13GemmUniversalINS1_17GroupProblemShapeIN4cute5tupleIJiiiEEEEENS1_10collective13CollectiveMmaINS1_48MainloopSm90ArrayTmaGmmaWarpSpecializedBlockwiseILi6ENS6_IJNS5_1CILi1EEESD_SD_EEENS1_52KernelPtrArrayTmaWarpSpecializedPingpongFP8BlockwiseEEENS6_IJNSC_ILi128EEESH_SH_EEENS_12float_e4m3_tENS6_IJPNS6_IJlSD_NSC_ILi0EEEEEEPNS5_6LayoutINS6_IJNS6_IJSD_iEEENS6_IJSH_iEEEiEEENS6_IJNS6_IJSK_SD_EEENS6_IJSK_iEEEiEEEEEEEESJ_NS6_IJSM_PNSN_INS6_IJSP_SP_iEEENS6_IJSS_SR_iEEEEEEEENS5_8TiledMMAINS5_8MMA_AtomIJNS5_4SM904GMMA31MMA_64x128x32_F32E4M3E4M3_SS_TNILNS15_7ScaleInE1ELS17_1EEEEEENSN_ISE_NS6_IJSK_SK_SK_EEEEENS6_IJNS5_10UnderscoreES1C_S1C_EEEEENS5_13SM90_TMA_LOADENS5_14ComposedLayoutINS5_7SwizzleILi3ELi4ELi3EEENS5_18smem_ptr_flag_bitsILi8EEENSN_INS6_IJNSC_ILi8EEESH_EEENS6_IJSH_SD_EEEEEEEvNS5_8identityES1F_S1P_vS1Q_EENS_8epilogue10collective18CollectiveEpilogueINS1S_30Sm90PtrArrayTmaWarpSpecializedILi4ELi2ELi32ELb0ELb0ELi2EEEJSI_NS6_IJNSC_ILi64EEES1X_EEESJ_PNS6_IJSD_lSK_EEESJ_S20_NS1S_6fusion15FusionCallbacksIS1W_NS21_17LinearCombinationISJ_fSJ_fLNS_15FloatRoundStyleE2EEESI_S1Y_JEEES1F_NS1G_INS1H_ILi2ELi4ELi3EEES1K_NSN_INS6_IJS1X_S1L_EEENS6_IJSD_S1X_EEEEEEENS5_39AutoVectorizingCopyWithAssumedAlignmentILi128EEENS5_14SM90_TMA_STOREES2B_S2D_NS5_9Copy_AtomIJNS5_17SM90_U32x4_STSM_NENS_6half_tEEEEvEEEvvEEEEvNT_6ParamsE:
        .type           _ZN7cutlass13device_kernelINS_4gemm6kernel13GemmUniversalINS1_17GroupProblemShapeIN4cute5tupleIJiiiEEEEENS1_10collective13CollectiveMmaINS1_48MainloopSm90ArrayTmaGmmaWarpSpecializedBlockwiseILi6ENS6_IJNS5_1CILi1EEESD_SD_EEENS1_52KernelPtrArrayTmaWarpSpecializedPingpongFP8BlockwiseEEENS6_IJNSC_ILi128EEESH_SH_EEENS_12float_e4m3_tENS6_IJPNS6_IJlSD_NSC_ILi0EEEEEEPNS5_6LayoutINS6_IJNS6_IJSD_iEEENS6_IJSH_iEEEiEEENS6_IJNS6_IJSK_SD_EEENS6_IJSK_iEEEiEEEEEEEESJ_NS6_IJSM_PNSN_INS6_IJSP_SP_iEEENS6_IJSS_SR_iEEEEEEEENS5_8TiledMMAINS5_8MMA_AtomIJNS5_4SM904GMMA31MMA_64x128x32_F32E4M3E4M3_SS_TNILNS15_7ScaleInE1ELS17_1EEEEEENSN_ISE_NS6_IJSK_SK_SK_EEEEENS6_IJNS5_10UnderscoreES1C_S1C_EEEEENS5_13SM90_TMA_LOADENS5_14ComposedLayoutINS5_7SwizzleILi3ELi4ELi3EEENS5_18smem_ptr_flag_bitsILi8EEENSN_INS6_IJNSC_ILi8EEESH_EEENS6_IJSH_SD_EEEEEEEvNS5_8identityES1F_S1P_vS1Q_EENS_8epilogue10collective18CollectiveEpilogueINS1S_30Sm90PtrArrayTmaWarpSpecializedILi4ELi2ELi32ELb0ELb0ELi2EEEJSI_NS6_IJNSC_ILi64EEES1X_EEESJ_PNS6_IJSD_lSK_EEESJ_S20_NS1S_6fusion15FusionCallbacksIS1W_NS21_17LinearCombinationISJ_fSJ_fLNS_15FloatRoundStyleE2EEESI_S1Y_JEEES1F_NS1G_INS1H_ILi2ELi4ELi3EEES1K_NSN_INS6_IJS1X_S1L_EEENS6_IJSD_S1X_EEEEEEENS5_39AutoVectorizingCopyWithAssumedAlignmentILi128EEENS5_14SM90_TMA_STOREES2B_S2D_NS5_9Copy_AtomIJNS5_17SM90_U32x4_STSM_NENS_6half_tEEEEvEEEvvEEEEvNT_6ParamsE,@function
        .size           _ZN7cutlass13device_kernelINS_4gemm6kernel13GemmUniversalINS1_17GroupProblemShapeIN4cute5tupleIJiiiEEEEENS1_10collective13CollectiveMmaINS1_48MainloopSm90ArrayTmaGmmaWarpSpecializedBlockwiseILi6ENS6_IJNS5_1CILi1EEESD_SD_EEENS1_52KernelPtrArrayTmaWarpSpecializedPingpongFP8BlockwiseEEENS6_IJNSC_ILi128EEESH_SH_EEENS_12float_e4m3_tENS6_IJPNS6_IJlSD_NSC_ILi0EEEEEEPNS5_6LayoutINS6_IJNS6_IJSD_iEEENS6_IJSH_iEEEiEEENS6_IJNS6_IJSK_SD_EEENS6_IJSK_iEEEiEEEEEEEESJ_NS6_IJSM_PNSN_INS6_IJSP_SP_iEEENS6_IJSS_SR_iEEEEEEEENS5_8TiledMMAINS5_8MMA_AtomIJNS5_4SM904GMMA31MMA_64x128x32_F32E4M3E4M3_SS_TNILNS15_7ScaleInE1ELS17_1EEEEEENSN_ISE_NS6_IJSK_SK_SK_EEEEENS6_IJNS5_10UnderscoreES1C_S1C_EEEEENS5_13SM90_TMA_LOADENS5_14ComposedLayoutINS5_7SwizzleILi3ELi4ELi3EEENS5_18smem_ptr_flag_bitsILi8EEENSN_INS6_IJNSC_ILi8EEESH_EEENS6_IJSH_SD_EEEEEEEvNS5_8identityES1F_S1P_vS1Q_EENS_8epilogue10collective18CollectiveEpilogueINS1S_30Sm90PtrArrayTmaWarpSpecializedILi4ELi2ELi32ELb0ELb0ELi2EEEJSI_NS6_IJNSC_ILi64EEES1X_EEESJ_PNS6_IJSD_lSK_EEESJ_S20_NS1S_6fusion15FusionCallbacksIS1W_NS21_17LinearCombinationISJ_fSJ_fLNS_15FloatRoundStyleE2EEESI_S1Y_JEEES1F_NS1G_INS1H_ILi2ELi4ELi3EEES1K_NSN_INS6_IJS1X_S1L_EEENS6_IJSD_S1X_EEEEEEENS5_39AutoVectorizingCopyWithAssumedAlignmentILi128EEENS5_14SM90_TMA_STOREES2B_S2D_NS5_9Copy_AtomIJNS5_17SM90_U32x4_STSM_NENS_6half_tEEEEvEEEvvEEEEvNT_6ParamsE,(.L_x_332 - _ZN7cutlass13device_kernelINS_4gemm6kernel13GemmUniversalINS1_17GroupProblemShapeIN4cute5tupleIJiiiEEEEENS1_10collective13CollectiveMmaINS1_48MainloopSm90ArrayTmaGmmaWarpSpecializedBlockwiseILi6ENS6_IJNS5_1CILi1EEESD_SD_EEENS1_52KernelPtrArrayTmaWarpSpecializedPingpongFP8BlockwiseEEENS6_IJNSC_ILi128EEESH_SH_EEENS_12float_e4m3_tENS6_IJPNS6_IJlSD_NSC_ILi0EEEEEEPNS5_6LayoutINS6_IJNS6_IJSD_iEEENS6_IJSH_iEEEiEEENS6_IJNS6_IJSK_SD_EEENS6_IJSK_iEEEiEEEEEEEESJ_NS6_IJSM_PNSN_INS6_IJSP_SP_iEEENS6_IJSS_SR_iEEEEEEEENS5_8TiledMMAINS5_8MMA_AtomIJNS5_4SM904GMMA31MMA_64x128x32_F32E4M3E4M3_SS_TNILNS15_7ScaleInE1ELS17_1EEEEEENSN_ISE_NS6_IJSK_SK_SK_EEEEENS6_IJNS5_10UnderscoreES1C_S1C_EEEEENS5_13SM90_TMA_LOADENS5_14ComposedLayoutINS5_7SwizzleILi3ELi4ELi3EEENS5_18smem_ptr_flag_bitsILi8EEENSN_INS6_IJNSC_ILi8EEESH_EEENS6_IJSH_SD_EEEEEEEvNS5_8identityES1F_S1P_vS1Q_EENS_8epilogue10collective18CollectiveEpilogueINS1S_30Sm90PtrArrayTmaWarpSpecializedILi4ELi2ELi32ELb0ELb0ELi2EEEJSI_NS6_IJNSC_ILi64EEES1X_EEESJ_PNS6_IJSD_lSK_EEESJ_S20_NS1S_6fusion15FusionCallbacksIS1W_NS21_17LinearCombinationISJ_fSJ_fLNS_15FloatRoundStyleE2EEESI_S1Y_JEEES1F_NS1G_INS1H_ILi2ELi4ELi3EEES1K_NSN_INS6_IJS1X_S1L_EEENS6_IJSD_S1X_EEEEEEENS5_39AutoVectorizingCopyWithAssumedAlignmentILi128EEENS5_14SM90_TMA_STOREES2B_S2D_NS5_9Copy_AtomIJNS5_17SM90_U32x4_STSM_NENS_6half_tEEEEvEEEvvEEEEvNT_6ParamsE)
        .other          _ZN7cutlass13device_kernelINS_4gemm6kernel13GemmUniversalINS1_17GroupProblemShapeIN4cute5tupleIJiiiEEEEENS1_10collective13CollectiveMmaINS1_48MainloopSm90ArrayTmaGmmaWarpSpecializedBlockwiseILi6ENS6_IJNS5_1CILi1EEESD_SD_EEENS1_52KernelPtrArrayTmaWarpSpecializedPingpongFP8BlockwiseEEENS6_IJNSC_ILi128EEESH_SH_EEENS_12float_e4m3_tENS6_IJPNS6_IJlSD_NSC_ILi0EEEEEEPNS5_6LayoutINS6_IJNS6_IJSD_iEEENS6_IJSH_iEEEiEEENS6_IJNS6_IJSK_SD_EEENS6_IJSK_iEEEiEEEEEEEESJ_NS6_IJSM_PNSN_INS6_IJSP_SP_iEEENS6_IJSS_SR_iEEEEEEEENS5_8TiledMMAINS5_8MMA_AtomIJNS5_4SM904GMMA31MMA_64x128x32_F32E4M3E4M3_SS_TNILNS15_7ScaleInE1ELS17_1EEEEEENSN_ISE_NS6_IJSK_SK_SK_EEEEENS6_IJNS5_10UnderscoreES1C_S1C_EEEEENS5_13SM90_TMA_LOADENS5_14ComposedLayoutINS5_7SwizzleILi3ELi4ELi3EEENS5_18smem_ptr_flag_bitsILi8EEENSN_INS6_IJNSC_ILi8EEESH_EEENS6_IJSH_SD_EEEEEEEvNS5_8identityES1F_S1P_vS1Q_EENS_8epilogue10collective18CollectiveEpilogueINS1S_30Sm90PtrArrayTmaWarpSpecializedILi4ELi2ELi32ELb0ELb0ELi2EEEJSI_NS6_IJNSC_ILi64EEES1X_EEESJ_PNS6_IJSD_lSK_EEESJ_S20_NS1S_6fusion15FusionCallbacksIS1W_NS21_17LinearCombinationISJ_fSJ_fLNS_15FloatRoundStyleE2EEESI_S1Y_JEEES1F_NS1G_INS1H_ILi2ELi4ELi3EEES1K_NSN_INS6_IJS1X_S1L_EEENS6_IJSD_S1X_EEEEEEENS5_39AutoVectorizingCopyWithAssumedAlignmentILi128EEENS5_14SM90_TMA_STOREES2B_S2D_NS5_9Copy_AtomIJNS5_17SM90_U32x4_STSM_NENS_6half_tEEEEvEEEvvEEEEvNT_6ParamsE,@"STO_CUDA_ENTRY STV_DEFAULT"
_ZN7cutlass13device_kernelINS_4gemm6kernel13GemmUniversalINS1_17GroupProblemShapeIN4cute5tupleIJiiiEEEEENS1_10collective13CollectiveMmaINS1_48MainloopSm90ArrayTmaGmmaWarpSpecializedBlockwiseILi6ENS6_IJNS5_1CILi1EEESD_SD_EEENS1_52KernelPtrArrayTmaWarpSpecializedPingpongFP8BlockwiseEEENS6_IJNSC_ILi128EEESH_SH_EEENS_12float_e4m3_tENS6_IJPNS6_IJlSD_NSC_ILi0EEEEEEPNS5_6LayoutINS6_IJNS6_IJSD_iEEENS6_IJSH_iEEEiEEENS6_IJNS6_IJSK_SD_EEENS6_IJSK_iEEEiEEEEEEEESJ_NS6_IJSM_PNSN_INS6_IJSP_SP_iEEENS6_IJSS_SR_iEEEEEEEENS5_8TiledMMAINS5_8MMA_AtomIJNS5_4SM904GMMA31MMA_64x128x32_F32E4M3E4M3_SS_TNILNS15_7ScaleInE1ELS17_1EEEEEENSN_ISE_NS6_IJSK_SK_SK_EEEEENS6_IJNS5_10UnderscoreES1C_S1C_EEEEENS5_13SM90_TMA_LOADENS5_14ComposedLayoutINS5_7SwizzleILi3ELi4ELi3EEENS5_18smem_ptr_flag_bitsILi8EEENSN_INS6_IJNSC_ILi8EEESH_EEENS6_IJSH_SD_EEEEEEEvNS5_8identityES1F_S1P_vS1Q_EENS_8epilogue10collective18CollectiveEpilogueINS1S_30Sm90PtrArrayTmaWarpSpecializedILi4ELi2ELi32ELb0ELb0ELi2EEEJSI_NS6_IJNSC_ILi64EEES1X_EEESJ_PNS6_IJSD_lSK_EEESJ_S20_NS1S_6fusion15FusionCallbacksIS1W_NS21_17LinearCombinationISJ_fSJ_fLNS_15FloatRoundStyleE2EEESI_S1Y_JEEES1F_NS1G_INS1H_ILi2ELi4ELi3EEES1K_NSN_INS6_IJS1X_S1L_EEENS6_IJSD_S1X_EEEEEEENS5_39AutoVectorizingCopyWithAssumedAlignmentILi128EEENS5_14SM90_TMA_STOREES2B_S2D_NS5_9Copy_AtomIJNS5_17SM90_U32x4_STSM_NENS_6half_tEEEEvEEEvvEEEEvNT_6ParamsE:
[----:B------:R-:W1:Y:S02]  /*0000*/  LDC R1, c[0x0][0x28] ;  /* 0x00000a00ff017b82 */ /* 0x000e640000000800 */
[----:B-1----:R-:W-:-:S06]  /*0010*/  VIADD R1, R1, 0xffffff28 ;  /* 0xffffff2801017836 */ /* 0x002fcc0000000000 */
[----:B------:R-:W1:Y:S01]  /*0020*/  LDC.64 R12, c[0x0][0x918] ;  /* 0x00024600ff0c7b82 */ /* 0x000e620000000a00 */
[----:B------:R-:W-:Y:S01]  /*0030*/  ULDC.64 UR36, c[0x0][0x208] ;  /* 0x0000820000247ab9 */ /* 0x000fe20000000a00 */
[----:B------:R-:W2:Y:S01]  /*0040*/  S2R R2, SR_TID.X ;  /* 0x0000000000027919 */ /* 0x000ea20000002100 */
[----:B------:R-:W-:Y:S01]  /*0050*/  ULDC UR4, c[0x0][0x910] ;  /* 0x0002440000047ab9 */ /* 0x000fe20000000800 */
[----:B------:R-:W-:Y:S01]  /*0060*/  ULDC.64 UR22, c[0x0][0x8d0] ;  /* 0x0002340000167ab9 */ /* 0x000fe20000000a00 */
[----:B------:R-:W-:Y:S01]  /*0070*/  ULDC.64 UR14, c[0x0][0x8c8] ;  /* 0x00023200000e7ab9 */ /* 0x000fe20000000a00 */
[----:B------:R-:W-:Y:S01]  /*0080*/  IMAD.MOV.U32 R8, RZ, RZ, RZ ;  /* 0x000000ffff087224 */ /* 0x000fe200078e00ff */
[----:B------:R-:W-:Y:S01]  /*0090*/  ULDC.64 UR24, c[0x0][0x8e8] ;  /* 0x00023a0000187ab9 */ /* 0x000fe20000000a00 */
[----:B------:R-:W-:Y:S01]  /*00a0*/  S2UR UR6, SR_CTAID.Y ;  /* 0x00000000000679c3 */ /* 0x000fe20000002600 */
[----:B------:R-:W-:Y:S01]  /*00b0*/  IMAD.MOV.U32 R0, RZ, RZ, RZ ;  /* 0x000000ffff007224 */ /* 0x000fe200078e00ff */
[----:B------:R-:W-:Y:S01]  /*00c0*/  ULDC.64 UR16, c[0x0][0x8e0] ;  /* 0x0002380000107ab9 */ /* 0x000fe20000000a00 */
[----:B-1----:R-:W3:Y:S01]  /*00d0*/  LDG.E R7, desc[UR36][R12.64] ;  /* 0x000000240c077981 */ /* 0x002ee2000c1e1900 */
[----:B------:R-:W-:-:S03]  /*00e0*/  IMAD.U32 R6, RZ, RZ, UR4 ;  /* 0x00000004ff067e24 */ /* 0x000fc6000f8e00ff */
[----:B------:R-:W4:Y:S01]  /*00f0*/  LDG.E R3, desc[UR36][R12.64+0x4] ;  /* 0x000004240c037981 */ /* 0x000f22000c1e1900 */
[----:B--2---:R-:W-:Y:S01]  /*0100*/  LOP3.LUT R11, R2, 0x1f, RZ, 0xc0, !PT ;  /* 0x0000001f020b7812 */ /* 0x004fe200078ec0ff */
[----:B------:R-:W-:Y:S01]  /*0110*/  UISETP.NE.U32.AND UP0, UPT, UR22, URZ, UPT ;  /* 0x0000003f1600728c */ /* 0x000fe2000bf05070 */
[----:B------:R-:W1:Y:S01]  /*0120*/  S2UR UR61, SR_CTAID.X ;  /* 0x00000000003d79c3 */ /* 0x000e620000002500 */
[----:B------:R-:W-:Y:S01]  /*0130*/  ULDC UR4, c[0x0][0x908] ;  /* 0x0002420000047ab9 */ /* 0x000fe20000000800 */
[----:B------:R-:W-:Y:S01]  /*0140*/  ISETP.GE.AND P0, PT, R11, R6, PT ;  /* 0x000000060b00720c */ /* 0x000fe20003f06270 */
[----:B------:R-:W-:Y:S02]  /*0150*/  UISETP.NE.AND.EX UP0, UPT, UR23, URZ, UPT, UP0 ;  /* 0x0000003f1700728c */ /* 0x000fe4000bf05300 */
[----:B------:R-:W-:-:S09]  /*0160*/  UISETP.NE.AND UP3, UPT, UR4, 0x1, UPT ;  /* 0x000000010400788c */ /* 0x000fd2000bf65270 */
[----:B------:R-:W-:Y:S01]  /*0170*/  @UP0 ULDC UR20, c[0x0][0x8dc] ;  /* 0x0002370000140ab9 */ /* 0x000fe20000000800 */
[----:B------:R-:W2:Y:S01]  /*0180*/  @!P0 LDC.64 R4, c[0x0][0x918] ;  /* 0x00024600ff048b82 */ /* 0x000ea20000000a00 */
[----:B------:R-:W-:Y:S01]  /*0190*/  @UP3 ULDC UR4, c[0x0][0x10] ;  /* 0x0000040000043ab9 */ /* 0x000fe20000000800 */
[----:B------:R-:W-:Y:S01]  /*01a0*/  @UP3 UMOV UR7, URZ ;  /* 0x0000003f00073c82 */ /* 0x000fe20008000000 */
[----:B------:R-:W-:Y:S01]  /*01b0*/  @UP3 UMOV UR8, URZ ;  /* 0x0000003f00083c82 */ /* 0x000fe20008000000 */
[----:B-1----:R-:W-:-:S03]  /*01c0*/  @UP3 UIMAD.WIDE.U32 UR4, UR61, UR4, UR6 ;  /* 0x000000043d0432a5 */ /* 0x002fc6000f8e0006 */
[----:B------:R-:W-:Y:S01]  /*01d0*/  @!UP3 ULDC UR7, c[0x0][0xc] ;  /* 0x000003000007bab9 */ /* 0x000fe20000000800 */
[----:B------:R-:W-:Y:S01]  /*01e0*/  @UP3 UIADD3 UR8, UR5, UR8, URZ ;  /* 0x0000000805083290 */ /* 0x000fe2000fffe03f */
[----:B--2---:R-:W-:-:S05]  /*01f0*/  @!P0 IMAD.WIDE.U32 R4, R11, 0xc, R4 ;  /* 0x0000000c0b048825 */ /* 0x004fca00078e0004 */
[----:B------:R1:W5:Y:S04]  /*0200*/  @!P0 LDG.E R8, desc[UR36][R4.64] ;  /* 0x0000002404088981 */ /* 0x000368000c1e1900 */
[----:B------:R1:W5:Y:S01]  /*0210*/  @!P0 LDG.E R0, desc[UR36][R4.64+0x4] ;  /* 0x0000042404008981 */ /* 0x000362000c1e1900 */
[----:B------:R-:W-:Y:S01]  /*0220*/  ISETP.NE.U32.AND P0, PT, RZ, UR24, PT ;  /* 0x00000018ff007c0c */ /* 0x000fe2000bf05070 */
[----:B------:R-:W-:Y:S01]  /*0230*/  @UP3 UMOV UR9, UR4 ;  /* 0x0000000400093c82 */ /* 0x000fe20008000000 */
[----:B------:R-:W-:Y:S02]  /*0240*/  UMOV UR4, UR61 ;  /* 0x0000003d00047c82 */ /* 0x000fe40008000000 */
[----:B------:R-:W-:Y:S01]  /*0250*/  ISETP.NE.AND.EX P0, PT, RZ, UR25, PT, P0 ;  /* 0x00000019ff007c0c */ /* 0x000fe2000bf05300 */
[----:B------:R-:W-:-:S02]  /*0260*/  UMOV UR5, URZ ;  /* 0x0000003f00057c82 */ /* 0x000fc40008000000 */
[----:B------:R-:W-:-:S07]  /*0270*/  @!UP3 UIMAD.WIDE.U32 UR6, UR7, UR6, UR4 ;  /* 0x000000060706b2a5 */ /* 0x000fce000f8e0004 */
[----:B------:R-:W-:Y:S01]  /*0280*/  @!UP3 UMOV UR9, UR6 ;  /* 0x000000060009bc82 */ /* 0x000fe20008000000 */
[----:B------:R-:W-:Y:S01]  /*0290*/  @!UP3 UMOV UR8, UR7 ;  /* 0x000000070008bc82 */ /* 0x000fe20008000000 */
[----:B---3--:R-:W-:-:S13]  /*02a0*/  R2UR UR13, R7 ;  /* 0x00000000070d72ca */ /* 0x008fda00000e0000 */
[----:B------:R-:W-:-:S04]  /*02b0*/  UIADD3 UR12, UP1, UR13, UR14, URZ ;  /* 0x0000000e0d0c7290 */ /* 0x000fc8000ff3e03f */
[----:B------:R-:W-:Y:S02]  /*02c0*/  ULEA.HI.X.SX32 UR13, UR13, UR15, 0x1, UP1 ;  /* 0x0000000f0d0d7291 */ /* 0x000fe400088f0e3f */
[----:B------:R-:W-:-:S04]  /*02d0*/  UIADD3 UR12, UP1, UR12, -0x1, URZ ;  /* 0xffffffff0c0c7890 */ /* 0x000fc8000ff3e03f */
[----:B------:R-:W-:Y:S02]  /*02e0*/  UIADD3.X UR13, UR13, -0x1, URZ, UP1, !UPT ;  /* 0xffffffff0d0d7890 */ /* 0x000fe40008ffe43f */
[----:B------:R-:W-:Y:S01]  /*02f0*/  @UP0 UIADD3 UR20, UP1, UR12, UR20, URZ ;  /* 0x000000140c140290 */ /* 0x000fe2000ff3e03f */
[----:B----4-:R-:W-:-:S03]  /*0300*/  R2UR UR28, R3 ;  /* 0x00000000031c72ca */ /* 0x010fc600000e0000 */
[----:B------:R-:W-:-:S04]  /*0310*/  @UP0 UIADD3.X UR27, URZ, UR13, URZ, UP1, !UPT ;  /* 0x0000000d3f1b0290 */ /* 0x000fc80008ffe43f */
[----:B------:R-:W-:-:S04]  /*0320*/  @UP0 UIMAD.WIDE.U32 UR10, UR27, UR22, URZ ;  /* 0x000000161b0a02a5 */ /* 0x000fc8000f8e003f */
[----:B------:R-:W-:Y:S02]  /*0330*/  @UP0 UIMAD.WIDE.U32 UR18, UP1, UR20, UR23, UR10 ;  /* 0x00000017141202a5 */ /* 0x000fe4000f82000a */
[----:B------:R-:W-:Y:S02]  /*0340*/  @UP0 UIMAD.WIDE.U32 UR10, UR20, UR22, URZ ;  /* 0x00000016140a02a5 */ /* 0x000fe4000f8e003f */
[----:B------:R-:W-:Y:S02]  /*0350*/  @UP0 UIADD3.X UR21, URZ, URZ, URZ, UP1, !UPT ;  /* 0x0000003f3f150290 */ /* 0x000fe40008ffe43f */
[----:B------:R-:W-:Y:S01]  /*0360*/  @UP0 UIADD3 URZ, UP1, UR11, UR18, URZ ;  /* 0x000000120b3f0290 */ /* 0x000fe2000ff3e03f */
[----:B------:R-:W-:Y:S01]  /*0370*/  @UP0 UMOV UR20, UR19 ;  /* 0x0000001300140c82 */ /* 0x000fe20008000000 */
[----:B------:R-:W-:Y:S02]  /*0380*/  UIADD3 UR26, UP2, UR28, UR16, URZ ;  /* 0x000000101c1a7290 */ /* 0x000fe4000ff5e03f */
[----:B------:R-:W-:-:S02]  /*0390*/  @UP0 UIMAD.WIDE.U32.X UR4, UR27, UR23, UR20, UP1 ;  /* 0x000000171b0402a5 */ /* 0x000fc400088e0414 */
[----:B------:R-:W-:Y:S02]  /*03a0*/  ULEA.HI.X.SX32 UR10, UR28, UR17, 0x1, UP2 ;  /* 0x000000111c0a7291 */ /* 0x000fe400090f0e3f */
[----:B------:R-:W-:-:S03]  /*03b0*/  UIADD3 UR18, UP1, UR26, -0x1, URZ ;  /* 0xffffffff1a127890 */ /* 0x000fc6000ff3e03f */
[----:B------:R-:W-:Y:S01]  /*03c0*/  @UP0 UMOV UR12, UR4 ;  /* 0x00000004000c0c82 */ /* 0x000fe20008000000 */
[----:B------:R-:W-:Y:S01]  /*03d0*/  UIADD3.X UR6, UR10, -0x1, URZ, UP1, !UPT ;  /* 0xffffffff0a067890 */ /* 0x000fe20008ffe43f */
[----:B------:R-:W-:Y:S01]  /*03e0*/  @UP0 UMOV UR13, UR5 ;  /* 0x00000005000d0c82 */ /* 0x000fe20008000000 */
[----:B-1----:R-:W-:Y:S10]  /*03f0*/  @!P0 BRA `(.L_x_35) ;  /* 0x0000000000308947 */ /* 0x002ff40003800000 */
[----:B------:R-:W-:Y:S02]  /*0400*/  ULDC UR10, c[0x0][0x8f4] ;  /* 0x00023d00000a7ab9 */ /* 0x000fe40000000800 */
[----:B------:R-:W-:-:S04]  /*0410*/  UIADD3 UR10, UP1, UR18, UR10, URZ ;  /* 0x0000000a120a7290 */ /* 0x000fc8000ff3e03f */
[----:B------:R-:W-:-:S04]  /*0420*/  UIADD3.X UR18, URZ, UR6, URZ, UP1, !UPT ;  /* 0x000000063f127290 */ /* 0x000fc80008ffe43f */
[----:B------:R-:W-:-:S04]  /*0430*/  UIMAD.WIDE.U32 UR4, UR18, UR24, URZ ;  /* 0x00000018120472a5 */ /* 0x000fc8000f8e003f */
[----:B------:R-:W-:Y:S02]  /*0440*/  UIMAD.WIDE.U32 UR6, UP1, UR10, UR25, UR4 ;  /* 0x000000190a0672a5 */ /* 0x000fe4000f820004 */
[----:B------:R-:W-:Y:S02]  /*0450*/  UIMAD.WIDE.U32 UR4, UR10, UR24, URZ ;  /* 0x000000180a0472a5 */ /* 0x000fe4000f8e003f */
[----:B------:R-:W-:Y:S02]  /*0460*/  UIADD3.X UR11, URZ, URZ, URZ, UP1, !UPT ;  /* 0x0000003f3f0b7290 */ /* 0x000fe40008ffe43f */
[----:B------:R-:W-:Y:S01]  /*0470*/  UIADD3 URZ, UP1, UR5, UR6, URZ ;  /* 0x00000006053f7290 */ /* 0x000fe2000ff3e03f */
[----:B------:R-:W-:-:S03]  /*0480*/  UMOV UR10, UR7 ;  /* 0x00000007000a7c82 */ /* 0x000fc60008000000 */
[----:B------:R-:W-:-:S07]  /*0490*/  UIMAD.WIDE.U32.X UR4, UR18, UR25, UR10, UP1 ;  /* 0x00000019120472a5 */ /* 0x000fce00088e040a */
[----:B------:R-:W-:Y:S01]  /*04a0*/  UMOV UR18, UR4 ;  /* 0x0000000400127c82 */ /* 0x000fe20008000000 */
[----:B------:R-:W-:-:S05]  /*04b0*/  UMOV UR6, UR5 ;  /* 0x0000000500067c82 */ /* 0x000fca0008000000 */
.L_x_35:
[----:B------:R-:W-:Y:S01]  /*04c0*/  ULDC UR10, c[0x0][0x934] ;  /* 0x00024d00000a7ab9 */ /* 0x000fe20000000800 */
[----:B------:R-:W-:Y:S01]  /*04d0*/  ULDC UR11, c[0x0][0x904] ;  /* 0x00024100000b7ab9 */ /* 0x000fe20000000800 */
[----:B------:R-:W-:Y:S01]  /*04e0*/  ULDC UR4, c[0x0][0x938] ;  /* 0x00024e0000047ab9 */ /* 0x000fe20000000800 */
[----:B------:R-:W-:Y:S02]  /*04f0*/  USHF.L.U32 UR10, UR10, UR11, URZ ;  /* 0x0000000b0a0a7299 */ /* 0x000fe4000800063f */
[----:B------:R-:W-:Y:S01]  /*0500*/  USHF.L.U32 UR11, UR4, UR11, URZ ;  /* 0x0000000b040b7299 */ /* 0x000fe2000800063f */
[----:B------:R-:W-:Y:S01]  /*0510*/  ULDC UR20, c[0x0][0x8d8] ;  /* 0x0002360000147ab9 */ /* 0x000fe20000000800 */
[----:B------:R-:W-:Y:S02]  /*0520*/  ULDC UR28, c[0x0][0x8f0] ;  /* 0x00023c00001c7ab9 */ /* 0x000fe40000000800 */
[----:B------:R-:W-:Y:S01]  /*0530*/  MOV R10, UR10 ;  /* 0x0000000a000a7c02 */ /* 0x000fe20008000f00 */
[----:B------:R-:W-:Y:S01]  /*0540*/  USHF.R.U64 UR13, UR12, UR20, UR13 ;  /* 0x000000140c0d7299 */ /* 0x000fe2000800120d */
[----:B------:R-:W-:Y:S01]  /*0550*/  IMAD.U32 R9, RZ, RZ, UR11 ;  /* 0x0000000bff097e24 */ /* 0x000fe2000f8e00ff */
[----:B------:R-:W-:Y:S01]  /*0560*/  USHF.R.U64 UR12, UR18, UR28, UR6 ;  /* 0x0000001c120c7299 */ /* 0x000fe20008001206 */
[----:B------:R-:W-:Y:S01]  /*0570*/  IABS R3, R10 ;  /* 0x0000000a00037213 */ /* 0x000fe20000000000 */
[----:B------:R-:W-:-:S02]  /*0580*/  UIADD3 UR13, UR13, -0x1, UR10 ;  /* 0xffffffff0d0d7890 */ /* 0x000fc4000fffe00a */
[----:B------:R-:W-:Y:S01]  /*0590*/  IABS R4, R9 ;  /* 0x0000000900047213 */ /* 0x000fe20000000000 */
[----:B------:R-:W-:Y:S01]  /*05a0*/  UIADD3 UR12, UR12, -0x1, UR11 ;  /* 0xffffffff0c0c7890 */ /* 0x000fe2000fffe00b */
[----:B------:R-:W-:Y:S01]  /*05b0*/  R2UR UR27, R3 ;  /* 0x00000000031b72ca */ /* 0x000fe200000e0000 */
[----:B------:R-:W-:Y:S01]  /*05c0*/  UMOV UR6, URZ ;  /* 0x0000003f00067c82 */ /* 0x000fe20008000000 */
[----:B------:R-:W-:Y:S01]  /*05d0*/  UMOV UR4, URZ ;  /* 0x0000003f00047c82 */ /* 0x000fe20008000000 */
[----:B------:R-:W-:Y:S01]  /*05e0*/  IMAD.MOV.U32 R3, RZ, RZ, R4 ;  /* 0x000000ffff037224 */ /* 0x000fe200078e0004 */
[----:B------:R-:W-:Y:S02]  /*05f0*/  UISETP.NE.AND UP4, UPT, UR10, URZ, UPT ;  /* 0x0000003f0a00728c */ /* 0x000fe4000bf85270 */
[----:B------:R-:W-:Y:S02]  /*0600*/  UISETP.NE.AND UP5, UPT, UR11, URZ, UPT ;  /* 0x0000003f0b00728c */ /* 0x000fe4000bfa5270 */
[----:B------:R-:W-:Y:S01]  /*0610*/  R2UR UR26, R3 ;  /* 0x00000000031a72ca */ /* 0x000fe200000e0000 */
[----:B------:R-:W-:-:S04]  /*0620*/  ULOP3.LUT UR33, URZ, UR11, URZ, 0x33, !UPT ;  /* 0x0000000b3f217292 */ /* 0x000fc8000f8e333f */
[----:B------:R-:W1:Y:S08]  /*0630*/  I2F.RP R3, UR27 ;  /* 0x0000001b00037d06 */ /* 0x000e700008209400 */
[----:B------:R-:W2:Y:S08]  /*0640*/  I2F.RP R5, UR26 ;  /* 0x0000001a00057d06 */ /* 0x000eb00008209400 */
[----:B-1----:R-:W1:Y:S08]  /*0650*/  MUFU.RCP R3, R3 ;  /* 0x0000000300037308 */ /* 0x002e700000001000 */
[----:B--2---:R-:W2:Y:S01]  /*0660*/  MUFU.RCP R5, R5 ;  /* 0x0000000500057308 */ /* 0x004ea20000001000 */
[----:B-1----:R-:W-:Y:S01]  /*0670*/  VIADD R4, R3, 0xffffffe ;  /* 0x0ffffffe03047836 */ /* 0x002fe20000000000 */
[----:B------:R-:W-:-:S04]  /*0680*/  MOV R3, UR13 ;  /* 0x0000000d00037c02 */ /* 0x000fc80008000f00 */
[----:B------:R-:W-:Y:S02]  /*0690*/  IABS R3, R3 ;  /* 0x0000000300037213 */ /* 0x000fe40000000000 */
[----:B------:R-:W1:Y:S01]  /*06a0*/  F2I.FTZ.U32.TRUNC.NTZ R4, R4 ;  /* 0x0000000400047305 */ /* 0x000e62000021f000 */
[----:B--2---:R-:W-:Y:S01]  /*06b0*/  VIADD R7, R5, 0xffffffe ;  /* 0x0ffffffe05077836 */ /* 0x004fe20000000000 */
[----:B------:R-:W-:Y:S02]  /*06c0*/  IABS R5, R10 ;  /* 0x0000000a00057213 */ /* 0x000fe40000000000 */
[----:B------:R-:W-:-:S04]  /*06d0*/  R2UR UR30, R3 ;  /* 0x00000000031e72ca */ /* 0x000fc800000e0000 */
[----:B------:R-:W2:Y:S01]  /*06e0*/  F2I.FTZ.U32.TRUNC.NTZ R7, R7 ;  /* 0x0000000700077305 */ /* 0x000ea2000021f000 */
[----:B------:R-:W-:Y:S01]  /*06f0*/  IMAD.MOV R5, RZ, RZ, -R5 ;  /* 0x000000ffff057224 */ /* 0x000fe200078e0a05 */
[----:B-1----:R-:W-:Y:S01]  /*0700*/  R2UR UR5, R4 ;  /* 0x00000000040572ca */ /* 0x002fe200000e0000 */
[----:B------:R-:W-:Y:S01]  /*0710*/  IMAD.U32 R4, RZ, RZ, UR12 ;  /* 0x0000000cff047e24 */ /* 0x000fe2000f8e00ff */
[----:B--2---:R-:W-:-:S04]  /*0720*/  R2UR UR7, R7 ;  /* 0x00000000070772ca */ /* 0x004fc800000e0000 */
[----:B------:R-:W-:Y:S01]  /*0730*/  IABS R7, R4 ;  /* 0x0000000400077213 */ /* 0x000fe20000000000 */
[----:B------:R-:W-:Y:S01]  /*0740*/  IMAD.MOV.U32 R4, RZ, RZ, R5 ;  /* 0x000000ffff047224 */ /* 0x000fe200078e0005 */
[----:B------:R-:W-:-:S05]  /*0750*/  IABS R5, R9 ;  /* 0x0000000900057213 */ /* 0x000fca0000000000 */
[----:B------:R-:W-:Y:S01]  /*0760*/  UIADD3 UR18, URZ, -UR5, URZ ;  /* 0x800000053f127290 */ /* 0x000fe2000fffe03f */
[----:B------:R-:W-:Y:S01]  /*0770*/  IMAD.MOV.U32 R3, RZ, RZ, R7 ;  /* 0x000000ffff037224 */ /* 0x000fe200078e0007 */
[----:B------:R-:W-:Y:S02]  /*0780*/  IADD3 R5, RZ, -R5, RZ ;  /* 0x80000005ff057210 */ /* 0x000fe40007ffe0ff */
[----:B------:R-:W-:Y:S01]  /*0790*/  UIMAD UR18, UR18, UR27, URZ ;  /* 0x0000001b121272a4 */ /* 0x000fe2000f8e023f */
[----:B------:R-:W-:Y:S02]  /*07a0*/  R2UR UR29, R4 ;  /* 0x00000000041d72ca */ /* 0x000fe400000e0000 */
[----:B------:R-:W-:Y:S01]  /*07b0*/  R2UR UR32, R3 ;  /* 0x00000000032072ca */ /* 0x000fe200000e0000 */
[----:B------:R-:W-:Y:S01]  /*07c0*/  IMAD.MOV.U32 R3, RZ, RZ, R5 ;  /* 0x000000ffff037224 */ /* 0x000fe200078e0005 */
[----:B------:R-:W-:Y:S01]  /*07d0*/  UIADD3 UR21, URZ, -UR7, URZ ;  /* 0x800000073f157290 */ /* 0x000fe2000fffe03f */
[----:B------:R-:W-:Y:S01]  /*07e0*/  SHF.R.U32.HI R4, RZ, 0x7, R2 ;  /* 0x00000007ff047819 */ /* 0x000fe20000011602 */
[----:B------:R-:W-:-:S02]  /*07f0*/  UIMAD.WIDE.U32 UR18, UR5, UR18, UR4 ;  /* 0x00000012051272a5 */ /* 0x000fc4000f8e0004 */
[----:B------:R-:W-:Y:S01]  /*0800*/  R2UR UR31, R3 ;  /* 0x00000000031f72ca */ /* 0x000fe200000e0000 */
[----:B------:R-:W-:Y:S01]  /*0810*/  UIMAD UR21, UR21, UR26, URZ ;  /* 0x0000001a151572a4 */ /* 0x000fe2000f8e023f */
[----:B------:R-:W-:Y:S01]  /*0820*/  SHF.R.U32.HI R3, RZ, 0x5, R2 ;  /* 0x00000005ff037819 */ /* 0x000fe20000011602 */
[----:B------:R-:W1:Y:S01]  /*0830*/  SHFL.IDX PT, R4, R4, RZ, 0x1f ;  /* 0x00001fff04047589 */ /* 0x000e6200000e0000 */
[----:B------:R-:W-:Y:S02]  /*0840*/  UIMAD.WIDE.U32 UR4, UR19, UR30, URZ ;  /* 0x0000001e130472a5 */ /* 0x000fe4000f8e003f */
[----:B------:R-:W-:Y:S01]  /*0850*/  UIMAD.WIDE.U32 UR6, UR7, UR21, UR6 ;  /* 0x00000015070672a5 */ /* 0x000fe2000f8e0006 */
[----:B------:R-:W2:Y:S01]  /*0860*/  SHFL.IDX PT, R5, R3, RZ, 0x1f ;  /* 0x00001fff03057589 */ /* 0x000ea200000e0000 */
[----:B------:R-:W-:-:S04]  /*0870*/  UIMAD UR5, UR5, UR29, UR30 ;  /* 0x0000001d050572a4 */ /* 0x000fc8000f8e021e */
[----:B------:R-:W-:Y:S01]  /*0880*/  UISETP.GT.U32.AND UP1, UPT, UR27, UR5, UPT ;  /* 0x000000051b00728c */ /* 0x000fe2000bf24070 */
[----:B------:R-:W-:Y:S02]  /*0890*/  UMOV UR21, UR7 ;  /* 0x0000000700157c82 */ /* 0x000fe40008000000 */
[----:B------:R-:W-:-:S04]  /*08a0*/  UIMAD.WIDE.U32 UR6, UR21, UR32, URZ ;  /* 0x00000020150672a5 */ /* 0x000fc8000f8e003f */
[----:B------:R-:W-:Y:S02]  /*08b0*/  UIMAD UR7, UR7, UR31, UR32 ;  /* 0x0000001f070772a4 */ /* 0x000fe4000f8e0220 */
[----:B------:R-:W-:Y:S02]  /*08c0*/  ULOP3.LUT UR32, URZ, UR10, URZ, 0x33, !UPT ;  /* 0x0000000a3f207292 */ /* 0x000fe4000f8e333f */
[----:B------:R-:W-:Y:S02]  /*08d0*/  UISETP.GT.U32.AND UP2, UPT, UR26, UR7, UPT ;  /* 0x000000071a00728c */ /* 0x000fe4000bf44070 */
[----:B------:R-:W-:Y:S01]  /*08e0*/  @!UP1 UIADD3 UR5, UR5, -UR27, URZ ;  /* 0x8000001b05059290 */ /* 0x000fe2000fffe03f */
[----:B-1----:R-:W-:Y:S01]  /*08f0*/  R2UR UR18, R4 ;  /* 0x00000000041272ca */ /* 0x002fe200000e0000 */
[----:B------:R-:W-:Y:S02]  /*0900*/  UISETP.GE.AND UP1, UPT, UR13, URZ, UPT ;  /* 0x0000003f0d00728c */ /* 0x000fe4000bf26270 */
[----:B------:R-:W-:Y:S01]  /*0910*/  UISETP.GT.U32.AND UP6, UPT, UR27, UR5, UPT ;  /* 0x000000051b00728c */ /* 0x000fe2000bfc4070 */
[----:B--2---:R-:W-:-:S04]  /*0920*/  R2UR UR6, R5 ;  /* 0x00000000050672ca */ /* 0x004fc800000e0000 */
[----:B------:R-:W-:-:S04]  /*0930*/  @!UP2 UIADD3 UR7, UR7, -UR26, URZ ;  /* 0x8000001a0707a290 */ /* 0x000fc8000fffe03f */
[----:B------:R-:W-:Y:S02]  /*0940*/  UISETP.GT.U32.AND UP2, UPT, UR26, UR7, UPT ;  /* 0x000000071a00728c */ /* 0x000fe4000bf44070 */
[----:B------:R-:W-:Y:S02]  /*0950*/  @!UP6 UIADD3 UR5, UR5, -UR27, URZ ;  /* 0x8000001b0505e290 */ /* 0x000fe4000fffe03f */
[----:B------:R-:W-:Y:S01]  /*0960*/  UISETP.GE.AND UP6, UPT, UR12, URZ, UPT ;  /* 0x0000003f0c00728c */ /* 0x000fe2000bfc6270 */
[----:B------:R-:W-:Y:S01]  /*0970*/  ISETP.NE.AND P1, PT, RZ, UR6, PT ;  /* 0x00000006ff007c0c */ /* 0x000fe2000bf25270 */
[----:B------:R-:W-:Y:S02]  /*0980*/  USHF.R.S32.HI UR4, URZ, 0x1f, UR6 ;  /* 0x0000001f3f047899 */ /* 0x000fe40008011406 */
[----:B------:R-:W-:Y:S02]  /*0990*/  @!UP1 UIADD3 UR5, -UR5, URZ, URZ ;  /* 0x0000003f05059290 */ /* 0x000fe4000fffe13f */
[----:B------:R-:W-:-:S02]  /*09a0*/  ULEA.HI UR4, UR4, UR6, URZ, 0x2 ;  /* 0x0000000604047291 */ /* 0x000fc4000f8f103f */
[----:B------:R-:W-:Y:S02]  /*09b0*/  @!UP2 UIADD3 UR7, UR7, -UR26, URZ ;  /* 0x8000001a0707a290 */ /* 0x000fe4000fffe03f */
[----:B------:R-:W-:Y:S02]  /*09c0*/  ULOP3.LUT UR4, UR4, 0xfffffffc, URZ, 0xc0, !UPT ;  /* 0xfffffffc04047892 */ /* 0x000fe4000f8ec03f */
[----:B------:R-:W-:Y:S02]  /*09d0*/  UISETP.NE.AND UP2, UPT, UR18, URZ, UPT ;  /* 0x0000003f1200728c */ /* 0x000fe4000bf45270 */
[----:B------:R-:W-:Y:S02]  /*09e0*/  UIADD3 UR56, UR6, -UR4, URZ ;  /* 0x8000000406387290 */ /* 0x000fe4000fffe03f */
[----:B------:R-:W-:Y:S02]  /*09f0*/  @!UP6 UIADD3 UR7, -UR7, URZ, URZ ;  /* 0x0000003f0707e290 */ /* 0x000fe4000fffe13f */
[----:B------:R-:W-:Y:S01]  /*0a00*/  UISETP.EQ.AND UP1, UPT, UR56, 0x3, !UP2 ;  /* 0x000000033800788c */ /* 0x000fe2000d722270 */
[----:B------:R-:W-:Y:S01]  /*0a10*/  UMOV UR6, 0x1 ;  /* 0x0000000100067882 */ /* 0x000fe20000000000 */
[----:B------:R-:W-:-:S02]  /*0a20*/  USEL UR5, UR32, UR5, !UP4 ;  /* 0x0000000520057287 */ /* 0x000fc4000e000000 */
[----:B------:R-:W-:Y:S02]  /*0a30*/  USEL UR6, UR6, 0x2, UP1 ;  /* 0x0000000206067887 */ /* 0x000fe40008800000 */
[----:B------:R-:W-:Y:S02]  /*0a40*/  USEL UR7, UR33, UR7, !UP5 ;  /* 0x0000000721077287 */ /* 0x000fe4000e800000 */
[----:B------:R-:W-:Y:S02]  /*0a50*/  UIADD3 UR5, UR13, -UR5, URZ ;  /* 0x800000050d057290 */ /* 0x000fe4000fffe03f */
[----:B------:R-:W-:Y:S01]  /*0a60*/  IMAD.U32 R7, RZ, RZ, UR6 ;  /* 0x00000006ff077e24 */ /* 0x000fe2000f8e00ff */
[----:B------:R-:W-:-:S04]  /*0a70*/  UIADD3 UR7, UR12, -UR7, URZ ;  /* 0x800000070c077290 */ /* 0x000fc8000fffe03f */
[----:B------:R1:W-:Y:S01]  /*0a80*/  STL [R1+0xc4], R7 ;  /* 0x0000c40701007387 */ /* 0x0003e20000100800 */
[----:B------:R-:W-:Y:S02]  /*0a90*/  USEL UR4, UR7, UR5, !UP3 ;  /* 0x0000000507047287 */ /* 0x000fe4000d800000 */
[----:B------:R-:W-:Y:S02]  /*0aa0*/  UIMAD UR12, UR5, UR7, URZ ;  /* 0x00000007050c72a4 */ /* 0x000fe4000f8e023f */
[----:B------:R-:W-:Y:S02]  /*0ab0*/  USHF.R.S32.HI UR5, URZ, 0x1f, UR4 ;  /* 0x0000001f3f057899 */ /* 0x000fe40008011404 */
[----:B------:R-:W-:Y:S01]  /*0ac0*/  USHF.R.S32.HI UR13, URZ, 0x1f, UR12 ;  /* 0x0000001f3f0d7899 */ /* 0x000fe2000801140c */
[----:B------:R-:W-:-:S03]  /*0ad0*/  IMAD.U32 R4, RZ, RZ, UR4 ;  /* 0x00000004ff047e24 */ /* 0x000fc6000f8e00ff */
[----:B------:R-:W-:Y:S01]  /*0ae0*/  IMAD.U32 R5, RZ, RZ, UR5 ;  /* 0x00000005ff057e24 */ /* 0x000fe2000f8e00ff */
[----:B-1----:R-:W-:Y:S07]  /*0af0*/  @P1 BRA `(.L_x_36) ;  /* 0x0000000000841947 */ /* 0x002fee0003800000 */
[----:B------:R-:W-:Y:S01]  /*0b00*/  ELECT P1, URZ, PT ;  /* 0x00000000003f782f */ /* 0x000fe20003820000 */
[----:B------:R-:W-:-:S12]  /*0b10*/  BSSY B0, `(.L_x_36) ;  /* 0x000001f000007945 */ /* 0x000fd80003800000 */
[----:B------:R-:W-:Y:S05]  /*0b20*/  @!P1 BRA `(.L_x_37) ;  /* 0x0000000000749947 */ /* 0x000fea0003800000 */
[----:B------:R-:W1:Y:S01]  /*0b30*/  S2UR UR30, SR_CgaCtaId ;  /* 0x00000000001e79c3 */ /* 0x000e620000008800 */
[----:B------:R-:W-:Y:S01]  /*0b40*/  UMOV UR4, 0x400 ;  /* 0x0000040000047882 */ /* 0x000fe20000000000 */
[----:B------:R-:W-:Y:S01]  /*0b50*/  UMOV UR5, 0x1 ;  /* 0x0000000100057882 */ /* 0x000fe20000000000 */
[----:B------:R-:W-:Y:S02]  /*0b60*/  UMOV UR6, 0x160 ;  /* 0x0000016000067882 */ /* 0x000fe40000000000 */
[----:B------:R-:W-:-:S04]  /*0b70*/  UIADD3 UR6, -UR6, 0x100000, URZ ;  /* 0x0010000006067890 */ /* 0x000fc8000fffe13f */
[----:B------:R-:W-:Y:S02]  /*0b80*/  USHF.L.U32 UR7, UR6, 0xb, URZ ;  /* 0x0000000b06077899 */ /* 0x000fe4000800063f */
[----:B------:R-:W-:Y:S02]  /*0b90*/  USHF.L.U32 UR6, UR6, 0x1, URZ ;  /* 0x0000000106067899 */ /* 0x000fe4000800063f */
[----:B-1----:R-:W-:Y:S02]  /*0ba0*/  ULEA UR30, UR30, UR4, 0x18 ;  /* 0x000000041e1e7291 */ /* 0x002fe4000f8ec03f */
[----:B------:R-:W-:-:S04]  /*0bb0*/  UIADD3 UR4, -UR5, 0x100000, URZ ;  /* 0x0010000005047890 */ /* 0x000fc8000fffe13f */
[----:B------:R-:W-:Y:S02]  /*0bc0*/  USHF.L.U32 UR5, UR4, 0xb, URZ ;  /* 0x0000000b04057899 */ /* 0x000fe4000800063f */
[----:B------:R-:W-:Y:S01]  /*0bd0*/  USHF.L.U32 UR4, UR4, 0x1, URZ ;  /* 0x0000000104047899 */ /* 0x000fe2000800063f */
[----:B------:R-:W1:Y:S11]  /*0be0*/  FENCE.VIEW.ASYNC.S ;  /* 0x00000000000073c6 */ /* 0x000e760000000000 */
[----:B-1----:R1:W2:Y:S01]  /*0bf0*/  SYNCS.EXCH.64 URZ, [UR30+0x37000], UR4 ;  /* 0x037000041e3f75b2 */ /* 0x0022a20008000100 */
[----:B------:R1:W3:Y:S01]  /*0c00*/  SYNCS.EXCH.64 URZ, [UR30+0x37040], UR6 ;  /* 0x037040061e3f75b2 */ /* 0x0002e20008000100 */
[----:B------:R1:W4:Y:S01]  /*0c10*/  SYNCS.EXCH.64 URZ, [UR30+0x37008], UR4 ;  /* 0x037008041e3f75b2 */ /* 0x0003220008000100 */
[----:B------:R1:W1:Y:S01]  /*0c20*/  SYNCS.EXCH.64 URZ, [UR30+0x37048], UR6 ;  /* 0x037048061e3f75b2 */ /* 0x0002620008000100 */
        /* <DEDUP_REMOVED lines=12> */
[----:B------:R-:W-:Y:S01]  /*0cf0*/  NOP ;  /* 0x0000000000007918 */ /* 0x000fe20000000000 */
.L_x_37:
[----:B-1----:R-:W-:Y:S05]  /*0d00*/  BSYNC B0 ;  /* 0x0000000000007941 */ /* 0x002fea0003800000 */
.L_x_36:
[----:B------:R-:W1:Y:S01]  /*0d10*/  SHFL.IDX PT, R7, R3, RZ, 0x1f ;  /* 0x00001fff03077589 */ /* 0x000e6200000e0000 */
[----:B------:R-:W-:Y:S01]  /*0d20*/  UIADD3 UR30, UR18, -0x1, URZ ;  /* 0xffffffff121e7890 */ /* 0x000fe2000fffe03f */
[----:B------:R-:W-:Y:S01]  /*0d30*/  NOP ;  /* 0x0000000000007918 */ /* 0x000fe20000000000 */
[----:B------:R-:W-:Y:S02]  /*0d40*/  UISETP.LT.U32.AND UP6, UPT, UR56, 0x2, !UP2 ;  /* 0x000000023800788c */ /* 0x000fe4000d7c1070 */
[----:B------:R-:W-:Y:S02]  /*0d50*/  UISETP.GE.U32.AND UP1, UPT, UR30, 0x2, UPT ;  /* 0x000000021e00788c */ /* 0x000fe4000bf26070 */
[----:B------:R-:W-:-:S04]  /*0d60*/  USEL UR43, URZ, 0x1, !UP6 ;  /* 0x000000013f2b7887 */ /* 0x000fc8000f000000 */
[----:B------:R-:W-:Y:S01]  /*0d70*/  USEL UR43, UR43, 0x2, UP1 ;  /* 0x000000022b2b7887 */ /* 0x000fe20008800000 */
[----:B-1----:R-:W-:-:S13]  /*0d80*/  ISETP.NE.AND P1, PT, R7, RZ, PT ;  /* 0x000000ff0700720c */ /* 0x002fda0003f25270 */
[----:B------:R-:W-:Y:S05]  /*0d90*/  @P1 BRA `(.L_x_38) ;  /* 0x0000000000681947 */ /* 0x000fea0003800000 */
[----:B------:R-:W1:Y:S01]  /*0da0*/  S2UR UR5, SR_CgaCtaId ;  /* 0x00000000000579c3 */ /* 0x000e620000008800 */
[----:B------:R-:W-:Y:S01]  /*0db0*/  UMOV UR4, 0x400 ;  /* 0x0000040000047882 */ /* 0x000fe20000000000 */
[----:B------:R-:W-:Y:S01]  /*0dc0*/  UMOV UR6, 0x21 ;  /* 0x0000002100067882 */ /* 0x000fe20000000000 */
[----:B------:R-:W-:Y:S01]  /*0dd0*/  UMOV UR7, 0x80 ;  /* 0x0000008000077882 */ /* 0x000fe20000000000 */
[----:B------:R-:W-:Y:S01]  /*0de0*/  ELECT P1, URZ, PT ;  /* 0x00000000003f782f */ /* 0x000fe20003820000 */
[----:B-1----:R-:W-:Y:S02]  /*0df0*/  ULEA UR34, UR5, UR4, 0x18 ;  /* 0x0000000405227291 */ /* 0x002fe4000f8ec03f */
[----:B------:R-:W-:-:S04]  /*0e00*/  UIADD3 UR4, -UR6, 0x100000, URZ ;  /* 0x0010000006047890 */ /* 0x000fc8000fffe13f */
[----:B------:R-:W-:Y:S02]  /*0e10*/  USHF.L.U32 UR5, UR4, 0xb, URZ ;  /* 0x0000000b04057899 */ /* 0x000fe4000800063f */
[----:B------:R-:W-:Y:S02]  /*0e20*/  USHF.L.U32 UR4, UR4, 0x1, URZ ;  /* 0x0000000104047899 */ /* 0x000fe4000800063f */
[----:B------:R-:W-:-:S04]  /*0e30*/  UIADD3 UR6, -UR7, 0x100000, URZ ;  /* 0x0010000007067890 */ /* 0x000fc8000fffe13f */
[----:B------:R-:W-:Y:S02]  /*0e40*/  USHF.L.U32 UR7, UR6, 0xb, URZ ;  /* 0x0000000b06077899 */ /* 0x000fe4000800063f */
[----:B------:R-:W-:Y:S01]  /*0e50*/  USHF.L.U32 UR6, UR6, 0x1, URZ ;  /* 0x0000000106067899 */ /* 0x000fe2000800063f */
[----:B------:R-:W1:Y:S03]  /*0e60*/  FENCE.VIEW.ASYNC.S ;  /* 0x00000000000073c6 */ /* 0x000e660000000000 */
[----:B-1----:R1:W1:Y:S08]  /*0e70*/  SYNCS.EXCH.64 URZ, [UR34+0x37080], UR4 ;  /* 0x03708004223f75b2 */ /* 0x0022700008000100 */
        /* <DEDUP_REMOVED lines=12> */
.L_x_38:
[----:B------:R-:W2:Y:S01]  /*0f40*/  SHFL.IDX PT, R7, R3, RZ, 0x1f ;  /* 0x00001fff03077589 */ /* 0x000ea200000e0000 */
[----:B------:R-:W-:Y:S01]  /*0f50*/  UISETP.EQ.AND UP6, UPT, UR56, 0x2, !UP2 ;  /* 0x000000023800788c */ /* 0x000fe2000d7c2270 */
[----:B------:R-:W-:-:S03]  /*0f60*/  NOP ;  /* 0x0000000000007918 */ /* 0x000fc60000000000 */
[----:B-1----:R-:W-:-:S04]  /*0f70*/  USEL UR4, URZ, 0x1, !UP6 ;  /* 0x000000013f047887 */ /* 0x002fc8000f000000 */
[----:B------:R-:W-:Y:S01]  /*0f80*/  USEL UR4, UR4, 0x2, UP1 ;  /* 0x0000000204047887 */ /* 0x000fe20008800000 */
[----:B--2---:R-:W-:-:S05]  /*0f90*/  ISETP.NE.AND P1, PT, R7, RZ, PT ;  /* 0x000000ff0700720c */ /* 0x004fca0003f25270 */
[----:B------:R-:W-:-:S05]  /*0fa0*/  MOV R7, UR4 ;  /* 0x0000000400077c02 */ /* 0x000fca0008000f00 */
[----:B------:R1:W-:Y:S03]  /*0fb0*/  STL [R1+0xcc], R7 ;  /* 0x0000cc0701007387 */ /* 0x0003e60000100800 */
[----:B------:R-:W-:Y:S05]  /*0fc0*/  @P1 BRA `(.L_x_39) ;  /* 0x0000000000581947 */ /* 0x000fea0003800000 */
[----:B------:R-:W2:Y:S01]  /*0fd0*/  S2UR UR5, SR_CgaCtaId ;  /* 0x00000000000579c3 */ /* 0x000ea20000008800 */
[----:B------:R-:W-:Y:S01]  /*0fe0*/  UMOV UR4, 0x400 ;  /* 0x0000040000047882 */ /* 0x000fe20000000000 */
[----:B------:R-:W-:Y:S01]  /*0ff0*/  UMOV UR6, 0x20 ;  /* 0x0000002000067882 */ /* 0x000fe20000000000 */
[----:B------:R-:W-:Y:S01]  /*1000*/  UMOV UR7, 0x80 ;  /* 0x0000008000077882 */ /* 0x000fe20000000000 */
[----:B------:R-:W-:Y:S01]  /*1010*/  ELECT P1, URZ, PT ;  /* 0x00000000003f782f */ /* 0x000fe20003820000 */
[----:B--2---:R-:W-:Y:S02]  /*1020*/  ULEA UR34, UR5, UR4, 0x18 ;  /* 0x0000000405227291 */ /* 0x004fe4000f8ec03f */
[----:B------:R-:W-:-:S04]  /*1030*/  UIADD3 UR4, -UR6, 0x100000, URZ ;  /* 0x0010000006047890 */ /* 0x000fc8000fffe13f */
[----:B------:R-:W-:Y:S02]  /*1040*/  USHF.L.U32 UR5, UR4, 0xb, URZ ;  /* 0x0000000b04057899 */ /* 0x000fe4000800063f */
[----:B------:R-:W-:Y:S02]  /*1050*/  USHF.L.U32 UR4, UR4, 0x1, URZ ;  /* 0x0000000104047899 */ /* 0x000fe4000800063f */
[----:B------:R-:W-:-:S04]  /*1060*/  UIADD3 UR6, -UR7, 0x100000, URZ ;  /* 0x0010000007067890 */ /* 0x000fc8000fffe13f */
[----:B------:R-:W-:Y:S02]  /*1070*/  USHF.L.U32 UR7, UR6, 0xb, URZ ;  /* 0x0000000b06077899 */ /* 0x000fe4000800063f */
[----:B------:R-:W-:Y:S01]  /*1080*/  USHF.L.U32 UR6, UR6, 0x1, URZ ;  /* 0x0000000106067899 */ /* 0x000fe2000800063f */
[----:B------:R-:W2:Y:S03]  /*1090*/  FENCE.VIEW.ASYNC.S ;  /* 0x00000000000073c6 */ /* 0x000ea60000000000 */
[----:B--2---:R2:W1:Y:S08]  /*10a0*/  SYNCS.EXCH.64 URZ, [UR34+0x370e0], UR4 ;  /* 0x0370e004223f75b2 */ /* 0x0044700008000100 */
        /* <DEDUP_REMOVED lines=8> */
.L_x_39:
[----:B------:R-:W3:Y:S01]  /*1130*/  SHFL.IDX PT, R12, R3, RZ, 0x1f ;  /* 0x00001fff030c7589 */ /* 0x000ee200000e0000 */
[----:B------:R-:W-:Y:S01]  /*1140*/  ELECT P1, URZ, PT ;  /* 0x00000000003f782f */ /* 0x000fe20003820000 */
[----:B------:R-:W-:Y:S01]  /*1150*/  NOP ;  /* 0x0000000000007918 */ /* 0x000fe20000000000 */
[----:B------:R-:W-:Y:S01]  /*1160*/  ELECT P2, URZ, PT ;  /* 0x00000000003f782f */ /* 0x000fe20003840000 */
[----:B-1----:R-:W1:Y:S01]  /*1170*/  SHFL.IDX PT, R7, R3, RZ, 0x1f ;  /* 0x00001fff03077589 */ /* 0x002e6200000e0000 */
[----:B--2---:R-:W-:Y:S01]  /*1180*/  UMOV UR6, 0x20 ;  /* 0x0000002000067882 */ /* 0x004fe20000000000 */
[----:B------:R-:W-:Y:S01]  /*1190*/  UMOV UR38, 0x80 ;  /* 0x0000008000267882 */ /* 0x000fe20000000000 */
[----:B------:R-:W-:Y:S02]  /*11a0*/  IMAD.MOV.U32 R16, RZ, RZ, -0x1 ;  /* 0xffffffffff107424 */ /* 0x000fe400078e00ff */
[----:B------:R-:W-:Y:S02]  /*11b0*/  IMAD.MOV.U32 R17, RZ, RZ, -0x1 ;  /* 0xffffffffff117424 */ /* 0x000fe400078e00ff */
[----:B------:R-:W-:Y:S01]  /*11c0*/  IMAD.MOV.U32 R18, RZ, RZ, -0x1 ;  /* 0xffffffffff127424 */ /* 0x000fe200078e00ff */
[----:B---3--:R-:W-:-:S02]  /*11d0*/  ISETP.NE.OR P1, PT, R12, RZ, !P1 ;  /* 0x000000ff0c00720c */ /* 0x008fc40004f25670 */
[----:B------:R-:W2:Y:S01]  /*11e0*/  LDC.64 R12, c[0x0][0x8f8] ;  /* 0x00023e00ff0c7b82 */ /* 0x000ea20000000a00 */
[----:B-1----:R-:W-:-:S10]  /*11f0*/  ISETP.NE.OR P2, PT, R7, RZ, !P2 ;  /* 0x000000ff0700720c */ /* 0x002fd40005745670 */
[----:B------:R-:W-:-:S03]  /*1200*/  VOTEU.ALL UP6, P1 ;  /* 0x00000000003f7886 */ /* 0x000fc600008c0000 */
[----:B------:R-:W-:Y:S02]  /*1210*/  VOTEU.ALL UP1, P2 ;  /* 0x00000000003f7886 */ /* 0x000fe40001020000 */
[----:B------:R-:W1:Y:S01]  /*1220*/  @!UP6 S2UR UR5, SR_CgaCtaId ;  /* 0x000000000005e9c3 */ /* 0x000e620000008800 */
[----:B------:R-:W-:-:S07]  /*1230*/  @!UP6 UMOV UR4, 0x400 ;  /* 0x000004000004e882 */ /* 0x000fce0000000000 */
[----:B------:R-:W3:Y:S01]  /*1240*/  @!UP1 S2UR UR7, SR_CgaCtaId ;  /* 0x00000000000799c3 */ /* 0x000ee20000008800 */
[----:B-1----:R-:W-:Y:S02]  /*1250*/  @!UP6 ULEA UR34, UR5, UR4, 0x18 ;  /* 0x000000040522e291 */ /* 0x002fe4000f8ec03f */
[----:B------:R-:W-:-:S04]  /*1260*/  @!UP6 UIADD3 UR4, -UR6, 0x100000, URZ ;  /* 0x001000000604e890 */ /* 0x000fc8000fffe13f */
[----:B------:R-:W-:Y:S02]  /*1270*/  @!UP6 USHF.L.U32 UR5, UR4, 0xb, URZ ;  /* 0x0000000b0405e899 */ /* 0x000fe4000800063f */
[----:B------:R-:W-:Y:S01]  /*1280*/  @!UP6 USHF.L.U32 UR4, UR4, 0x1, URZ ;  /* 0x000000010404e899 */ /* 0x000fe2000800063f */
[----:B------:R-:W-:Y:S01]  /*1290*/  VOTEU.ALL UP6, P1 ;  /* 0x00000000003f7886 */ /* 0x000fe200008c0000 */
[----:B------:R-:W-:Y:S02]  /*12a0*/  @!UP1 UMOV UR6, 0x400 ;  /* 0x0000040000069882 */ /* 0x000fe40000000000 */
[----:B---3--:R-:W-:Y:S02]  /*12b0*/  @!UP1 ULEA UR35, UR7, UR6, 0x18 ;  /* 0x0000000607239291 */ /* 0x008fe4000f8ec03f */
[----:B------:R-:W-:-:S04]  /*12c0*/  @!UP1 UIADD3 UR6, -UR38, 0x100000, URZ ;  /* 0x0010000026069890 */ /* 0x000fc8000fffe13f */
[----:B------:R-:W-:Y:S02]  /*12d0*/  @!UP1 USHF.L.U32 UR7, UR6, 0xb, URZ ;  /* 0x0000000b06079899 */ /* 0x000fe4000800063f */
[----:B------:R-:W-:Y:S01]  /*12e0*/  @!UP1 USHF.L.U32 UR6, UR6, 0x1, URZ ;  /* 0x0000000106069899 */ /* 0x000fe2000800063f */
[----:B------:R-:W-:Y:S01]  /*12f0*/  VOTEU.ALL UP1, P1 ;  /* 0x00000000003f7886 */ /* 0x000fe20000820000 */
[----:B--2---:R-:W-:Y:S01]  /*1300*/  ISETP.LE.U32.AND P1, PT, R12, UR9, PT ;  /* 0x000000090c007c0c */ /* 0x004fe2000bf23070 */
[----:B------:R-:W1:Y:S02]  /*1310*/  FENCE.VIEW.ASYNC.S ;  /* 0x00000000000073c6 */ /* 0x000e640000000000 */
[----:B-1----:R-:W4:Y:S01]  /*1320*/  @!UP6 SYNCS.EXCH.64 URZ, [UR34+0x37120], UR4 ;  /* 0x03712004223fe5b2 */ /* 0x002f220008000100 */
[----:B------:R-:W-:Y:S01]  /*1330*/  VOTEU.ALL UP6, P2 ;  /* 0x00000000003f7886 */ /* 0x000fe200010c0000 */
[----:B------:R-:W-:-:S05]  /*1340*/  IMAD.U32 R12, RZ, RZ, UR8 ;  /* 0x00000008ff0c7e24 */ /* 0x000fca000f8e00ff */
[----:B------:R-:W-:Y:S02]  /*1350*/  ISETP.GE.U32.AND.EX P1, PT, R12, R13, PT, P1 ;  /* 0x0000000d0c00720c */ /* 0x000fe40003f26110 */
[----:B------:R-:W-:Y:S01]  /*1360*/  LOP3.LUT R13, R2, 0x7f, RZ, 0xc0, !PT ;  /* 0x0000007f020d7812 */ /* 0x000fe200078ec0ff */
[----:B------:R1:W4:Y:S01]  /*1370*/  @!UP1 SYNCS.EXCH.64 URZ, [UR34+0x37128], UR4 ;  /* 0x03712804223f95b2 */ /* 0x0003220008000100 */
[----:B------:R-:W-:Y:S01]  /*1380*/  VOTEU.ALL UP1, P2 ;  /* 0x00000000003f7886 */ /* 0x000fe20001020000 */
[----:B------:R-:W-:Y:S01]  /*1390*/  NOP ;  /* 0x0000000000007918 */ /* 0x000fe20000000000 */
[----:B-1----:R-:W-:Y:S01]  /*13a0*/  ULDC.U8 UR4, c[0x0][0x900] ;  /* 0x0002400000047ab9 */ /* 0x002fe20000000000 */
[----:B------:R-:W-:Y:S01]  /*13b0*/  UMOV UR5, URZ ;  /* 0x0000003f00057c82 */ /* 0x000fe20008000000 */
[----:B------:R-:W-:Y:S01]  /*13c0*/  ISETP.NE.AND P3, PT, RZ, UR4, PT ;  /* 0x00000004ff007c0c */ /* 0x000fe2000bf65270 */
[----:B------:R-:W-:Y:S01]  /*13d0*/  UMOV UR4, URZ ;  /* 0x0000003f00047c82 */ /* 0x000fe20008000000 */
[----:B------:R-:W4:Y:S01]  /*13e0*/  @!UP6 SYNCS.EXCH.64 URZ, [UR35+0x37130], UR6 ;  /* 0x03713006233fe5b2 */ /* 0x000f220008000100 */
[----:B------:R-:W-:Y:S01]  /*13f0*/  VOTEU.ALL UP6, P2 ;  /* 0x00000000003f7886 */ /* 0x000fe200010c0000 */
[----:B------:R-:W-:Y:S01]  /*1400*/  P2R R19, PR, RZ, 0x8 ;  /* 0x00000008ff137803 */ /* 0x000fe20000000000 */
[----:B------:R-:W4:Y:S01]  /*1410*/  @!UP1 SYNCS.EXCH.64 URZ, [UR35+0x37138], UR6 ;  /* 0x03713806233f95b2 */ /* 0x000f220008000100 */
[----:B------:R-:W-:-:S02]  /*1420*/  VOTEU.ALL UP1, P2 ;  /* 0x00000000003f7886 */ /* 0x000fc40001020000 */
[----:B------:R-:W4:Y:S03]  /*1430*/  @!UP6 SYNCS.EXCH.64 URZ, [UR35+0x37140], UR6 ;  /* 0x03714006233fe5b2 */ /* 0x000f260008000100 */
[----:B------:R1:W4:Y:S01]  /*1440*/  @!UP1 SYNCS.EXCH.64 URZ, [UR35+0x37148], UR6 ;  /* 0x03714806233f95b2 */ /* 0x0003220008000100 */
[----:B------:R-:W-:Y:S01]  /*1450*/  NOP ;  /* 0x0000000000007918 */ /* 0x000fe20000000000 */
[----:B-1----:R-:W-:Y:S01]  /*1460*/  ULDC UR6, c[0x0][0xc] ;  /* 0x0000030000067ab9 */ /* 0x002fe20000000800 */
[----:B------:R-:W-:Y:S01]  /*1470*/  UMOV UR7, URZ ;  /* 0x0000003f00077c82 */ /* 0x000fe20008000000 */
[----:B------:R-:W-:Y:S01]  /*1480*/  MOV R7, UR6 ;  /* 0x0000000600077c02 */ /* 0x000fe20008000f00 */
[----:B------:R-:W-:-:S04]  /*1490*/  UMOV UR6, URZ ;  /* 0x0000003f00067c82 */ /* 0x000fc80008000000 */
[----:B------:R1:W-:Y:S01]  /*14a0*/  STL [R1+0xc8], R7 ;  /* 0x0000c80701007387 */ /* 0x0003e20000100800 */
[----:B----4-:R-:W-:Y:S06]  /*14b0*/  BAR.SYNC.DEFER_BLOCKING 0x0 ;  /* 0x0000000000007b1d */ /* 0x010fec0000010000 */
[----:B------:R-:W-:Y:S05]  /*14c0*/  @P3 BRA P1, `(.L_x_40) ;  /* 0x0000001800083947 */ /* 0x000fea0000800000 */
[----:B------:R-:W-:Y:S01]  /*14d0*/  UISETP.GE.U32.AND UP1, UPT, UR9, UR12, UPT ;  /* 0x0000000c0900728c */ /* 0x000fe2000bf26070 */
[----:B------:R-:W-:Y:S01]  /*14e0*/  UMOV UR5, URZ ;  /* 0x0000003f00057c82 */ /* 0x000fe20008000000 */
[----:B------:R-:W-:Y:S02]  /*14f0*/  UMOV UR6, URZ ;  /* 0x0000003f00067c82 */ /* 0x000fe40008000000 */
[----:B------:R-:W-:Y:S01]  /*1500*/  UISETP.GE.U32.AND.EX UP1, UPT, UR8, UR13, UPT, UP1 ;  /* 0x0000000d0800728c */ /* 0x000fe2000bf26110 */
[----:B------:R-:W-:Y:S01]  /*1510*/  UMOV UR7, URZ ;  /* 0x0000003f00077c82 */ /* 0x000fe20008000000 */
[----:B------:R-:W-:-:S04]  /*1520*/  UMOV UR4, URZ ;  /* 0x0000003f00047c82 */ /* 0x000fc80008000000 */
[----:B------:R-:W-:-:S13]  /*1530*/  PLOP3.LUT P1, PT, PT, PT, UP1, 0x80, 0x0 ;  /* 0x000000000000781c */ /* 0x000fda0003f2f018 */
[----:B------:R-:W-:Y:S05]  /*1540*/  @!P1 BRA `(.L_x_41) ;  /* 0x0000001000d09947 */ /* 0x000fea0003800000 */
[----:B------:R-:W-:Y:S01]  /*1550*/  VIADD R15, R11, 0x20 ;  /* 0x000000200b0f7836 */ /* 0x000fe20000000000 */
[----:B-----5:R-:W-:Y:S01]  /*1560*/  MOV R18, R0 ;  /* 0x0000000000127202 */ /* 0x020fe20000000f00 */
[----:B-1----:R-:W-:-:S03]  /*1570*/  IMAD.MOV.U32 R7, RZ, RZ, R11 ;  /* 0x000000ffff077224 */ /* 0x002fc600078e000b */
[----:B------:R-:W-:-:S13]  /*1580*/  ISETP.GE.AND P1, PT, R15, R6, PT ;  /* 0x000000060f00720c */ /* 0x000fda0003f26270 */
[----:B------:R-:W1:Y:S01]  /*1590*/  @!P1 LDC.64 R20, c[0x0][0x918] ;  /* 0x00024600ff149b82 */ /* 0x000e620000000a00 */
[----:B------:R-:W-:Y:S01]  /*15a0*/  @!P1 VIADD R17, R7, 0x20 ;  /* 0x0000002007119836 */ /* 0x000fe20000000000 */
[----:B------:R-:W-:Y:S02]  /*15b0*/  UIADD3 UR16, UP1, UR16, -0x1, URZ ;  /* 0xffffffff10107890 */ /* 0x000fe4000ff3e03f */
[----:B------:R-:W-:Y:S01]  /*15c0*/  UIADD3 UR14, UP6, UR14, -0x1, URZ ;  /* 0xffffffff0e0e7890 */ /* 0x000fe2000ffde03f */
[----:B------:R-:W-:Y:S01]  /*15d0*/  BSSY B0, `(.L_x_42) ;  /* 0x0000051000007945 */ /* 0x000fe20003800000 */
[----:B------:R-:W-:Y:S01]  /*15e0*/  UIADD3.X UR17, UR17, -0x1, URZ, UP1, !UPT ;  /* 0xffffffff11117890 */ /* 0x000fe20008ffe43f */
[----:B-1----:R-:W-:-:S04]  /*15f0*/  @!P1 IMAD.WIDE R20, R17, 0xc, R20 ;  /* 0x0000000c11149825 */ /* 0x002fc800078e0214 */
[----:B------:R-:W-:Y:S01]  /*1600*/  IMAD.MOV.U32 R17, RZ, RZ, R8 ;  /* 0x000000ffff117224 */ /* 0x000fe200078e0008 */
[----:B------:R1:W5:Y:S04]  /*1610*/  @!P1 LDG.E R0, desc[UR36][R20.64+0x4] ;  /* 0x0000042414009981 */ /* 0x000368000c1e1900 */
[----:B------:R1:W5:Y:S01]  /*1620*/  @!P1 LDG.E R8, desc[UR36][R20.64] ;  /* 0x0000002414089981 */ /* 0x000362000c1e1900 */
[----:B------:R-:W-:Y:S01]  /*1630*/  ISETP.GE.AND P1, PT, R7, R6, PT ;  /* 0x000000060700720c */ /* 0x000fe20003f26270 */
[----:B------:R-:W-:Y:S02]  /*1640*/  UIADD3.X UR15, UR15, -0x1, URZ, UP6, !UPT ;  /* 0xffffffff0f0f7890 */ /* 0x000fe4000b7fe43f */
[----:B------:R-:W-:Y:S02]  /*1650*/  UIADD3 UR4, UR10, -0x1, URZ ;  /* 0xffffffff0a047890 */ /* 0x000fe4000fffe03f */
[----:B------:R-:W-:Y:S01]  /*1660*/  UIADD3 UR5, UR11, -0x1, URZ ;  /* 0xffffffff0b057890 */ /* 0x000fe2000fffe03f */
[----:B------:R-:W-:-:S02]  /*1670*/  IMAD.MOV.U32 R14, RZ, RZ, RZ ;  /* 0x000000ffff0e7224 */ /* 0x000fc400078e00ff */
[----:B------:R-:W-:Y:S02]  /*1680*/  IMAD.MOV.U32 R12, RZ, RZ, RZ ;  /* 0x000000ffff0c7224 */ /* 0x000fe400078e00ff */
[----:B------:R-:W-:Y:S02]  /*1690*/  IMAD.MOV.U32 R27, RZ, RZ, 0x7fffffff ;  /* 0x7fffffffff1b7424 */ /* 0x000fe400078e00ff */
[----:B------:R-:W-:Y:S01]  /*16a0*/  IMAD.MOV.U32 R26, RZ, RZ, RZ ;  /* 0x000000ffff1a7224 */ /* 0x000fe200078e00ff */
[----:B-1----:R-:W-:Y:S06]  /*16b0*/  @P1 BRA `(.L_x_43) ;  /* 0x0000000400081947 */ /* 0x002fec0003800000 */
[----:B------:R-:W-:Y:S02]  /*16c0*/  PLOP3.LUT P3, PT, PT, PT, UP0, 0x80, 0x0 ;  /* 0x000000000000781c */ /* 0x000fe40003f6f008 */
[C---:B------:R-:W-:Y:S02]  /*16d0*/  IADD3 R24, P2, R18.reuse, UR16, RZ ;  /* 0x0000001012187c10 */ /* 0x040fe4000ff5e0ff */
[C---:B------:R-:W-:Y:S02]  /*16e0*/  IADD3 R26, P1, R17.reuse, UR14, RZ ;  /* 0x0000000e111a7c10 */ /* 0x040fe4000ff3e0ff */
[----:B------:R-:W-:Y:S02]  /*16f0*/  LEA.HI.X.SX32 R25, R18, UR17, 0x1, P2 ;  /* 0x0000001112197c11 */ /* 0x000fe400090f0eff */
[----:B------:R-:W-:-:S05]  /*1700*/  LEA.HI.X.SX32 R27, R17, UR15, 0x1, P1 ;  /* 0x0000000f111b7c11 */ /* 0x000fca00088f0eff */
[----:B------:R-:W-:Y:S05]  /*1710*/  @!P3 BRA `(.L_x_44) ;  /* 0x000000000030b947 */ /* 0x000fea0003800000 */
[----:B------:R-:W-:Y:S02]  /*1720*/  ULDC UR6, c[0x0][0x8dc] ;  /* 0x0002370000067ab9 */ /* 0x000fe40000000800 */
[----:B------:R-:W-:-:S04]  /*1730*/  IADD3 R17, P1, R26, UR6, RZ ;  /* 0x000000061a117c10 */ /* 0x000fc8000ff3e0ff */
[----:B------:R-:W-:-:S05]  /*1740*/  IADD3.X R27, RZ, R27, RZ, P1, !PT ;  /* 0x0000001bff1b7210 */ /* 0x000fca0000ffe4ff */
[----:B------:R-:W-:-:S04]  /*1750*/  IMAD.WIDE.U32 R4, R27, UR22, RZ ;  /* 0x000000161b047c25 */ /* 0x000fc8000f8e00ff */
[----:B------:R-:W-:-:S04]  /*1760*/  IMAD.WIDE.U32 R20, P1, R17, UR23, R4 ;  /* 0x0000001711147c25 */ /* 0x000fc8000f820004 */
[----:B------:R-:W-:-:S04]  /*1770*/  IMAD.WIDE.U32 R4, R17, UR22, RZ ;  /* 0x0000001611047c25 */ /* 0x000fc8000f8e00ff */
[----:B------:R-:W-:Y:S01]  /*1780*/  IMAD.X R23, RZ, RZ, RZ, P1 ;  /* 0x000000ffff177224 */ /* 0x000fe200008e06ff */
[----:B------:R-:W-:Y:S01]  /*1790*/  IADD3 RZ, P1, R5, R20, RZ ;  /* 0x0000001405ff7210 */ /* 0x000fe20007f3e0ff */
[----:B------:R-:W-:-:S04]  /*17a0*/  IMAD.MOV.U32 R22, RZ, RZ, R21 ;  /* 0x000000ffff167224 */ /* 0x000fc800078e0015 */
[----:B------:R-:W-:-:S04]  /*17b0*/  IMAD.WIDE.U32.X R4, R27, UR23, R22, P1 ;  /* 0x000000171b047c25 */ /* 0x000fc800088e0416 */
[----:B------:R-:W-:Y:S02]  /*17c0*/  IMAD.MOV.U32 R26, RZ, RZ, R4 ;  /* 0x000000ffff1a7224 */ /* 0x000fe400078e0004 */
[----:B------:R-:W-:-:S07]  /*17d0*/  IMAD.MOV.U32 R27, RZ, RZ, R5 ;  /* 0x000000ffff1b7224 */ /* 0x000fce00078e0005 */
.L_x_44:
        /* <DEDUP_REMOVED lines=13> */
.L_x_45:
[----:B------:R-:W-:Y:S02]  /*18b0*/  SHF.R.U64 R4, R24, UR28, R25 ;  /* 0x0000001c18047c19 */ /* 0x000fe40008001219 */
[----:B------:R-:W-:-:S03]  /*18c0*/  SHF.R.U64 R5, R26, UR20, R27 ;  /* 0x000000141a057c19 */ /* 0x000fc6000800121b */
[----:B------:R-:W-:Y:S01]  /*18d0*/  VIADD R20, R4, UR5 ;  /* 0x0000000504147c36 */ /* 0x000fe20008000000 */
[----:B------:R-:W-:-:S04]  /*18e0*/  IADD3 R21, R5, UR4, RZ ;  /* 0x0000000405157c10 */ /* 0x000fc8000fffe0ff */
[----:B------:R-:W-:Y:S02]  /*18f0*/  IABS R18, R20 ;  /* 0x0000001400127213 */ /* 0x000fe40000000000 */
[----:B------:R-:W-:-:S03]  /*1900*/  IABS R17, R21 ;  /* 0x0000001500117213 */ /* 0x000fc60000000000 */
[----:B------:R-:W-:-:S04]  /*1910*/  IMAD.HI.U32 R5, R18, UR21, RZ ;  /* 0x0000001512057c27 */ /* 0x000fc8000f8e00ff */
[----:B------:R-:W-:-:S04]  /*1920*/  IMAD.HI.U32 R4, R17, UR19, RZ ;  /* 0x0000001311047c27 */ /* 0x000fc8000f8e00ff */
[----:B------:R-:W-:Y:S02]  /*1930*/  IMAD R5, R5, UR31, R18 ;  /* 0x0000001f05057c24 */ /* 0x000fe4000f8e0212 */
[----:B------:R-:W-:Y:S02]  /*1940*/  IMAD R4, R4, UR29, R17 ;  /* 0x0000001d04047c24 */ /* 0x000fe4000f8e0211 */
[----:B------:R-:W-:Y:S01]  /*1950*/  IMAD.U32 R17, RZ, RZ, UR32 ;  /* 0x00000020ff117e24 */ /* 0x000fe2000f8e00ff */
[----:B------:R-:W-:Y:S01]  /*1960*/  ISETP.LT.U32.AND P2, PT, R5, UR26, PT ;  /* 0x0000001a05007c0c */ /* 0x000fe2000bf41070 */
[----:B------:R-:W-:Y:S01]  /*1970*/  IMAD.U32 R18, RZ, RZ, UR33 ;  /* 0x00000021ff127e24 */ /* 0x000fe2000f8e00ff */
[----:B------:R-:W-:-:S11]  /*1980*/  ISETP.LT.U32.AND P1, PT, R4, UR27, PT ;  /* 0x0000001b04007c0c */ /* 0x000fd6000bf21070 */
[----:B------:R-:W-:Y:S01]  /*1990*/  @!P2 VIADD R5, R5, -UR26 ;  /* 0x8000001a0505ac36 */ /* 0x000fe20008000000 */
[----:B------:R-:W-:Y:S01]  /*19a0*/  ISETP.GE.AND P2, PT, R21, RZ, PT ;  /* 0x000000ff1500720c */ /* 0x000fe20003f46270 */
[----:B------:R-:W-:Y:S01]  /*19b0*/  @!P1 VIADD R4, R4, -UR27 ;  /* 0x8000001b04049c36 */ /* 0x000fe20008000000 */
[----:B------:R-:W-:Y:S02]  /*19c0*/  ISETP.GE.AND P1, PT, R20, RZ, PT ;  /* 0x000000ff1400720c */ /* 0x000fe40003f26270 */
[----:B------:R-:W-:Y:S02]  /*19d0*/  ISETP.LT.U32.AND P4, PT, R5, UR26, PT ;  /* 0x0000001a05007c0c */ /* 0x000fe4000bf81070 */
[----:B------:R-:W-:-:S11]  /*19e0*/  ISETP.LT.U32.AND P3, PT, R4, UR27, PT ;  /* 0x0000001b04007c0c */ /* 0x000fd6000bf61070 */
[----:B------:R-:W-:Y:S02]  /*19f0*/  @!P4 IADD3 R5, R5, -UR26, RZ ;  /* 0x8000001a0505cc10 */ /* 0x000fe4000fffe0ff */
[----:B------:R-:W-:Y:S01]  /*1a00*/  @!P3 VIADD R4, R4, -UR27 ;  /* 0x8000001b0404bc36 */ /* 0x000fe20008000000 */
[----:B------:R-:W-:Y:S02]  /*1a10*/  PLOP3.LUT P3, PT, PT, PT, UP4, 0x80, 0x0 ;  /* 0x000000000000781c */ /* 0x000fe40003f6f048 */
[----:B------:R-:W-:Y:S01]  /*1a20*/  @!P1 IMAD.MOV R5, RZ, RZ, -R5 ;  /* 0x000000ffff059224 */ /* 0x000fe200078e0a05 */
[----:B------:R-:W-:Y:S01]  /*1a30*/  PLOP3.LUT P4, PT, PT, PT, UP5, 0x80, 0x0 ;  /* 0x000000000000781c */ /* 0x000fe20003f8f058 */
[----:B------:R-:W-:Y:S01]  /*1a40*/  @!P2 IMAD.MOV R4, RZ, RZ, -R4 ;  /* 0x000000ffff04a224 */ /* 0x000fe200078e0a04 */
[----:B------:R-:W-:Y:S02]  /*1a50*/  PLOP3.LUT P1, PT, PT, PT, UP3, 0x80, 0x0 ;  /* 0x000000000000781c */ /* 0x000fe40003f2f038 */
[----:B------:R-:W-:-:S02]  /*1a60*/  SEL R5, R18, R5, !P4 ;  /* 0x0000000512057207 */ /* 0x000fc40006000000 */
[----:B------:R-:W-:-:S03]  /*1a70*/  SEL R4, R17, R4, !P3 ;  /* 0x0000000411047207 */ /* 0x000fc60005800000 */
[----:B------:R-:W-:Y:S01]  /*1a80*/  IMAD.IADD R5, R20, 0x1, -R5 ;  /* 0x0000000114057824 */ /* 0x000fe200078e0a05 */
[----:B------:R-:W-:-:S04]  /*1a90*/  IADD3 R18, R21, -R4, RZ ;  /* 0x8000000415127210 */ /* 0x000fc80007ffe0ff */
[----:B------:R-:W-:Y:S01]  /*1aa0*/  SEL R4, R5, R18, !P1 ;  /* 0x0000001205047207 */ /* 0x000fe20004800000 */
[----:B------:R-:W-:-:S03]  /*1ab0*/  IMAD R27, R18, R5, RZ ;  /* 0x00000005121b7224 */ /* 0x000fc600078e02ff */
[----:B------:R-:W-:Y:S02]  /*1ac0*/  SHF.R.S32.HI R5, RZ, 0x1f, R4 ;  /* 0x0000001fff057819 */ /* 0x000fe40000011404 */
[----:B------:R-:W-:-:S07]  /*1ad0*/  SHF.R.S32.HI R26, RZ, 0x1f, R27 ;  /* 0x0000001fff1a7819 */ /* 0x000fce000001141b */
.L_x_43:
[----:B------:R-:W-:Y:S05]  /*1ae0*/  BSYNC B0 ;  /* 0x0000000000007941 */ /* 0x000fea0003800000 */
.L_x_42:
[----:B------:R-:W1:Y:S01]  /*1af0*/  SHFL.UP PT, R18, R27, 0x1, RZ ;  /* 0x042000001b127989 */ /* 0x000e6200000e00ff */
[C---:B------:R-:W-:Y:S02]  /*1b00*/  ISETP.NE.AND P2, PT, R11.reuse, RZ, PT ;  /* 0x000000ff0b00720c */ /* 0x040fe40003f45270 */
[C---:B------:R-:W-:Y:S01]  /*1b10*/  ISETP.GE.U32.AND P3, PT, R11.reuse, 0x2, PT ;  /* 0x000000020b00780c */ /* 0x040fe20003f66070 */
[----:B------:R-:W2:Y:S01]  /*1b20*/  SHFL.UP PT, R17, R26, 0x1, RZ ;  /* 0x042000001a117989 */ /* 0x000ea200000e00ff */
[C---:B------:R-:W-:Y:S02]  /*1b30*/  ISETP.GE.U32.AND P4, PT, R11.reuse, 0x4, PT ;  /* 0x000000040b00780c */ /* 0x040fe40003f86070 */
[C---:B------:R-:W-:Y:S02]  /*1b40*/  ISETP.GE.U32.AND P5, PT, R11.reuse, 0x8, PT ;  /* 0x000000080b00780c */ /* 0x040fe40003fa6070 */
[----:B------:R-:W-:Y:S02]  /*1b50*/  ISETP.GE.U32.AND P6, PT, R11, 0x10, PT ;  /* 0x000000100b00780c */ /* 0x000fe40003fc6070 */
[----:B-1----:R-:W-:-:S02]  /*1b60*/  SEL R18, R18, RZ, P2 ;  /* 0x000000ff12127207 */ /* 0x002fc40001000000 */
[----:B--2---:R-:W-:Y:S02]  /*1b70*/  SEL R17, R17, RZ, P2 ;  /* 0x000000ff11117207 */ /* 0x004fe40001000000 */
[----:B------:R-:W-:-:S05]  /*1b80*/  IADD3 R23, P1, R18, R27, RZ ;  /* 0x0000001b12177210 */ /* 0x000fca0007f3e0ff */
[----:B------:R-:W-:Y:S01]  /*1b90*/  IMAD.X R22, R17, 0x1, R26, P1 ;  /* 0x0000000111167824 */ /* 0x000fe200008e061a */
[----:B------:R-:W1:Y:S04]  /*1ba0*/  SHFL.UP PT, R18, R23, 0x2, RZ ;  /* 0x0440000017127989 */ /* 0x000e6800000e00ff */
[----:B------:R-:W2:Y:S01]  /*1bb0*/  SHFL.UP PT, R17, R22, 0x2, RZ ;  /* 0x0440000016117989 */ /* 0x000ea200000e00ff */
[----:B-1----:R-:W-:-:S04]  /*1bc0*/  SEL R18, R18, RZ, P3 ;  /* 0x000000ff12127207 */ /* 0x002fc80001800000 */
[----:B------:R-:W-:Y:S02]  /*1bd0*/  IADD3 R21, P1, R18, R23, RZ ;  /* 0x0000001712157210 */ /* 0x000fe40007f3e0ff */
[----:B--2---:R-:W-:-:S03]  /*1be0*/  SEL R17, R17, RZ, P3 ;  /* 0x000000ff11117207 */ /* 0x004fc60001800000 */
[----:B------:R-:W1:Y:S02]  /*1bf0*/  SHFL.UP PT, R18, R21, 0x4, RZ ;  /* 0x0480000015127989 */ /* 0x000e6400000e00ff */
[----:B------:R-:W-:-:S05]  /*1c00*/  IMAD.X R20, R17, 0x1, R22, P1 ;  /* 0x0000000111147824 */ /* 0x000fca00008e0616 */
        /* <DEDUP_REMOVED lines=10> */
[----:B------:R-:W1:Y:S01]  /*1cb0*/  SHFL.UP PT, R18, R21, 0x10, RZ ;  /* 0x0600000015127989 */ /* 0x000e6200000e00ff */
[----:B------:R-:W-:-:S05]  /*1cc0*/  IADD3.X R20, R17, R22, RZ, P1, !PT ;  /* 0x0000001611147210 */ /* 0x000fca0000ffe4ff */
[----:B------:R-:W2:Y:S01]  /*1cd0*/  SHFL.UP PT, R17, R20, 0x10, RZ ;  /* 0x0600000014117989 */ /* 0x000ea200000e00ff */
[----:B-1----:R-:W-:-:S04]  /*1ce0*/  SEL R18, R18, RZ, P6 ;  /* 0x000000ff12127207 */ /* 0x002fc80003000000 */
[----:B------:R-:W-:Y:S02]  /*1cf0*/  IADD3 R25, P1, R18, R21, RZ ;  /* 0x0000001512197210 */ /* 0x000fe40007f3e0ff */
[----:B--2---:R-:W-:-:S05]  /*1d00*/  SEL R17, R17, RZ, P6 ;  /* 0x000000ff11117207 */ /* 0x004fca0003000000 */
[----:B------:R-:W-:Y:S01]  /*1d10*/  IMAD.X R23, R17, 0x1, R20, P1 ;  /* 0x0000000111177824 */ /* 0x000fe200008e0614 */
[----:B------:R-:W-:-:S04]  /*1d20*/  ISETP.GT.U32.AND P1, PT, R25, UR9, PT ;  /* 0x0000000919007c0c */ /* 0x000fc8000bf24070 */
[----:B------:R-:W-:-:S13]  /*1d30*/  ISETP.GT.U32.AND.EX P1, PT, R23, UR8, PT, P1 ;  /* 0x0000000817007c0c */ /* 0x000fda000bf24110 */
[----:B------:R-:W-:-:S04]  /*1d40*/  VOTE.ANY R17, PT, P1 ;  /* 0x0000000000117806 */ /* 0x000fc800008e0100 */
[----:B------:R-:W-:-:S13]  /*1d50*/  ISETP.NE.AND P1, PT, R17, RZ, PT ;  /* 0x000000ff1100720c */ /* 0x000fda0003f25270 */
[----:B------:R-:W-:Y:S05]  /*1d60*/  @P1 BRA `(.L_x_46) ;  /* 0x0000000800701947 */ /* 0x000fea0003800000 */
[----:B------:R-:W1:Y:S01]  /*1d70*/  LDC R6, c[0x0][0x910] ;  /* 0x00024400ff067b82 */ /* 0x000e620000000800 */
[----:B------:R-:W-:Y:S01]  /*1d80*/  IMAD.MOV.U32 R22, RZ, RZ, R23 ;  /* 0x000000ffff167224 */ /* 0x000fe200078e0017 */
[----:B------:R-:W-:Y:S01]  /*1d90*/  ULDC UR19, c[0x0][0x8f4] ;  /* 0x00023d0000137ab9 */ /* 0x000fe20000000800 */
[----:B------:R-:W-:Y:S01]  /*1da0*/  ULDC UR6, c[0x0][0x8dc] ;  /* 0x0002370000067ab9 */ /* 0x000fe20000000800 */
[----:B------:R-:W-:Y:S01]  /*1db0*/  ULDC UR22, c[0x0][0x8d8] ;  /* 0x0002360000167ab9 */ /* 0x000fe20000000800 */
[----:B------:R-:W-:Y:S01]  /*1dc0*/  ULDC UR23, c[0x0][0x8f0] ;  /* 0x00023c0000177ab9 */ /* 0x000fe20000000800 */
[----:B------:R-:W-:Y:S01]  /*1dd0*/  ULDC.64 UR12, c[0x0][0x8d0] ;  /* 0x00023400000c7ab9 */ /* 0x000fe20000000a00 */
[----:B------:R-:W-:-:S05]  /*1de0*/  ULDC.64 UR20, c[0x0][0x8e8] ;  /* 0x00023a0000147ab9 */ /* 0x000fca0000000a00 */
.L_x_51:
[----:B------:R-:W-:Y:S02]  /*1df0*/  IMAD.MOV.U32 R7, RZ, RZ, R15 ;  /* 0x000000ffff077224 */ /* 0x000fe400078e000f */
[----:B------:R-:W-:Y:S02]  /*1e00*/  VIADD R15, R15, 0x20 ;  /* 0x000000200f0f7836 */ /* 0x000fe40000000000 */
[----:B-----5:R-:W-:-:S03]  /*1e10*/  IMAD.MOV.U32 R18, RZ, RZ, R0 ;  /* 0x000000ffff127224 */ /* 0x020fc600078e0000 */
[----:B-1----:R-:W-:-:S13]  /*1e20*/  ISETP.GE.AND P1, PT, R15, R6, PT ;  /* 0x000000060f00720c */ /* 0x002fda0003f26270 */
[----:B------:R-:W1:Y:S01]  /*1e30*/  @!P1 LDC.64 R20, c[0x0][0x918] ;  /* 0x00024600ff149b82 */ /* 0x000e620000000a00 */
[----:B------:R-:W-:Y:S01]  /*1e40*/  @!P1 IADD3 R17, R7, 0x20, RZ ;  /* 0x0000002007119810 */ /* 0x000fe20007ffe0ff */
[----:B------:R2:W3:Y:S01]  /*1e50*/  SHFL.IDX PT, R12, R22, 0x1f, 0x1f ;  /* 0x03e01f00160c7f89 */ /* 0x0004e200000e0000 */
[----:B------:R-:W-:Y:S03]  /*1e60*/  BSSY B0, `(.L_x_47) ;  /* 0x0000066000007945 */ /* 0x000fe60003800000 */
[----:B------:R2:W4:Y:S01]  /*1e70*/  SHFL.IDX PT, R14, R25, 0x1f, 0x1f ;  /* 0x03e01f00190e7f89 */ /* 0x00052200000e0000 */
[----:B-1----:R-:W-:-:S04]  /*1e80*/  @!P1 IMAD.WIDE R20, R17, 0xc, R20 ;  /* 0x0000000c11149825 */ /* 0x002fc800078e0214 */
[----:B------:R-:W-:Y:S01]  /*1e90*/  IMAD.MOV.U32 R17, RZ, RZ, R8 ;  /* 0x000000ffff117224 */ /* 0x000fe200078e0008 */
[----:B------:R2:W5:Y:S04]  /*1ea0*/  @!P1 LDG.E R0, desc[UR36][R20.64+0x4] ;  /* 0x0000042414009981 */ /* 0x000568000c1e1900 */
[----:B------:R2:W5:Y:S01]  /*1eb0*/  @!P1 LDG.E R8, desc[UR36][R20.64] ;  /* 0x0000002414089981 */ /* 0x000562000c1e1900 */
[----:B------:R-:W-:Y:S01]  /*1ec0*/  ISETP.GE.AND P1, PT, R7, R6, PT ;  /* 0x000000060700720c */ /* 0x000fe20003f26270 */
[----:B------:R-:W-:Y:S02]  /*1ed0*/  IMAD.MOV.U32 R27, RZ, RZ, 0x7fffffff ;  /* 0x7fffffffff1b7424 */ /* 0x000fe400078e00ff */
[----:B------:R-:W-:-:S10]  /*1ee0*/  IMAD.MOV.U32 R26, RZ, RZ, RZ ;  /* 0x000000ffff1a7224 */ /* 0x000fd400078e00ff */
[----:B--234-:R-:W-:Y:S05]  /*1ef0*/  @P1 BRA `(.L_x_48) ;  /* 0x0000000400701947 */ /* 0x01cfea0003800000 */
[----:B------:R-:W-:Y:S02]  /*1f00*/  IABS R26, R9 ;  /* 0x00000009001a7213 */ /* 0x000fe40000000000 */
[C---:B------:R-:W-:Y:S02]  /*1f10*/  IADD3 R24, P1, R17.reuse, UR14, RZ ;  /* 0x0000000e11187c10 */ /* 0x040fe4000ff3e0ff */
[----:B------:R-:W1:Y:S02]  /*1f20*/  I2F.RP R4, R26 ;  /* 0x0000001a00047306 */ /* 0x000e640000209400 */
[----:B------:R-:W-:Y:S02]  /*1f30*/  LEA.HI.X.SX32 R25, R17, UR15, 0x1, P1 ;  /* 0x0000000f11197c11 */ /* 0x000fe400088f0eff */
[----:B------:R-:W-:-:S04]  /*1f40*/  IADD3 R17, P1, R18, UR16, RZ ;  /* 0x0000001012117c10 */ /* 0x000fc8000ff3e0ff */
[----:B------:R-:W-:Y:S02]  /*1f50*/  LEA.HI.X.SX32 R18, R18, UR17, 0x1, P1 ;  /* 0x0000001112127c11 */ /* 0x000fe400088f0eff */
[----:B------:R-:W-:Y:S01]  /*1f60*/  PLOP3.LUT P1, PT, PT, PT, UP0, 0x80, 0x0 ;  /* 0x000000000000781c */ /* 0x000fe20003f2f008 */
[----:B-1----:R-:W1:Y:S02]  /*1f70*/  MUFU.RCP R4, R4 ;  /* 0x0000000400047308 */ /* 0x002e640000001000 */
[----:B-1----:R-:W-:-:S06]  /*1f80*/  IADD3 R5, R4, 0xffffffe, RZ ;  /* 0x0ffffffe04057810 */ /* 0x002fcc0007ffe0ff */
[----:B------:R-:W1:Y:S02]  /*1f90*/  F2I.FTZ.U32.TRUNC.NTZ R29, R5 ;  /* 0x00000005001d7305 */ /* 0x000e64000021f000 */
[----:B-1----:R-:W-:Y:S02]  /*1fa0*/  IMAD.MOV R28, RZ, RZ, -R29 ;  /* 0x000000ffff1c7224 */ /* 0x002fe400078e0a1d */
[----:B------:R-:W-:Y:S05]  /*1fb0*/  @!P1 BRA `(.L_x_49) ;  /* 0x00000000002c9947 */ /* 0x000fea0003800000 */
[----:B------:R-:W-:-:S05]  /*1fc0*/  IADD3 R27, P1, R24, UR6, RZ ;  /* 0x00000006181b7c10 */ /* 0x000fca000ff3e0ff */
[----:B------:R-:W-:-:S04]  /*1fd0*/  IMAD.X R25, RZ, RZ, R25, P1 ;  /* 0x000000ffff197224 */ /* 0x000fc800008e0619 */
[----:B------:R-:W-:-:S04]  /*1fe0*/  IMAD.WIDE.U32 R4, R25, UR12, RZ ;  /* 0x0000000c19047c25 */ /* 0x000fc8000f8e00ff */
[----:B------:R-:W-:-:S04]  /*1ff0*/  IMAD.WIDE.U32 R20, P1, R27, UR13, R4 ;  /* 0x0000000d1b147c25 */ /* 0x000fc8000f820004 */
[----:B------:R-:W-:-:S04]  /*2000*/  IMAD.WIDE.U32 R4, R27, UR12, RZ ;  /* 0x0000000c1b047c25 */ /* 0x000fc8000f8e00ff */
[----:B------:R-:W-:Y:S01]  /*2010*/  IMAD.X R23, RZ, RZ, RZ, P1 ;  /* 0x000000ffff177224 */ /* 0x000fe200008e06ff */
[----:B------:R-:W-:Y:S01]  /*2020*/  IADD3 RZ, P1, R5, R20, RZ ;  /* 0x0000001405ff7210 */ /* 0x000fe20007f3e0ff */
[----:B------:R-:W-:-:S04]  /*2030*/  IMAD.MOV.U32 R22, RZ, RZ, R21 ;  /* 0x000000ffff167224 */ /* 0x000fc800078e0015 */
[----:B------:R-:W-:-:S04]  /*2040*/  IMAD.WIDE.U32.X R4, R25, UR13, R22, P1 ;  /* 0x0000000d19047c25 */ /* 0x000fc800088e0416 */
[----:B------:R-:W-:Y:S01]  /*2050*/  IMAD.MOV.U32 R25, RZ, RZ, R5 ;  /* 0x000000ffff197224 */ /* 0x000fe200078e0005 */
[----:B------:R-:W-:-:S07]  /*2060*/  MOV R24, R4 ;  /* 0x0000000400187202 */ /* 0x000fce0000000f00 */
.L_x_49:
        /* <DEDUP_REMOVED lines=12> */
.L_x_50:
[----:B------:R-:W-:Y:S01]  /*2130*/  SHF.R.U64 R17, R17, UR23, R18 ;  /* 0x0000001711117c19 */ /* 0x000fe20008001212 */
[----:B------:R-:W-:Y:S01]  /*2140*/  IMAD.MOV.U32 R5, RZ, RZ, R28 ;  /* 0x000000ffff057224 */ /* 0x000fe200078e001c */
[----:B------:R-:W-:Y:S02]  /*2150*/  IABS R4, R9 ;  /* 0x0000000900047213 */ /* 0x000fe40000000000 */
[----:B------:R-:W-:Y:S01]  /*2160*/  SHF.R.U64 R24, R24, UR22, R25 ;  /* 0x0000001618187c19 */ /* 0x000fe20008001219 */
[----:B------:R-:W-:Y:S01]  /*2170*/  VIADD R21, R17, UR5 ;  /* 0x0000000511157c36 */ /* 0x000fe20008000000 */
[----:B------:R-:W-:Y:S01]  /*2180*/  IABS R25, R10 ;  /* 0x0000000a00197213 */ /* 0x000fe20000000000 */
[----:B------:R-:W-:Y:S01]  /*2190*/  IMAD.MOV R20, RZ, RZ, -R4 ;  /* 0x000000ffff147224 */ /* 0x000fe200078e0a04 */
[----:B------:R-:W-:Y:S01]  /*21a0*/  MOV R4, RZ ;  /* 0x000000ff00047202 */ /* 0x000fe20000000f00 */
[----:B------:R-:W-:Y:S01]  /*21b0*/  IMAD R17, R5, R26, RZ ;  /* 0x0000001a05117224 */ /* 0x000fe200078e02ff */
[----:B------:R-:W-:Y:S01]  /*21c0*/  IABS R18, R21 ;  /* 0x0000001500127213 */ /* 0x000fe20000000000 */
[----:B------:R-:W-:-:S02]  /*21d0*/  IMAD.MOV.U32 R5, RZ, RZ, R29 ;  /* 0x000000ffff057224 */ /* 0x000fc400078e001d */
[----:B------:R-:W-:Y:S02]  /*21e0*/  VIADD R24, R24, UR4 ;  /* 0x0000000418187c36 */ /* 0x000fe40008000000 */
[----:B------:R-:W-:-:S03]  /*21f0*/  IMAD.HI.U32 R4, R29, R17, R4 ;  /* 0x000000111d047227 */ /* 0x000fc600078e0004 */
[----:B------:R-:W-:Y:S01]  /*2200*/  IABS R22, R24 ;  /* 0x0000001800167213 */ /* 0x000fe20000000000 */
[----:B------:R-:W-:Y:S01]  /*2210*/  IMAD.MOV.U32 R17, RZ, RZ, R18 ;  /* 0x000000ffff117224 */ /* 0x000fe200078e0012 */
[----:B------:R-:W-:Y:S01]  /*2220*/  IABS R18, R10 ;  /* 0x0000000a00127213 */ /* 0x000fe20000000000 */
[----:B------:R-:W-:Y:S02]  /*2230*/  IMAD.MOV.U32 R5, RZ, RZ, R20 ;  /* 0x000000ffff057224 */ /* 0x000fe400078e0014 */
[----:B------:R-:W-:Y:S01]  /*2240*/  IMAD.HI.U32 R4, R4, R17, RZ ;  /* 0x0000001104047227 */ /* 0x000fe200078e00ff */
[----:B------:R-:W1:Y:S03]  /*2250*/  I2F.RP R20, R18 ;  /* 0x0000001200147306 */ /* 0x000e660000209400 */
[----:B------:R-:W-:Y:S02]  /*2260*/  IMAD R17, R4, R5, R17 ;  /* 0x0000000504117224 */ /* 0x000fe400078e0211 */
[----:B------:R-:W-:-:S03]  /*2270*/  IMAD.MOV R25, RZ, RZ, -R25 ;  /* 0x000000ffff197224 */ /* 0x000fc600078e0a19 */
[----:B------:R-:W-:Y:S01]  /*2280*/  ISETP.GT.U32.AND P1, PT, R26, R17, PT ;  /* 0x000000111a00720c */ /* 0x000fe20003f24070 */
[----:B-1----:R-:W1:-:S12]  /*2290*/  MUFU.RCP R20, R20 ;  /* 0x0000001400147308 */ /* 0x002e580000001000 */
[----:B------:R-:W-:Y:S01]  /*22a0*/  @!P1 IMAD.IADD R17, R17, 0x1, -R26 ;  /* 0x0000000111119824 */ /* 0x000fe200078e0a1a */
[----:B-1----:R-:W-:-:S04]  /*22b0*/  IADD3 R4, R20, 0xffffffe, RZ ;  /* 0x0ffffffe14047810 */ /* 0x002fc80007ffe0ff */
[----:B------:R1:W2:Y:S02]  /*22c0*/  F2I.FTZ.U32.TRUNC.NTZ R5, R4 ;  /* 0x0000000400057305 */ /* 0x0002a4000021f000 */
[----:B-1----:R-:W-:Y:S02]  /*22d0*/  IMAD.MOV.U32 R4, RZ, RZ, RZ ;  /* 0x000000ffff047224 */ /* 0x002fe400078e00ff */
[----:B--2---:R-:W-:-:S04]  /*22e0*/  IMAD.MOV R23, RZ, RZ, -R5 ;  /* 0x000000ffff177224 */ /* 0x004fc800078e0a05 */
[----:B------:R-:W-:-:S04]  /*22f0*/  IMAD R23, R23, R18, RZ ;  /* 0x0000001217177224 */ /* 0x000fc800078e02ff */
[----:B------:R-:W-:Y:S01]  /*2300*/  IMAD.HI.U32 R20, R5, R23, R4 ;  /* 0x0000001705147227 */ /* 0x000fe200078e0004 */
[----:B------:R-:W-:-:S03]  /*2310*/  MOV R5, R22 ;  /* 0x0000001600057202 */ /* 0x000fc60000000f00 */
[----:B------:R-:W-:Y:S02]  /*2320*/  IMAD.MOV.U32 R22, RZ, RZ, R25 ;  /* 0x000000ffff167224 */ /* 0x000fe400078e0019 */
[----:B------:R-:W-:-:S04]  /*2330*/  IMAD.HI.U32 R4, R20, R5, RZ ;  /* 0x0000000514047227 */ /* 0x000fc800078e00ff */
[----:B------:R-:W-:-:S05]  /*2340*/  IMAD R5, R4, R22, R5 ;  /* 0x0000001604057224 */ /* 0x000fca00078e0205 */
[----:B------:R-:W-:-:S13]  /*2350*/  ISETP.GT.U32.AND P1, PT, R18, R5, PT ;  /* 0x000000051200720c */ /* 0x000fda0003f24070 */
[----:B------:R-:W-:Y:S01]  /*2360*/  @!P1 IMAD.IADD R5, R5, 0x1, -R18 ;  /* 0x0000000105059824 */ /* 0x000fe200078e0a12 */
[----:B------:R-:W-:-:S13]  /*2370*/  ISETP.GT.U32.AND P1, PT, R26, R17, PT ;  /* 0x000000111a00720c */ /* 0x000fda0003f24070 */
[----:B------:R-:W-:Y:S01]  /*2380*/  @!P1 IMAD.IADD R17, R17, 0x1, -R26 ;  /* 0x0000000111119824 */ /* 0x000fe200078e0a1a */
[----:B------:R-:W-:-:S04]  /*2390*/  ISETP.GT.U32.AND P1, PT, R18, R5, PT ;  /* 0x000000051200720c */ /* 0x000fc80003f24070 */
[----:B------:R-:W-:-:S09]  /*23a0*/  MOV R4, R17 ;  /* 0x0000001100047202 */ /* 0x000fd20000000f00 */
[----:B------:R-:W-:Y:S01]  /*23b0*/  @!P1 IMAD.IADD R5, R5, 0x1, -R18 ;  /* 0x0000000105059824 */ /* 0x000fe200078e0a12 */
[----:B------:R-:W-:-:S13]  /*23c0*/  ISETP.GE.AND P1, PT, R21, RZ, PT ;  /* 0x000000ff1500720c */ /* 0x000fda0003f26270 */
[----:B------:R-:W-:Y:S01]  /*23d0*/  @!P1 IMAD.MOV R4, RZ, RZ, -R4 ;  /* 0x000000ffff049224 */ /* 0x000fe200078e0a04 */
[----:B------:R-:W-:-:S13]  /*23e0*/  ISETP.GE.AND P1, PT, R24, RZ, PT ;  /* 0x000000ff1800720c */ /* 0x000fda0003f26270 */
[----:B------:R-:W-:Y:S01]  /*23f0*/  @!P1 IMAD.MOV R5, RZ, RZ, -R5 ;  /* 0x000000ffff059224 */ /* 0x000fe200078e0a05 */
[----:B------:R-:W-:-:S13]  /*2400*/  ISETP.NE.AND P1, PT, RZ, UR11, PT ;  /* 0x0000000bff007c0c */ /* 0x000fda000bf25270 */
[----:B------:R-:W-:Y:S02]  /*2410*/  @!P1 LOP3.LUT R4, RZ, UR11, RZ, 0x33, !PT ;  /* 0x0000000bff049c12 */ /* 0x000fe4000f8e33ff */
[----:B------:R-:W-:-:S03]  /*2420*/  ISETP.NE.AND P1, PT, RZ, UR10, PT ;  /* 0x0000000aff007c0c */ /* 0x000fc6000bf25270 */
[----:B------:R-:W-:-:S10]  /*2430*/  IMAD.IADD R4, R21, 0x1, -R4 ;  /* 0x0000000115047824 */ /* 0x000fd400078e0a04 */
[----:B------:R-:W-:Y:S02]  /*2440*/  @!P1 LOP3.LUT R5, RZ, UR10, RZ, 0x33, !PT ;  /* 0x0000000aff059c12 */ /* 0x000fe4000f8e33ff */
[----:B------:R-:W-:-:S03]  /*2450*/  PLOP3.LUT P1, PT, PT, PT, UP3, 0x80, 0x0 ;  /* 0x000000000000781c */ /* 0x000fc60003f2f038 */
[----:B------:R-:W-:-:S04]  /*2460*/  IMAD.IADD R5, R24, 0x1, -R5 ;  /* 0x0000000118057824 */ /* 0x000fc800078e0a05 */
[CC--:B------:R-:W-:Y:S01]  /*2470*/  IMAD R27, R4.reuse, R5.reuse, RZ ;  /* 0x00000005041b7224 */ /* 0x0c0fe200078e02ff */
[----:B------:R-:W-:-:S04]  /*2480*/  SEL R17, R4, R5, !P1 ;  /* 0x0000000504117207 */ /* 0x000fc80004800000 */
[----:B------:R-:W-:Y:S02]  /*2490*/  SHF.R.S32.HI R5, RZ, 0x1f, R17 ;  /* 0x0000001fff057819 */ /* 0x000fe40000011411 */
[----:B------:R-:W-:Y:S02]  /*24a0*/  SHF.R.S32.HI R26, RZ, 0x1f, R27 ;  /* 0x0000001fff1a7819 */ /* 0x000fe4000001141b */
[----:B------:R-:W-:-:S07]  /*24b0*/  MOV R4, R17 ;  /* 0x0000001100047202 */ /* 0x000fce0000000f00 */
.L_x_48:
[----:B------:R-:W-:Y:S05]  /*24c0*/  BSYNC B0 ;  /* 0x0000000000007941 */ /* 0x000fea0003800000 */
.L_x_47:
[----:B------:R-:W1:Y:S04]  /*24d0*/  SHFL.UP PT, R18, R27, 0x1, RZ ;  /* 0x042000001b127989 */ /* 0x000e6800000e00ff */
[----:B------:R-:W2:Y:S01]  /*24e0*/  SHFL.UP PT, R17, R26, 0x1, RZ ;  /* 0x042000001a117989 */ /* 0x000ea200000e00ff */
[----:B-1----:R-:W-:Y:S02]  /*24f0*/  SEL R18, R18, RZ, P2 ;  /* 0x000000ff12127207 */ /* 0x002fe40001000000 */
[----:B--2---:R-:W-:Y:S02]  /*2500*/  SEL R17, R17, RZ, P2 ;  /* 0x000000ff11117207 */ /* 0x004fe40001000000 */
[----:B------:R-:W-:-:S05]  /*2510*/  IADD3 R25, P1, R18, R27, RZ ;  /* 0x0000001b12197210 */ /* 0x000fca0007f3e0ff */
[----:B------:R-:W-:Y:S01]  /*2520*/  IMAD.X R20, R17, 0x1, R26, P1 ;  /* 0x0000000111147824 */ /* 0x000fe200008e061a */
        /* <DEDUP_REMOVED lines=22> */
[----:B------:R-:W-:-:S04]  /*2690*/  IADD3 R21, P1, R18, R25, RZ ;  /* 0x0000001912157210 */ /* 0x000fc80007f3e0ff */
[----:B------:R-:W-:Y:S02]  /*26a0*/  IADD3.X R23, R17, R20, RZ, P1, !PT ;  /* 0x0000001411177210 */ /* 0x000fe40000ffe4ff */
[----:B------:R-:W-:-:S05]  /*26b0*/  IADD3 R25, P1, R21, R14, RZ ;  /* 0x0000000e15197210 */ /* 0x000fca0007f3e0ff */
[----:B------:R-:W-:Y:S01]  /*26c0*/  IMAD.X R22, R23, 0x1, R12, P1 ;  /* 0x0000000117167824 */ /* 0x000fe200008e060c */
[----:B------:R-:W-:-:S04]  /*26d0*/  ISETP.GT.U32.AND P1, PT, R25, UR9, PT ;  /* 0x0000000919007c0c */ /* 0x000fc8000bf24070 */
[----:B------:R-:W-:-:S13]  /*26e0*/  ISETP.GT.U32.AND.EX P1, PT, R22, UR8, PT, P1 ;  /* 0x0000000816007c0c */ /* 0x000fda000bf24110 */
[----:B------:R-:W-:-:S04]  /*26f0*/  VOTE.ANY R17, PT, P1 ;  /* 0x0000000000117806 */ /* 0x000fc800008e0100 */
[----:B------:R-:W-:-:S13]  /*2700*/  ISETP.NE.AND P1, PT, R17, RZ, PT ;  /* 0x000000ff1100720c */ /* 0x000fda0003f25270 */
[----:B------:R-:W-:Y:S05]  /*2710*/  @!P1 BRA `(.L_x_51) ;  /* 0xfffffff400b49947 */ /* 0x000fea000383ffff */
[----:B------:R-:W-:-:S07]  /*2720*/  IMAD.MOV.U32 R25, RZ, RZ, R21 ;  /* 0x000000ffff197224 */ /* 0x000fce00078e0015 */
.L_x_46:
[----:B------:R-:W1:Y:S08]  /*2730*/  BREV R17, R17 ;  /* 0x0000001100117301 */ /* 0x000e700000000000 */
[----:B-1----:R-:W1:Y:S02]  /*2740*/  FLO.U32.SH R15, R17 ;  /* 0x00000011000f7300 */ /* 0x002e6400000e0400 */
[----:B-1----:R-:W1:Y:S02]  /*2750*/  SHFL.IDX PT, R7, R7, R15, 0x1f ;  /* 0x00001f0f07077589 */ /* 0x002e6400000e0000 */
[----:B-1----:R-:W-:-:S13]  /*2760*/  R2UR UR4, R7 ;  /* 0x00000000070472ca */ /* 0x002fda00000e0000 */
[----:B------:R-:W-:-:S05]  /*2770*/  VIADD R29, R11, UR4 ;  /* 0x000000040b1d7c36 */ /* 0x000fca0008000000 */
[----:B------:R-:W-:-:S13]  /*2780*/  ISETP.GE.AND P1, PT, R29, R6, PT ;  /* 0x000000061d00720c */ /* 0x000fda0003f26270 */
[----:B------:R-:W1:Y:S02]  /*2790*/  @!P1 LDC.64 R20, c[0x0][0x918] ;  /* 0x00024600ff149b82 */ /* 0x000e640000000a00 */
[----:B-1----:R-:W-:-:S05]  /*27a0*/  @!P1 IMAD.WIDE R20, R29, 0xc, R20 ;  /* 0x0000000c1d149825 */ /* 0x002fca00078e0214 */
[----:B-----5:R2:W5:Y:S04]  /*27b0*/  @!P1 LDG.E R8, desc[UR36][R20.64] ;  /* 0x0000002414089981 */ /* 0x020568000c1e1900 */
[----:B------:R2:W5:Y:S01]  /*27c0*/  @!P1 LDG.E R0, desc[UR36][R20.64+0x4] ;  /* 0x0000042414009981 */ /* 0x000562000c1e1900 */
[----:B------:R-:W-:-:S03]  /*27d0*/  IADD3 R14, P1, P2, R25, R14, -R27 ;  /* 0x0000000e190e7210 */ /* 0x000fc60007a3e81b */
[----:B------:R-:W1:Y:S01]  /*27e0*/  SHFL.IDX PT, R27, R27, R15, 0x1f ;  /* 0x00001f0f1b1b7589 */ /* 0x000e6200000e0000 */
[----:B------:R-:W-:-:S03]  /*27f0*/  IADD3.X R12, R23, R12, ~R26, P1, P2 ;  /* 0x0000000c170c7210 */ /* 0x000fc60000fe4c1a */
[----:B------:R-:W3:Y:S04]  /*2800*/  SHFL.IDX PT, R14, R14, R15, 0x1f ;  /* 0x00001f0f0e0e7589 */ /* 0x000ee800000e0000 */
[----:B------:R-:W4:Y:S04]  /*2810*/  SHFL.IDX PT, R12, R12, R15, 0x1f ;  /* 0x00001f0f0c0c7589 */ /* 0x000f2800000e0000 */
[----:B------:R-:W2:Y:S04]  /*2820*/  SHFL.IDX PT, R26, R26, R15, 0x1f ;  /* 0x00001f0f1a1a7589 */ /* 0x000ea800000e0000 */
[----:B------:R2:W2:Y:S04]  /*2830*/  SHFL.IDX PT, R5, R5, R15, 0x1f ;  /* 0x00001f0f05057589 */ /* 0x0004a800000e0000 */
[----:B------:R2:W2:Y:S01]  /*2840*/  SHFL.IDX PT, R4, R4, R15, 0x1f ;  /* 0x00001f0f04047589 */ /* 0x0004a200000e0000 */
[----:B-1----:R-:W-:-:S02]  /*2850*/  R2UR UR12, R27 ;  /* 0x000000001b0c72ca */ /* 0x002fc400000e0000 */
[----:B---3--:R-:W-:Y:S02]  /*2860*/  R2UR UR5, R14 ;  /* 0x000000000e0572ca */ /* 0x008fe400000e0000 */
[----:B----4-:R-:W-:Y:S02]  /*2870*/  R2UR UR6, R12 ;  /* 0x000000000c0672ca */ /* 0x010fe400000e0000 */
[----:B--2---:R-:W-:-:S15]  /*2880*/  R2UR UR13, R26 ;  /* 0x000000001a0d72ca */ /* 0x004fde00000e0000 */
.L_x_41:
[----:B------:R-:W-:Y:S01]  /*2890*/  ISETP.LE.AND P1, PT, R6, UR4, PT ;  /* 0x0000000406007c0c */ /* 0x000fe2000bf23270 */
[----:B------:R-:W-:Y:S01]  /*28a0*/  IMAD.MOV.U32 R17, RZ, RZ, -0x1 ;  /* 0xffffffffff117424 */ /* 0x000fe200078e00ff */
[----:B------:R-:W-:-:S11]  /*28b0*/  MOV R18, 0xffffffff ;  /* 0xffffffff00127802 */ /* 0x000fd60000000f00 */
[----:B------:R-:W-:Y:S05]  /*28c0*/  @P1 BRA `(.L_x_40) ;  /* 0x0000000400081947 */ /* 0x000fea0003800000 */
[----:B------:R-:W-:Y:S01]  /*28d0*/  UIADD3 UR16, UP1, -UR5, UR9, URZ ;  /* 0x0000000905107290 */ /* 0x000fe2000ff3e13f */
[----:B------:R-:W2:Y:S01]  /*28e0*/  S2UR UR20, SR_CTAID.Y ;  /* 0x00000000001479c3 */ /* 0x000ea20000002600 */
[----:B------:R-:W-:Y:S01]  /*28f0*/  ULDC UR19, c[0x0][0x8c0] ;  /* 0x0002300000137ab9 */ /* 0x000fe20000000800 */
[----:B------:R-:W-:Y:S01]  /*2900*/  ULDC UR22, c[0x0][0x8b0] ;  /* 0x00022c0000167ab9 */ /* 0x000fe20000000800 */
[----:B------:R-:W-:Y:S01]  /*2910*/  UIADD3.X UR7, ~UR6, UR8, URZ, UP1, !UPT ;  /* 0x0000000806077290 */ /* 0x000fe20008ffe53f */
[--C-:B------:R-:W-:Y:S01]  /*2920*/  SHF.R.U32.HI R21, RZ, UR22, R5.reuse ;  /* 0x00000016ff157c19 */ /* 0x100fe20008011605 */
[----:B------:R-:W-:Y:S01]  /*2930*/  ULDC UR21, c[0x0][0x904] ;  /* 0x0002410000157ab9 */ /* 0x000fe20000000800 */
[----:B------:R-:W-:Y:S01]  /*2940*/  ULDC UR14, c[0x0][0x8a8] ;  /* 0x00022a00000e7ab9 */ /* 0x000fe20000000800 */
[----:B------:R-:W-:Y:S01]  /*2950*/  USHF.R.U32.HI UR17, URZ, UR19, UR7 ;  /* 0x000000133f117299 */ /* 0x000fe20008011607 */
[----:B------:R-:W-:Y:S01]  /*2960*/  SHF.R.U64 R20, R4, UR22, R5 ;  /* 0x0000001604147c19 */ /* 0x000fe20008001205 */
[----:B------:R-:W-:-:S02]  /*2970*/  USHF.R.U64 UR16, UR16, UR19, UR7 ;  /* 0x0000001310107299 */ /* 0x000fc40008001207 */
[----:B------:R-:W-:Y:S02]  /*2980*/  USHF.R.U32.HI UR15, URZ, UR22, UR17 ;  /* 0x000000163f0f7299 */ /* 0x000fe40008011611 */
[----:B------:R-:W-:Y:S02]  /*2990*/  UIADD3 UR14, UR14, -0x1, URZ ;  /* 0xffffffff0e0e7890 */ /* 0x000fe4000fffe03f */
[----:B------:R-:W-:Y:S02]  /*29a0*/  USHF.R.U32.HI UR23, URZ, UR21, UR15 ;  /* 0x000000153f177299 */ /* 0x000fe4000801160f */
[----:B------:R-:W-:Y:S02]  /*29b0*/  USHF.R.U64 UR17, UR16, UR22, UR17 ;  /* 0x0000001610117299 */ /* 0x000fe40008001211 */
[----:B------:R-:W-:Y:S02]  /*29c0*/  ULOP3.LUT UR16, UR16, UR14, URZ, 0xc0, !UPT ;  /* 0x0000000e10107292 */ /* 0x000fe4000f8ec03f */
[----:B------:R-:W-:Y:S01]  /*29d0*/  LOP3.LUT R6, R21, UR23, RZ, 0xfc, !PT ;  /* 0x0000001715067c12 */ /* 0x000fe2000f8efcff */
[----:B------:R-:W-:-:S02]  /*29e0*/  USHF.R.U64 UR15, UR17, UR21, UR15 ;  /* 0x00000015110f7299 */ /* 0x000fc4000800120f */
[----:B--2---:R-:W-:Y:S01]  /*29f0*/  USEL UR7, UR61, UR20, !UP3 ;  /* 0x000000143d077287 */ /* 0x004fe2000d800000 */
[----:B------:R-:W-:-:S13]  /*2a00*/  ISETP.NE.U32.AND P1, PT, R6, RZ, PT ;  /* 0x000000ff0600720c */ /* 0x000fda0003f25070 */
[----:B------:R-:W-:Y:S05]  /*2a10*/  @!P1 BRA `(.L_x_52) ;  /* 0x0000000000189947 */ /* 0x000fea0003800000 */
[----:B------:R-:W-:-:S07]  /*2a20*/  MOV R6, 0x2a40 ;  /* 0x00002a4000067802 */ /* 0x000fce0000000f00 */
[----:B-1---5:R-:W-:Y:S05]  /*2a30*/  CALL.REL.NOINC `($__internal_0_$__cuda_sm20_div_u64) ;  /* 0x0000011000687944 */ /* 0x022fea0003c00000 */
[--C-:B------:R-:W-:Y:S02]  /*2a40*/  IMAD.MOV R7, RZ, RZ, -R12.reuse ;  /* 0x000000ffff077224 */ /* 0x100fe400078e0a0c */
[----:B------:R-:W-:Y:S02]  /*2a50*/  IMAD.MOV.U32 R6, RZ, RZ, R12 ;  /* 0x000000ffff067224 */ /* 0x000fe400078e000c */
[----:B------:R-:W-:Y:S01]  /*2a60*/  IMAD R12, R20, R7, UR15 ;  /* 0x0000000f140c7e24 */ /* 0x000fe2000f8e0207 */
[----:B------:R-:W-:Y:S06]  /*2a70*/  BRA `(.L_x_53) ;  /* 0x0000000000507947 */ /* 0x000fec0003800000 */
.L_x_52:
[----:B------:R-:W2:Y:S01]  /*2a80*/  I2F.U32.RP R12, R20 ;  /* 0x00000014000c7306 */ /* 0x000ea20000209000 */
[----:B------:R-:W-:-:S07]  /*2a90*/  ISETP.NE.U32.AND P3, PT, R20, RZ, PT ;  /* 0x000000ff1400720c */ /* 0x000fce0003f65070 */
[----:B--2---:R-:W2:Y:S02]  /*2aa0*/  MUFU.RCP R12, R12 ;  /* 0x0000000c000c7308 */ /* 0x004ea40000001000 */
[----:B--2---:R-:W-:-:S06]  /*2ab0*/  VIADD R6, R12, 0xffffffe ;  /* 0x0ffffffe0c067836 */ /* 0x004fcc0000000000 */
[----:B-1----:R1:W2:Y:S02]  /*2ac0*/  F2I.FTZ.U32.TRUNC.NTZ R7, R6 ;  /* 0x0000000600077305 */ /* 0x0022a4000021f000 */
[----:B-1----:R-:W-:Y:S01]  /*2ad0*/  MOV R6, RZ ;  /* 0x000000ff00067202 */ /* 0x002fe20000000f00 */
[----:B--2---:R-:W-:-:S04]  /*2ae0*/  IMAD.MOV R15, RZ, RZ, -R7 ;  /* 0x000000ffff0f7224 */ /* 0x004fc800078e0a07 */
[----:B------:R-:W-:-:S04]  /*2af0*/  IMAD R15, R15, R20, RZ ;  /* 0x000000140f0f7224 */ /* 0x000fc800078e02ff */
[----:B------:R-:W-:-:S06]  /*2b00*/  IMAD.HI.U32 R7, R7, R15, R6 ;  /* 0x0000000f07077227 */ /* 0x000fcc00078e0006 */
[----:B------:R-:W-:-:S04]  /*2b10*/  IMAD.HI.U32 R6, R7, UR15, RZ ;  /* 0x0000000f07067c27 */ /* 0x000fc8000f8e00ff */
[----:B------:R-:W-:-:S04]  /*2b20*/  IMAD.MOV R7, RZ, RZ, -R6 ;  /* 0x000000ffff077224 */ /* 0x000fc800078e0a06 */
[----:B------:R-:W-:-:S05]  /*2b30*/  IMAD R7, R20, R7, UR15 ;  /* 0x0000000f14077e24 */ /* 0x000fca000f8e0207 */
[----:B------:R-:W-:-:S13]  /*2b40*/  ISETP.GE.U32.AND P1, PT, R7, R20, PT ;  /* 0x000000140700720c */ /* 0x000fda0003f26070 */
[----:B------:R-:W-:Y:S02]  /*2b50*/  @P1 IMAD.IADD R7, R7, 0x1, -R20 ;  /* 0x0000000107071824 */ /* 0x000fe400078e0a14 */
[----:B------:R-:W-:-:S03]  /*2b60*/  @P1 VIADD R6, R6, 0x1 ;  /* 0x0000000106061836 */ /* 0x000fc60000000000 */
[----:B------:R-:W-:-:S13]  /*2b70*/  ISETP.GE.U32.AND P2, PT, R7, R20, PT ;  /* 0x000000140700720c */ /* 0x000fda0003f46070 */
[----:B------:R-:W-:Y:S01]  /*2b80*/  @P2 VIADD R6, R6, 0x1 ;  /* 0x0000000106062836 */ /* 0x000fe20000000000 */
[----:B------:R-:W-:-:S04]  /*2b90*/  @!P3 LOP3.LUT R6, RZ, R20, RZ, 0x33, !PT ;  /* 0x00000014ff06b212 */ /* 0x000fc800078e33ff */
[----:B------:R-:W-:-:S05]  /*2ba0*/  IADD3 R12, -R6, RZ, RZ ;  /* 0x000000ff060c7210 */ /* 0x000fca0007ffe1ff */
[----:B------:R-:W-:-:S07]  /*2bb0*/  IMAD R12, R20, R12, UR15 ;  /* 0x0000000f140c7e24 */ /* 0x000fce000f8e020c */
.L_x_53:
[----:B------:R-:W1:Y:S01]  /*2bc0*/  LDC R15, c[0x0][0x8a8] ;  /* 0x00022a00ff0f7b82 */ /* 0x000e620000000800 */
[----:B------:R-:W-:Y:S01]  /*2bd0*/  ULDC UR15, c[0x0][0x904] ;  /* 0x00024100000f7ab9 */ /* 0x000fe20000000800 */
[----:B------:R-:W-:Y:S01]  /*2be0*/  UMOV UR14, 0xffffffff ;  /* 0xffffffff000e7882 */ /* 0x000fe20000000000 */
[----:B------:R-:W-:Y:S01]  /*2bf0*/  PLOP3.LUT P1, PT, PT, PT, UP3, 0x80, 0x0 ;  /* 0x000000000000781c */ /* 0x000fe20003f2f038 */
[----:B------:R-:W-:-:S04]  /*2c00*/  USHF.L.U32 UR14, UR14, UR15, URZ ;  /* 0x0000000f0e0e7299 */ /* 0x000fc8000800063f */
[----:B------:R-:W2:Y:S02]  /*2c10*/  LDC R17, c[0x0][0x8b8] ;  /* 0x00022e00ff117b82 */ /* 0x000ea40000000800 */
[----:B------:R-:W-:Y:S01]  /*2c20*/  LOP3.LUT R7, RZ, UR14, RZ, 0x33, !PT ;  /* 0x0000000eff077c12 */ /* 0x000fe2000f8e33ff */
[----:B------:R-:W-:Y:S02]  /*2c30*/  UMOV UR14, 0x1 ;  /* 0x00000001000e7882 */ /* 0x000fe40000000000 */
[----:B------:R-:W-:Y:S01]  /*2c40*/  USHF.L.U32 UR14, UR14, UR15, URZ ;  /* 0x0000000f0e0e7299 */ /* 0x000fe2000800063f */
[----:B------:R-:W-:Y:S02]  /*2c50*/  LOP3.LUT R7, R7, UR17, RZ, 0xc0, !PT ;  /* 0x0000001107077c12 */ /* 0x000fe4000f8ec0ff */
[----:B------:R-:W-:Y:S02]  /*2c60*/  @P1 IMAD.U32 R18, RZ, RZ, UR4 ;  /* 0x00000004ff121e24 */ /* 0x000fe4000f8e00ff */
[----:B------:R-:W-:-:S02]  /*2c70*/  @!P1 IMAD.U32 R18, RZ, RZ, UR4 ;  /* 0x00000004ff129e24 */ /* 0x000fc4000f8e00ff */
[----:B------:R-:W-:Y:S02]  /*2c80*/  IMAD R6, R6, UR14, R7 ;  /* 0x0000000e06067c24 */ /* 0x000fe4000f8e0207 */
[----:B-1----:R-:W-:-:S04]  /*2c90*/  IMAD R12, R12, R15, UR16 ;  /* 0x000000100c0c7e24 */ /* 0x002fc8000f8e020f */
[----:B------:R-:W-:Y:S02]  /*2ca0*/  @P1 IMAD.MOV.U32 R16, RZ, RZ, R12 ;  /* 0x000000ffff101224 */ /* 0x000fe400078e000c */
[----:B--2---:R-:W-:Y:S01]  /*2cb0*/  IMAD R17, R6, R17, UR7 ;  /* 0x0000000706117e24 */ /* 0x004fe2000f8e0211 */
[----:B------:R-:W-:-:S03]  /*2cc0*/  UMOV UR7, 0x1 ;  /* 0x0000000100077882 */ /* 0x000fc60000000000 */
[----:B------:R-:W-:Y:S01]  /*2cd0*/  @!P1 IMAD.MOV.U32 R16, RZ, RZ, R17 ;  /* 0x000000ffff109224 */ /* 0x000fe200078e0011 */
[----:B------:R-:W-:-:S07]  /*2ce0*/  @!P1 MOV R17, R12 ;  /* 0x0000000c00119202 */ /* 0x000fce0000000f00 */
.L_x_40:
[----:B------:R-:W-:-:S13]  /*2cf0*/  ISETP.NE.AND P1, PT, RZ, UR7, PT ;  /* 0x00000007ff007c0c */ /* 0x000fda000bf25270 */
[----:B------:R-:W-:Y:S05]  /*2d00*/  @!P1 EXIT ;  /* 0x000000000000994d */ /* 0x000fea0003800000 */
[----:B------:R-:W1:Y:S02]  /*2d10*/  LDC.64 R20, c[0x0][0x290] ;  /* 0x0000a400ff147b82 */ /* 0x000e640000000a00 */
[----:B-1----:R-:W-:-:S05]  /*2d20*/  IMAD.WIDE R6, R18, 0xc, R20 ;  /* 0x0000000c12067825 */ /* 0x002fca00078e0214 */
[----:B------:R1:W5:Y:S01]  /*2d30*/  LDG.E R12, desc[UR36][R6.64+0x8] ;  /* 0x00000824060c7981 */ /* 0x000362000c1e1900 */
[----:B------:R-:W-:Y:S01]  /*2d40*/  UISETP.NE.AND UP1, UPT, UR18, 0x2, UPT ;  /* 0x000000021200788c */ /* 0x000fe2000bf25270 */
[--C-:B------:R-:W-:Y:S01]  /*2d50*/  SHF.R.S32.HI R15, RZ, 0x1f, R18.reuse ;  /* 0x0000001fff0f7819 */ /* 0x100fe20000011412 */
[----:B------:R-:W-:Y:S01]  /*2d60*/  UMOV UR40, URZ ;  /* 0x0000003f00287c82 */ /* 0x000fe20008000000 */
[----:B------:R1:W-:Y:S01]  /*2d70*/  STL [R1+0xc0], RZ ;  /* 0x0000c0ff01007387 */ /* 0x0003e20000100800 */
[----:B------:R-:W-:Y:S01]  /*2d80*/  UMOV UR41, URZ ;  /* 0x0000003f00297c82 */ /* 0x000fe20008000000 */
[----:B------:R-:W-:Y:S01]  /*2d90*/  IMAD.MOV.U32 R14, RZ, RZ, R18 ;  /* 0x000000ffff0e7224 */ /* 0x000fe200078e0012 */
[----:B------:R-:W-:-:S13]  /*2da0*/  PLOP3.LUT P1, PT, PT, PT, UP1, 0x80, 0x0 ;  /* 0x000000000000781c */ /* 0x000fda0003f2f018 */
[----:B-1----:R-:W-:Y:S05]  /*2db0*/  @P1 BRA `(.L_x_54) ;  /* 0x0000000000c01947 */ /* 0x002fea0003800000 */
[----:B------:R-:W2:Y:S01]  /*2dc0*/  LDL R22, [R1+0xc4] ;  /* 0x0000c40001167983 */ /* 0x000ea20000100800 */
[----:B-----5:R-:W-:-:S13]  /*2dd0*/  R2UR UR7, R12 ;  /* 0x000000000c0772ca */ /* 0x020fda00000e0000 */
[----:B------:R-:W-:Y:S01]  /*2de0*/  UIADD3 UR7, UR7, 0x7f, URZ ;  /* 0x0000007f07077890 */ /* 0x000fe2000fffe03f */
[----:B--2---:R-:W-:-:S13]  /*2df0*/  R2UR UR14, R22 ;  /* 0x00000000160e72ca */ /* 0x004fda00000e0000 */
[----:B------:R-:W-:Y:S02]  /*2e00*/  ULOP3.LUT UR15, UR14, 0x1, URZ, 0xfc, !UPT ;  /* 0x000000010e0f7892 */ /* 0x000fe4000f8efc3f */
[----:B------:R-:W-:Y:S02]  /*2e10*/  USHF.R.S32.HI UR14, URZ, 0x1f, UR7 ;  /* 0x0000001f3f0e7899 */ /* 0x000fe40008011407 */
[----:B------:R-:W-:Y:S02]  /*2e20*/  UISETP.NE.AND UP1, UPT, UR15, 0x3, UPT ;  /* 0x000000030f00788c */ /* 0x000fe4000bf25270 */
[----:B------:R-:W-:-:S04]  /*2e30*/  ULEA.HI UR14, UR14, UR7, URZ, 0x7 ;  /* 0x000000070e0e7291 */ /* 0x000fc8000f8f383f */
[----:B------:R-:W-:Y:S01]  /*2e40*/  PLOP3.LUT P2, PT, PT, PT, UP1, 0x80, 0x0 ;  /* 0x000000000000781c */ /* 0x000fe20003f4f018 */
[----:B------:R-:W-:-:S12]  /*2e50*/  USHF.R.S32.HI UR40, URZ, 0x7, UR14 ;  /* 0x000000073f287899 */ /* 0x000fd8000801140e */
[----:B------:R-:W-:Y:S05]  /*2e60*/  @!P2 BRA `(.L_x_55) ;  /* 0x000000000004a947 */ /* 0x000fea0003800000 */
[----:B------:R-:W-:Y:S01]  /*2e70*/  BPT.TRAP 0x1 ;  /* 0x000000040000795c */ /* 0x000fe20000300000 */
.L_x_55:
[----:B------:R-:W1:Y:S01]  /*2e80*/  S2UR UR14, SR_CgaCtaId ;  /* 0x00000000000e79c3 */ /* 0x000e620000008800 */
[----:B------:R-:W-:Y:S01]  /*2e90*/  UMOV UR7, 0x400 ;  /* 0x0000040000077882 */ /* 0x000fe20000000000 */
[----:B------:R-:W-:Y:S01]  /*2ea0*/  SHF.L.U32 R6, RZ, 0x1f, RZ ;  /* 0x0000001fff067819 */ /* 0x000fe200000006ff */
[----:B-1----:R-:W-:-:S09]  /*2eb0*/  ULEA UR7, UR14, UR7, 0x18 ;  /* 0x000000070e077291 */ /* 0x002fd2000f8ec03f */
[----:B------:R-:W1:Y:S02]  /*2ec0*/  SYNCS.PHASECHK.TRANS64.TRYWAIT P1, [UR7+0x37000], R6 ;  /* 0x03700006ff0075a7 */ /* 0x000e640008020147 */
[----:B-1----:R-:W-:Y:S05]  /*2ed0*/  @!P1 BRA `(.L_x_56) ;  /* 0x000000fc00389947 */ /* 0x002fea0003800000 */
.L_x_281:
[----:B------:R-:W2:Y:S01]  /*2ee0*/  LDS.128 R24, [UR7+0x37150] ;  /* 0x03715007ff187984 */ /* 0x000ea20008000c00 */
[----:B------:R-:W-:Y:S01]  /*2ef0*/  @!PT LDS RZ, [RZ] ;  /* 0x00000000fffff984 */ /* 0x000fe20000000800 */
[----:B------:R-:W-:Y:S01]  /*2f00*/  @!PT LDS RZ, [RZ] ;  /* 0x00000000fffff984 */ /* 0x000fe20000000800 */
[----:B------:R-:W-:Y:S01]  /*2f10*/  @!PT LDS RZ, [RZ] ;  /* 0x00000000fffff984 */ /* 0x000fe20000000800 */
[----:B------:R-:W-:Y:S01]  /*2f20*/  @!PT LDS RZ, [RZ] ;  /* 0x00000000fffff984 */ /* 0x000fe20000000800 */
[----:B------:R3:W-:Y:S06]  /*2f30*/  MEMBAR.ALL.CTA ;  /* 0x0000000000007992 */ /* 0x0007ec0000008000 */
[----:B---3--:R-:W3:Y:S01]  /*2f40*/  FENCE.VIEW.ASYNC.S ;  /* 0x00000000000073c6 */ /* 0x008ee20000000000 */
[----:B--2---:R-:W-:Y:S02]  /*2f50*/  IMAD.MOV.U32 R18, RZ, RZ, R26 ;  /* 0x000000ffff127224 */ /* 0x004fe400078e001a */
[----:B------:R-:W-:-:S02]  /*2f60*/  IMAD.MOV.U32 R17, RZ, RZ, R25 ;  /* 0x000000ffff117224 */ /* 0x000fc400078e0019 */
[----:B------:R-:W-:Y:S01]  /*2f70*/  IMAD.MOV.U32 R16, RZ, RZ, R24 ;  /* 0x000000ffff107224 */ /* 0x000fe200078e0018 */
[----:B---3--:R-:W-:Y:S06]  /*2f80*/  @!P2 BRA `(.L_x_57) ;  /* 0x000000000004a947 */ /* 0x008fec0003800000 */
[----:B------:R-:W-:Y:S01]  /*2f90*/  BPT.TRAP 0x1 ;  /* 0x000000040000795c */ /* 0x000fe20000300000 */
.L_x_57:
[----:B------:R-:W2:Y:S01]  /*2fa0*/  S2UR UR14, SR_CgaCtaId ;  /* 0x00000000000e79c3 */ /* 0x000ea20000008800 */
[----:B------:R-:W-:Y:S01]  /*2fb0*/  UIADD3 UR7, UR7, 0x37040, URZ ;  /* 0x0003704007077890 */ /* 0x000fe2000fffe03f */
[----:B------:R-:W-:-:S03]  /*2fc0*/  ISETP.NE.AND P1, PT, R27, RZ, PT ;  /* 0x000000ff1b00720c */ /* 0x000fc60003f25270 */
[----:B--2---:R-:W-:-:S09]  /*2fd0*/  UPRMT UR7, UR14, 0x654, UR7 ;  /* 0x000006540e077896 */ /* 0x004fd20008000007 */
[----:B------:R-:W-:Y:S01]  /*2fe0*/  SYNCS.ARRIVE.TRANS64.RED.A1T0 RZ, [UR7], RZ ;  /* 0x000000ffffff79a7 */ /* 0x000fe20008100407 */
[----:B------:R-:W-:Y:S05]  /*2ff0*/  @!P1 EXIT ;  /* 0x000000000000994d */ /* 0x000fea0003800000 */
[----:B-1----:R-:W-:-:S05]  /*3000*/  IMAD.WIDE R6, R18, 0xc, R20 ;  /* 0x0000000c12067825 */ /* 0x002fca00078e0214 */
[----:B------:R1:W5:Y:S01]  /*3010*/  LDG.E R12, desc[UR36][R6.64+0x8] ;  /* 0x00000824060c7981 */ /* 0x000362000c1e1900 */
[----:B------:R-:W-:Y:S01]  /*3020*/  UISETP.GE.U32.AND UP1, UPT, UR40, 0x6, UPT ;  /* 0x000000062800788c */ /* 0x000fe2000bf26070 */
[--C-:B------:R-:W-:Y:S01]  /*3030*/  SHF.R.S32.HI R15, RZ, 0x1f, R18.reuse ;  /* 0x0000001fff0f7819 */ /* 0x100fe20000011412 */
[----:B------:R-:W-:Y:S01]  /*3040*/  UIMAD.WIDE.U32 UR14, UR40, -0x55555555, URZ ;  /* 0xaaaaaaab280e78a5 */ /* 0x000fe2000f8e003f */
[----:B------:R-:W-:Y:S01]  /*3050*/  IMAD.MOV.U32 R14, RZ, RZ, R18 ;  /* 0x000000ffff0e7224 */ /* 0x000fe200078e0012 */
[----:B------:R-:W-:Y:S02]  /*3060*/  UMOV UR41, URZ ;  /* 0x0000003f00297c82 */ /* 0x000fe40008000000 */
[----:B------:R-:W-:Y:S01]  /*3070*/  USHF.R.U32.HI UR14, URZ, 0x2, UR15 ;  /* 0x000000023f0e7899 */ /* 0x000fe2000801160f */
[----:B-1----:R-:W-:-:S03]  /*3080*/  MOV R6, 0x1 ;  /* 0x0000000100067802 */ /* 0x002fc60000000f00 */
[----:B------:R-:W-:Y:S02]  /*3090*/  UIMAD UR40, UR14, -0x6, UR40 ;  /* 0xfffffffa0e2878a4 */ /* 0x000fe4000f8e0228 */
[----:B------:R-:W-:Y:S01]  /*30a0*/  @UP1 ULOP3.LUT UR41, UR14, 0x1, URZ, 0xc0, !UPT ;  /* 0x000000010e291892 */ /* 0x000fe2000f8ec03f */
[----:B------:R1:W-:Y:S11]  /*30b0*/  STL [R1+0xc0], R6 ;  /* 0x0000c00601007387 */ /* 0x0003f60000100800 */
.L_x_54:
[----:B-1----:R-:W-:-:S04]  /*30c0*/  IMAD.WIDE.U32 R6, R14, 0xc, R20 ;  /* 0x0000000c0e067825 */ /* 0x002fc800078e0014 */
[----:B------:R-:W-:-:S04]  /*30d0*/  IMAD R15, R15, 0xc, RZ ;  /* 0x0000000c0f0f7824 */ /* 0x000fc800078e02ff */
[----:B------:R-:W-:-:S05]  /*30e0*/  IMAD.IADD R7, R7, 0x1, R15 ;  /* 0x0000000107077824 */ /* 0x000fca00078e020f */
[----:B------:R-:W2:Y:S04]  /*30f0*/  LDG.E R15, desc[UR36][R6.64] ;  /* 0x00000024060f7981 */ /* 0x000ea8000c1e1900 */
[----:B------:R-:W3:Y:S01]  /*3100*/  LDG.E R14, desc[UR36][R6.64+0x4] ;  /* 0x00000424060e7981 */ /* 0x000ee2000c1e1900 */
[----:B------:R-:W-:Y:S02]  /*3110*/  PLOP3.LUT P1, PT, PT, PT, UP2, 0x80, 0x0 ;  /* 0x000000000000781c */ /* 0x000fe40003f2f028 */
[----:B--2---:R-:W-:Y:S02]  /*3120*/  R2UR UR47, R15 ;  /* 0x000000000f2f72ca */ /* 0x004fe400000e0000 */
[----:B---3--:R-:W-:-:S09]  /*3130*/  R2UR UR55, R14 ;  /* 0x000000000e3772ca */ /* 0x008fd200000e0000 */
[----:B------:R-:W-:Y:S06]  /*3140*/  @!P1 BRA `(.L_x_58) ;  /* 0x0000009400049947 */ /* 0x000fec0003800000 */
[----:B------:R-:W-:-:S06]  /*3150*/  UISETP.GT.U32.AND UP0, UPT, UR30, 0x1, UPT ;  /* 0x000000011e00788c */ /* 0x000fcc000bf04070 */
[----:B------:R-:W-:-:S13]  /*3160*/  PLOP3.LUT P0, PT, PT, PT, UP0, 0x80, 0x0 ;  /* 0x000000000000781c */ /* 0x000fda0003f0f008 */
[----:B------:R-:W-:Y:S05]  /*3170*/  @P0 EXIT ;  /* 0x000000000000094d */ /* 0x000fea0003800000 */
.L_x_59:
[----:B------:R-:W-:-:S08]  /*3180*/  NOP ;  /* 0x0000000000007918 */ /* 0x000fd00000000000 */
[----:B------:R-:W1:Y:S02]  /*3190*/  USETMAXREG.TRY_ALLOC.CTAPOOL UP0, 0xe8 ;  /* 0x000000e8000079c8 */ /* 0x000e640008000600 */
[----:B-1----:R-:W-:-:S13]  /*31a0*/  PLOP3.LUT P0, PT, PT, PT, UP0, 0x80, 0x0 ;  /* 0x000000000000781c */ /* 0x002fda0003f0f008 */
[----:B------:R-:W-:Y:S05]  /*31b0*/  @!P0 BRA `(.L_x_59) ;  /* 0xfffffffc00f08947 */ /* 0x000fea000383ffff */
[----:B-----5:R-:W2:Y:S01]  /*31c0*/  LDL R0, [R1+0xc8] ;  /* 0x0000c80001007983 */ /* 0x020ea20000100800 */
[----:B------:R-:W1:Y:S01]  /*31d0*/  S2UR UR4, SR_CTAID.Y ;  /* 0x00000000000479c3 */ /* 0x000e620000002600 */
[----:B------:R-:W-:Y:S01]  /*31e0*/  UMOV UR38, URZ ;  /* 0x0000003f00267c82 */ /* 0x000fe20008000000 */
[----:B------:R-:W-:Y:S01]  /*31f0*/  UMOV UR39, URZ ;  /* 0x0000003f00277c82 */ /* 0x000fe20008000000 */
[----:B------:R-:W3:Y:S02]  /*3200*/  SHFL.IDX PT, R3, R3, RZ, 0x1f ;  /* 0x00001fff03037589 */ /* 0x000ee400000e0000 */
[----:B---3--:R-:W-:Y:S02]  /*3210*/  LOP3.LUT P0, RZ, R3, 0x3, RZ, 0xc0, !PT ;  /* 0x0000000303ff7812 */ /* 0x008fe4000780c0ff */
[----:B--2---:R-:W-:-:S13]  /*3220*/  R2UR UR5, R0 ;  /* 0x00000000000572ca */ /* 0x004fda00000e0000 */
[----:B-1----:R-:W-:Y:S01]  /*3230*/  UIMAD UR4, UR4, UR5, UR61 ;  /* 0x00000005040472a4 */ /* 0x002fe2000f8e023d */
[----:B------:R-:W-:Y:S11]  /*3240*/  @P0 BRA `(.L_x_60) ;  /* 0x0000000000a40947 */ /* 0x000ff60003800000 */
[----:B------:R-:W-:Y:S01]  /*3250*/  ELECT P0, URZ, PT ;  /* 0x00000000003f782f */ /* 0x000fe20003800000 */
[----:B------:R-:W-:-:S12]  /*3260*/  BSSY B0, `(.L_x_61) ;  /* 0x0000020000007945 */ /* 0x000fd80003800000 */
[----:B------:R-:W-:Y:S05]  /*3270*/  @!P0 BRA `(.L_x_62) ;  /* 0x0000000000788947 */ /* 0x000fea0003800000 */
[----:B------:R-:W1:Y:S01]  /*3280*/  S2UR UR6, SR_CgaCtaId ;  /* 0x00000000000679c3 */ /* 0x000e620000008800 */
[----:B------:R-:W-:Y:S01]  /*3290*/  UISETP.NE.AND UP0, UPT, UR18, 0x1, UPT ;  /* 0x000000011200788c */ /* 0x000fe2000bf05270 */
[----:B------:R-:W-:-:S06]  /*32a0*/  UMOV UR5, 0x400 ;  /* 0x0000040000057882 */ /* 0x000fcc0000000000 */
[----:B------:R-:W2:Y:S08]  /*32b0*/  LDC.64 R4, c[0x0][0x700] ;  /* 0x0001c000ff047b82 */ /* 0x000eb00000000a00 */
[----:B------:R-:W2:Y:S08]  /*32c0*/  LDC.64 R6, c[0x0][0x708] ;  /* 0x0001c200ff067b82 */ /* 0x000eb00000000a00 */
[----:B------:R-:W3:Y:S01]  /*32d0*/  LDC.64 R8, c[0x0][0x710] ;  /* 0x0001c400ff087b82 */ /* 0x000ee20000000a00 */
[----:B-1----:R-:W-:-:S04]  /*32e0*/  ULEA UR5, UR6, UR5, 0x18 ;  /* 0x0000000506057291 */ /* 0x002fc8000f8ec03f */
[----:B------:R-:W-:Y:S02]  /*32f0*/  UIADD3 UR6, UR5, 0x80, URZ ;  /* 0x0000008005067890 */ /* 0x000fe4000fffe03f */
[----:B------:R-:W-:Y:S01]  /*3300*/  @!UP0 UIADD3 UR6, UR5, URZ, URZ ;  /* 0x0000003f05068290 */ /* 0x000fe2000fffe03f */
[----:B------:R-:W3:Y:S08]  /*3310*/  LDC.64 R10, c[0x0][0x718] ;  /* 0x0001c600ff0a7b82 */ /* 0x000ef00000000a00 */
[----:B------:R-:W1:Y:S01]  /*3320*/  LDC.64 R12, c[0x0][0x720] ;  /* 0x0001c800ff0c7b82 */ /* 0x000e620000000a00 */
[----:B--2---:R2:W-:Y:S07]  /*3330*/  STS.128 [UR6+0x37380], R4 ;  /* 0x03738004ff007988 */ /* 0x0045ee0008000c06 */
[----:B------:R-:W1:Y:S08]  /*3340*/  LDC.64 R14, c[0x0][0x728] ;  /* 0x0001ca00ff0e7b82 */ /* 0x000e700000000a00 */
[----:B------:R-:W4:Y:S01]  /*3350*/  LDC.64 R20, c[0x0][0x730] ;  /* 0x0001cc00ff147b82 */ /* 0x000f220000000a00 */
[----:B---3--:R2:W-:Y:S07]  /*3360*/  STS.128 [UR6+0x37390], R8 ;  /* 0x03739008ff007988 */ /* 0x0085ee0008000c06 */
[----:B------:R-:W4:Y:S08]  /*3370*/  LDC.64 R22, c[0x0][0x738] ;  /* 0x0001ce00ff167b82 */ /* 0x000f300000000a00 */
[----:B------:R-:W3:Y:S01]  /*3380*/  LDC.64 R24, c[0x0][0x740] ;  /* 0x0001d000ff187b82 */ /* 0x000ee20000000a00 */
[----:B-1----:R2:W-:Y:S07]  /*3390*/  STS.128 [UR6+0x373a0], R12 ;  /* 0x0373a00cff007988 */ /* 0x0025ee0008000c06 */
[----:B------:R-:W3:Y:S08]  /*33a0*/  LDC.64 R26, c[0x0][0x748] ;  /* 0x0001d200ff1a7b82 */ /* 0x000ef00000000a00 */
[----:B------:R-:W1:Y:S01]  /*33b0*/  LDC.64 R28, c[0x0][0x750] ;  /* 0x0001d400ff1c7b82 */ /* 0x000e620000000a00 */
[----:B----4-:R2:W-:Y:S07]  /*33c0*/  STS.128 [UR6+0x373b0], R20 ;  /* 0x0373b014ff007988 */ /* 0x0105ee0008000c06 */
[----:B------:R-:W1:Y:S08]  /*33d0*/  LDC.64 R30, c[0x0][0x758] ;  /* 0x0001d600ff1e7b82 */ /* 0x000e700000000a00 */
[----:B------:R-:W4:Y:S01]  /*33e0*/  LDC.64 R32, c[0x0][0x760] ;  /* 0x0001d800ff207b82 */ /* 0x000f220000000a00 */
[----:B---3--:R2:W-:Y:S07]  /*33f0*/  STS.128 [UR6+0x373c0], R24 ;  /* 0x0373c018ff007988 */ /* 0x0085ee0008000c06 */
[----:B------:R-:W4:Y:S08]  /*3400*/  LDC.64 R34, c[0x0][0x768] ;  /* 0x0001da00ff227b82 */ /* 0x000f300000000a00 */
[----:B------:R-:W3:Y:S01]  /*3410*/  LDC.64 R36, c[0x0][0x770] ;  /* 0x0001dc00ff247b82 */ /* 0x000ee20000000a00 */
[----:B-1----:R2:W-:Y:S07]  /*3420*/  STS.128 [UR6+0x373d0], R28 ;  /* 0x0373d01cff007988 */ /* 0x0025ee0008000c06 */
[----:B------:R-:W3:Y:S01]  /*3430*/  LDC.64 R38, c[0x0][0x778] ;  /* 0x0001de00ff267b82 */ /* 0x000ee20000000a00 */
[----:B----4-:R2:W-:Y:S04]  /*3440*/  STS.128 [UR6+0x373e0], R32 ;  /* 0x0373e020ff007988 */ /* 0x0105e80008000c06 */
[----:B---3--:R2:W-:Y:S02]  /*3450*/  STS.128 [UR6+0x373f0], R36 ;  /* 0x0373f024ff007988 */ /* 0x0085e40008000c06 */
.L_x_62:
[----:B------:R-:W-:Y:S05]  /*3460*/  BSYNC B0 ;  /* 0x0000000000007941 */ /* 0x000fea0003800000 */
.L_x_61:
[----:B------:R-:W-:Y:S01]  /*3470*/  UISETP.NE.AND UP0, UPT, UR18, 0x1, UPT ;  /* 0x000000011200788c */ /* 0x000fe2000bf05270 */
[----:B------:R-:W-:Y:S01]  /*3480*/  NOP ;  /* 0x0000000000007918 */ /* 0x000fe20000000000 */
[----:B------:R-:W-:Y:S01]  /*3490*/  ULDC UR5, c[0x0][0x884] ;  /* 0x0002210000057ab9 */ /* 0x000fe20000000800 */
[----:B------:R-:W-:Y:S01]  /*34a0*/  ULDC.64 UR38, c[0x0][0x800] ;  /* 0x0002000000267ab9 */ /* 0x000fe20000000a00 */
[----:B------:R-:W-:-:S04]  /*34b0*/  USEL UR5, UR5, URZ, UP0 ;  /* 0x0000003f05057287 */ /* 0x000fc80008000000 */
[----:B------:R-:W-:-:S04]  /*34c0*/  UIADD3 UR5, UR4, UR5, URZ ;  /* 0x0000000504057290 */ /* 0x000fc8000fffe03f */
[----:B------:R-:W-:-:S12]  /*34d0*/  UIMAD.WIDE UR38, UR5, 0x80, UR38 ;  /* 0x00000080052678a5 */ /* 0x000fd8000f8e0226 */
.L_x_60:
[----:B------:R-:W-:-:S13]  /*34e0*/  ISETP.NE.AND P0, PT, RZ, UR56, PT ;  /* 0x00000038ff007c0c */ /* 0x000fda000bf05270 */
[----:B------:R-:W-:Y:S05]  /*34f0*/  @P0 BRA `(.L_x_63) ;  /* 0x0000000400080947 */ /* 0x000fea0003800000 */
[----:B------:R-:W-:Y:S01]  /*3500*/  ELECT P0, URZ, PT ;  /* 0x00000000003f782f */ /* 0x000fe20003800000 */
[----:B------:R-:W-:-:S12]  /*3510*/  BSSY B0, `(.L_x_64) ;  /* 0x000002b000007945 */ /* 0x000fd80003800000 */
[----:B------:R-:W-:Y:S05]  /*3520*/  @!P0 BRA `(.L_x_65) ;  /* 0x0000000000a48947 */ /* 0x000fea0003800000 */
[----:B--2---:R-:W1:Y:S08]  /*3530*/  LDC.64 R6, c[0x0][0x820] ;  /* 0x00020800ff067b82 */ /* 0x004e700000000a00 */
[----:B------:R-:W2:Y:S01]  /*3540*/  LDC.64 R4, c[0x0][0x818] ;  /* 0x00020600ff047b82 */ /* 0x000ea20000000a00 */
[----:B-1----:R-:W-:-:S06]  /*3550*/  IMAD.WIDE R6, R18, 0x8, R6 ;  /* 0x0000000812067825 */ /* 0x002fcc00078e0206 */
[----:B------:R-:W3:Y:S01]  /*3560*/  LDG.E.64 R6, desc[UR36][R6.64] ;  /* 0x0000002406067981 */ /* 0x000ee2000c1e1b00 */
[----:B--2---:R-:W-:-:S06]  /*3570*/  IMAD.WIDE R4, R18, 0x8, R4 ;  /* 0x0000000812047825 */ /* 0x004fcc00078e0204 */
[----:B------:R-:W2:Y:S01]  /*3580*/  LDG.E.64 R4, desc[UR36][R4.64] ;  /* 0x0000002404047981 */ /* 0x000ea2000c1e1b00 */
[----:B------:R-:W1:Y:S01]  /*3590*/  S2UR UR5, SR_CgaCtaId ;  /* 0x00000000000579c3 */ /* 0x000e620000008800 */
[----:B------:R-:W-:Y:S01]  /*35a0*/  UISETP.NE.AND UP0, UPT, UR18, 0x1, UPT ;  /* 0x000000011200788c */ /* 0x000fe2000bf05270 */
[----:B------:R-:W-:Y:S01]  /*35b0*/  CS2R R14, SRZ ;  /* 0x00000000000e7805 */ /* 0x000fe2000001ff00 */
[----:B------:R-:W-:Y:S01]  /*35c0*/  UMOV UR4, 0x400 ;  /* 0x0000040000047882 */ /* 0x000fe20000000000 */
[----:B------:R-:W-:-:S06]  /*35d0*/  UIADD3 UR6, UR55, -0x1, URZ ;  /* 0xffffffff37067890 */ /* 0x000fcc000fffe03f */
[----:B------:R-:W-:Y:S01]  /*35e0*/  IMAD.U32 R13, RZ, RZ, UR6 ;  /* 0x00000006ff0d7e24 */ /* 0x000fe2000f8e00ff */
[----:B-1----:R-:W-:-:S04]  /*35f0*/  ULEA UR4, UR5, UR4, 0x18 ;  /* 0x0000000405047291 */ /* 0x002fc8000f8ec03f */
[----:B------:R-:W-:Y:S02]  /*3600*/  UIADD3 UR5, UR4, 0x80, URZ ;  /* 0x0000008004057890 */ /* 0x000fe4000fffe03f */
[----:B------:R-:W-:-:S04]  /*3610*/  @!UP0 UIADD3 UR5, UR4, URZ, URZ ;  /* 0x0000003f04058290 */ /* 0x000fc8000fffe03f */
[----:B------:R-:W-:-:S05]  /*3620*/  UIADD3 UR4, UR5, 0x37380, URZ ;  /* 0x0003738005047890 */ /* 0x000fca000fffe03f */
[----:B------:R-:W1:Y:S01]  /*3630*/  LDS R0, [UR5+0x3739c] ;  /* 0x03739c05ff007984 */ /* 0x000e620008000800 */
[----:B------:R-:W-:Y:S01]  /*3640*/  IMAD.U32 R8, RZ, RZ, UR4 ;  /* 0x00000004ff087e24 */ /* 0x000fe2000f8e00ff */
[----:B------:R-:W-:Y:S02]  /*3650*/  UIADD3 UR4, UR47, -0x1, URZ ;  /* 0xffffffff2f047890 */ /* 0x000fe4000fffe03f */
[----:B------:R-:W-:Y:S02]  /*3660*/  STS [UR5+0x373b0], RZ ;  /* 0x0373b0ffff007988 */ /* 0x000fe40008000805 */
[----:B------:R-:W-:Y:S02]  /*3670*/  SHF.R.U64 R8, R8, 0x4, RZ ;  /* 0x0000000408087819 */ /* 0x000fe400000012ff */
[----:B------:R-:W-:-:S03]  /*3680*/  MOV R12, UR4 ;  /* 0x00000004000c7c02 */ /* 0x000fc60008000f00 */
[----:B------:R-:W-:Y:S04]  /*3690*/  STS [UR5+0x37390], R8 ;  /* 0x03739008ff007988 */ /* 0x000fe80008000805 */
[----:B------:R-:W-:Y:S04]  /*36a0*/  STS.128 [UR5+0x373a0], R12 ;  /* 0x0373a00cff007988 */ /* 0x000fe80008000c05 */
[----:B------:R-:W-:Y:S01]  /*36b0*/  STS [UR5+0x37394], R8 ;  /* 0x03739408ff007988 */ /* 0x000fe20008000805 */
[----:B---3--:R-:W-:-:S04]  /*36c0*/  LOP3.LUT R11, R7, 0x1fffffff, RZ, 0xc0, !PT ;  /* 0x1fffffff070b7812 */ /* 0x008fc800078ec0ff */
[--C-:B------:R-:W-:Y:S02]  /*36d0*/  SHF.R.U32.HI R3, RZ, 0x4, R11.reuse ;  /* 0x00000004ff037819 */ /* 0x100fe4000001160b */
[----:B------:R-:W-:Y:S02]  /*36e0*/  SHF.R.U64 R6, R6, 0x4, R11 ;  /* 0x0000000406067819 */ /* 0x000fe4000000120b */
[----:B-1----:R-:W-:Y:S01]  /*36f0*/  LOP3.LUT R0, R0, 0xf, R3, 0xb8, !PT ;  /* 0x0000000f00007812 */ /* 0x002fe200078eb803 */
[----:B--2---:R-:W-:Y:S04]  /*3700*/  STS.64 [UR5+0x37380], R4 ;  /* 0x03738004ff007988 */ /* 0x004fe80008000a05 */
[----:B------:R-:W-:Y:S04]  /*3710*/  STS [UR5+0x3739c], R0 ;  /* 0x03739c00ff007988 */ /* 0x000fe80008000805 */
[----:B------:R-:W1:Y:S04]  /*3720*/  LDS R3, [UR5+0x3739c] ;  /* 0x03739c05ff037984 */ /* 0x000e680008000800 */
[----:B------:R-:W-:Y:S01]  /*3730*/  STS [UR5+0x3738c], R6 ;  /* 0x03738c06ff007988 */ /* 0x000fe20008000805 */
[----:B-1----:R-:W-:-:S05]  /*3740*/  LOP3.LUT R3, R3, 0xf0, RZ, 0xb8, !PT ;  /* 0x000000f003037812 */ /* 0x002fca00078eb8ff */
[----:B------:R-:W-:Y:S04]  /*3750*/  STS [UR5+0x3739c], R3 ;  /* 0x03739c03ff007988 */ /* 0x000fe80008000805 */
[----:B------:R-:W1:Y:S02]  /*3760*/  LDS R7, [UR5+0x3739c] ;  /* 0x03739c05ff077984 */ /* 0x000e640008000800 */
[----:B-1----:R-:W-:-:S05]  /*3770*/  LOP3.LUT R9, R7, 0xf00, RZ, 0xb8, !PT ;  /* 0x00000f0007097812 */ /* 0x002fca00078eb8ff */
[----:B------:R-:W-:Y:S04]  /*3780*/  STS.64 [UR5+0x37398], R8 ;  /* 0x03739808ff007988 */ /* 0x000fe80008000a05 */
[----:B------:R-:W1:Y:S02]  /*3790*/  LDS R7, [UR5+0x3739c] ;  /* 0x03739c05ff077984 */ /* 0x000e640008000800 */
[----:B-1----:R-:W-:-:S05]  /*37a0*/  LOP3.LUT R7, R7, 0xf000, RZ, 0xb8, !PT ;  /* 0x0000f00007077812 */ /* 0x002fca00078eb8ff */
[----:B------:R1:W-:Y:S02]  /*37b0*/  STS [UR5+0x3739c], R7 ;  /* 0x03739c07ff007988 */ /* 0x0003e40008000805 */
.L_x_65:
[----:B------:R-:W-:Y:S05]  /*37c0*/  BSYNC B0 ;  /* 0x0000000000007941 */ /* 0x000fea0003800000 */
.L_x_64:
[----:B------:R-:W-:Y:S01]  /*37d0*/  ELECT P0, URZ, PT ;  /* 0x00000000003f782f */ /* 0x000fe20003800000 */
[----:B------:R-:W-:Y:S01]  /*37e0*/  NOP ;  /* 0x0000000000007918 */ /* 0x000fe20000000000 */
[----:B------:R-:W-:Y:S11]  /*37f0*/  BSSY B0, `(.L_x_66) ;  /* 0x0000004000007945 */ /* 0x000ff60003800000 */
[----:B------:R-:W-:Y:S05]  /*3800*/  @!P0 BRA `(.L_x_67) ;  /* 0x0000000000088947 */ /* 0x000fea0003800000 */
[----:B------:R0:W-:Y:S01]  /*3810*/  UTMACMDFLUSH ;  /* 0x00000000000079b7 */ /* 0x0001e20000000000 */
[----:B------:R-:W-:-:S04]  /*3820*/  DEPBAR.LE SB0, 0x0 ;  /* 0x000080000000791a */ /* 0x000fc80000000000 */
.L_x_67:
[----:B------:R-:W-:Y:S05]  /*3830*/  BSYNC B0 ;  /* 0x0000000000007941 */ /* 0x000fea0003800000 */
.L_x_66:
[----:B------:R-:W3:Y:S01]  /*3840*/  S2UR UR5, SR_CgaCtaId ;  /* 0x00000000000579c3 */ /* 0x000ee20000008800 */
[----:B------:R-:W4:Y:S01]  /*3850*/  S2R R0, SR_LANEID ;  /* 0x0000000000007919 */ /* 0x000f220000000000 */
[----:B------:R-:W-:Y:S01]  /*3860*/  UISETP.NE.AND UP0, UPT, UR18, 0x1, UPT ;  /* 0x000000011200788c */ /* 0x000fe2000bf05270 */
[----:B------:R-:W-:Y:S02]  /*3870*/  UMOV UR4, 0x400 ;  /* 0x0000040000047882 */ /* 0x000fe40000000000 */
[----:B---3--:R-:W-:-:S04]  /*3880*/  ULEA UR4, UR5, UR4, 0x18 ;  /* 0x0000000405047291 */ /* 0x008fc8000f8ec03f */
[----:B------:R-:W-:-:S04]  /*3890*/  UIADD3 UR5, UR4, 0x80, URZ ;  /* 0x0000008004057890 */ /* 0x000fc8000fffe03f */
[----:B------:R-:W-:Y:S01]  /*38a0*/  @!UP0 UIADD3 UR5, UR4, URZ, URZ ;  /* 0x0000003f04058290 */ /* 0x000fe2000fffe03f */
[----:B----4-:R-:W-:-:S05]  /*38b0*/  IMAD.SHL.U32 R0, R0, 0x4, RZ ;  /* 0x0000000400007824 */ /* 0x010fca00078e00ff */
[----:B------:R-:W-:Y:S01]  /*38c0*/  IMAD.U32 R3, RZ, RZ, UR5 ;  /* 0x00000005ff037e24 */ /* 0x000fe2000f8e00ff */
[----:B--2---:R-:W-:-:S04]  /*38d0*/  IADD3 R4, P0, R0, UR38, RZ ;  /* 0x0000002600047c10 */ /* 0x004fc8000ff1e0ff */
[----:B------:R-:W-:Y:S01]  /*38e0*/  IADD3 R3, R0, 0x37380, R3 ;  /* 0x0003738000037810 */ /* 0x000fe20007ffe003 */
[----:B------:R-:W-:-:S05]  /*38f0*/  IMAD.X R5, RZ, RZ, UR39, P0 ;  /* 0x00000027ff057e24 */ /* 0x000fca00080e06ff */
[----:B------:R-:W2:Y:S04]  /*3900*/  LDS R3, [R3] ;  /* 0x0000000003037984 */ /* 0x000ea80000000800 */
[----:B--2---:R3:W5:Y:S02]  /*3910*/  ATOMG.E.EXCH.STRONG.GPU PT, RZ, [R4], R3 ;  /* 0x0000000304ff73a8 */ /* 0x00476400041ee100 */
.L_x_63:
[----:B---3--:R-:W3:Y:S04]  /*3920*/  LDL R3, [R1+0xc4] ;  /* 0x0000c40001037983 */ /* 0x008ee80000100800 */
[----:B------:R-:W4:Y:S04]  /*3930*/  LDL R0, [R1+0xcc] ;  /* 0x0000cc0001007983 */ /* 0x000f280000100800 */
[----:B--2---:R-:W2:Y:S01]  /*3940*/  LDL R6, [R1+0xc0] ;  /* 0x0000c00001067983 */ /* 0x004ea20000100800 */
[----:B------:R-:W1:Y:S01]  /*3950*/  S2UR UR4, SR_CgaCtaId ;  /* 0x00000000000479c3 */ /* 0x000e620000008800 */
[----:B------:R-:W-:Y:S01]  /*3960*/  UISETP.NE.AND UP1, UPT, UR18, 0x1, UPT ;  /* 0x000000011200788c */ /* 0x000fe2000bf25270 */
[----:B------:R-:W-:Y:S01]  /*3970*/  UMOV UR48, 0x400 ;  /* 0x0000040000307882 */ /* 0x000fe20000000000 */
[----:B------:R-:W-:Y:S01]  /*3980*/  USHF.L.U32 UR54, UR30, 0x3, URZ ;  /* 0x000000031e367899 */ /* 0x000fe2000800063f */
[----:B-1----:R-:W-:Y:S01]  /*3990*/  IMAD.MOV.U32 R7, RZ, RZ, 0x1 ;  /* 0x00000001ff077424 */ /* 0x002fe200078e00ff */
[----:B------:R-:W-:-:S02]  /*39a0*/  UISETP.NE.AND UP0, UPT, UR30, URZ, UPT ;  /* 0x0000003f1e00728c */ /* 0x000fc4000bf05270 */
[----:B------:R-:W-:Y:S02]  /*39b0*/  ULOP3.LUT UR59, UR54, 0x8, URZ, 0xc0, !UPT ;  /* 0x00000008363b7892 */ /* 0x000fe4000f8ec03f */
[----:B------:R-:W-:Y:S02]  /*39c0*/  ULOP3.LUT UR60, UR54, 0x8, URZ, 0xc, !UPT ;  /* 0x00000008363c7892 */ /* 0x000fe4000f8e0c3f */
[----:B------:R-:W-:Y:S02]  /*39d0*/  USEL UR49, URZ, 0x1, UP0 ;  /* 0x000000013f317887 */ /* 0x000fe40008000000 */
[----:B------:R-:W-:Y:S02]  /*39e0*/  ULOP3.LUT UR59, UR59, 0x18, URZ, 0x3c, !UPT ;  /* 0x000000183b3b7892 */ /* 0x000fe4000f8e3c3f */
[----:B------:R-:W-:-:S04]  /*39f0*/  ULEA UR48, UR4, UR48, 0x18 ;  /* 0x0000003004307291 */ /* 0x000fc8000f8ec03f */
[----:B------:R-:W-:Y:S02]  /*3a00*/  UIADD3 UR51, UR48, 0x80, URZ ;  /* 0x0000008030337890 */ /* 0x000fe4000fffe03f */
[----:B------:R-:W-:Y:S02]  /*3a10*/  UIADD3 UR52, UR48, 0x37130, URZ ;  /* 0x0003713030347890 */ /* 0x000fe4000fffe03f */
[----:B------:R-:W-:Y:S02]  /*3a20*/  @!UP1 UIADD3 UR51, UR48, URZ, URZ ;  /* 0x0000003f30339290 */ /* 0x000fe4000fffe03f */
[----:B------:R-:W-:Y:S02]  /*3a30*/  UIADD3 UR4, UR54, UR52, URZ ;  /* 0x0000003436047290 */ /* 0x000fe4000fffe03f */
[----:B------:R-:W-:Y:S01]  /*3a40*/  UIADD3 UR51, UR51, 0x37380, URZ ;  /* 0x0003738033337890 */ /* 0x000fe2000fffe03f */
[----:B------:R-:W-:Y:S01]  /*3a50*/  UMOV UR42, URZ ;  /* 0x0000003f002a7c82 */ /* 0x000fe20008000000 */
[----:B---3--:R-:W-:-:S02]  /*3a60*/  R2UR UR6, R3 ;  /* 0x00000000030672ca */ /* 0x008fc400000e0000 */
[----:B------:R-:W-:Y:S02]  /*3a70*/  SHF.R.S32.HI R3, RZ, 0x1f, R2 ;  /* 0x0000001fff037819 */ /* 0x000fe40000011402 */
[----:B----4-:R-:W-:Y:S02]  /*3a80*/  R2UR UR5, R0 ;  /* 0x00000000000572ca */ /* 0x010fe400000e0000 */
[----:B------:R-:W-:-:S04]  /*3a90*/  LEA.HI R3, R3, R2, RZ, 0x7 ;  /* 0x0000000203037211 */ /* 0x000fc800078f38ff */
[----:B------:R-:W-:-:S05]  /*3aa0*/  LOP3.LUT R3, R3, 0xffffff80, RZ, 0xc0, !PT ;  /* 0xffffff8003037812 */ /* 0x000fca00078ec0ff */
[----:B------:R-:W-:-:S05]  /*3ab0*/  IMAD.IADD R3, R2, 0x1, -R3 ;  /* 0x0000000102037824 */ /* 0x000fca00078e0a03 */
[----:B------:R-:W-:-:S04]  /*3ac0*/  SHF.R.S32.HI R0, RZ, 0x1f, R3 ;  /* 0x0000001fff007819 */ /* 0x000fc80000011403 */
[CC--:B------:R-:W-:Y:S02]  /*3ad0*/  LEA.HI R2, R0.reuse, R3.reuse, RZ, 0x2 ;  /* 0x0000000300027211 */ /* 0x0c0fe400078f10ff */
[----:B------:R-:W-:Y:S02]  /*3ae0*/  LEA.HI R0, R0, R3, RZ, 0x5 ;  /* 0x0000000300007211 */ /* 0x000fe400078f28ff */
[--C-:B------:R-:W-:Y:S02]  /*3af0*/  SHF.R.S32.HI R4, RZ, 0x2, R2.reuse ;  /* 0x00000002ff047819 */ /* 0x100fe40000011402 */
[----:B------:R-:W-:Y:S02]  /*3b00*/  SHF.R.S32.HI R5, RZ, 0x1f, R2 ;  /* 0x0000001fff057819 */ /* 0x000fe40000011402 */
[----:B------:R-:W-:Y:S02]  /*3b10*/  SHF.R.S32.HI R0, RZ, 0x5, R0 ;  /* 0x00000005ff007819 */ /* 0x000fe40000011400 */
[----:B------:R-:W-:-:S02]  /*3b20*/  LEA.HI R5, R5, R4, RZ, 0x3 ;  /* 0x0000000405057211 */ /* 0x000fc400078f18ff */
[----:B------:R-:W-:Y:S02]  /*3b30*/  SHF.L.U32 R3, R3, 0x7, RZ ;  /* 0x0000000703037819 */ /* 0x000fe400000006ff */
[----:B------:R-:W-:Y:S01]  /*3b40*/  LOP3.LUT R5, R5, 0xfffffff8, RZ, 0xc0, !PT ;  /* 0xfffffff805057812 */ /* 0x000fe200078ec0ff */
[----:B------:R-:W-:Y:S01]  /*3b50*/  IMAD.SHL.U32 R0, R0, 0x10, RZ ;  /* 0x0000001000007824 */ /* 0x000fe200078e00ff */
[----:B------:R-:W-:-:S03]  /*3b60*/  LOP3.LUT R3, R3, 0x180, RZ, 0xc0, !PT ;  /* 0x0000018003037812 */ /* 0x000fc600078ec0ff */
[----:B------:R-:W-:Y:S01]  /*3b70*/  IMAD.IADD R5, R4, 0x1, -R5 ;  /* 0x0000000104057824 */ /* 0x000fe200078e0a05 */
[----:B------:R-:W-:Y:S02]  /*3b80*/  SHF.R.U32.HI R2, RZ, 0x3, R3 ;  /* 0x00000003ff027819 */ /* 0x000fe40000011603 */
[--C-:B------:R-:W-:Y:S01]  /*3b90*/  LOP3.LUT R3, R3, 0x30, R0.reuse, 0xf8, !PT ;  /* 0x0000003003037812 */ /* 0x100fe200078ef800 */
[----:B------:R-:W-:-:S05]  /*3ba0*/  IMAD.IADD R0, R5, 0x1, R0 ;  /* 0x0000000105007824 */ /* 0x000fca00078e0200 */
[----:B------:R1:W-:Y:S01]  /*3bb0*/  STL [R1+0xbc], R0 ;  /* 0x0000bc0001007387 */ /* 0x0003e20000100800 */
[----:B--2---:R-:W-:Y:S02]  /*3bc0*/  R2UR UR50, R6 ;  /* 0x00000000063272ca */ /* 0x004fe400000e0000 */
[----:B------:R-:W-:Y:S01]  /*3bd0*/  LOP3.LUT R2, R3, R2, RZ, 0x3c, !PT ;  /* 0x0000000203027212 */ /* 0x000fe200078e3cff */
[----:B------:R-:W-:-:S03]  /*3be0*/  ULOP3.LUT UR57, UR6, 0x1, URZ, 0xfc, !UPT ;  /* 0x0000000106397892 */ /* 0x000fc6000f8efc3f */
[----:B------:R-:W-:Y:S01]  /*3bf0*/  IADD3 R2, R5, R2, RZ ;  /* 0x0000000205027210 */ /* 0x000fe20007ffe0ff */
[----:B------:R-:W-:-:S12]  /*3c00*/  ULOP3.LUT UR58, UR5, 0x1, URZ, 0xfc, !UPT ;  /* 0x00000001053a7892 */ /* 0x000fd8000f8efc3f */
.L_x_137:
[----:B--2---:R-:W2:Y:S02]  /*3c10*/  LDC.64 R4, c[0x0][0x290] ;  /* 0x0000a400ff047b82 */ /* 0x004ea40000000a00 */
[----:B--2---:R-:W-:-:S06]  /*3c20*/  IMAD.WIDE R4, R18, 0xc, R4 ;  /* 0x0000000c12047825 */ /* 0x004fcc00078e0204 */
[----:B------:R-:W2:Y:S01]  /*3c30*/  LDG.E R4, desc[UR36][R4.64+0x8] ;  /* 0x0000082404047981 */ /* 0x000ea2000c1e1900 */
[----:B------:R-:W-:Y:S02]  /*3c40*/  IMAD.U32 R3, RZ, RZ, UR49 ;  /* 0x00000031ff037e24 */ /* 0x000fe4000f8e00ff */
[----:B------:R-:W-:-:S03]  /*3c50*/  IMAD.U32 R6, RZ, RZ, UR52 ;  /* 0x00000034ff067e24 */ /* 0x000fc6000f8e00ff */
[----:B------:R-:W-:-:S04]  /*3c60*/  SHF.L.U32 R3, R3, 0x1f, RZ ;  /* 0x0000001f03037819 */ /* 0x000fc800000006ff */
[----:B---3-5:R-:W3:Y:S01]  /*3c70*/  SYNCS.PHASECHK.TRANS64.TRYWAIT P0, [R6+UR54], R3 ;  /* 0x00000003060075a7 */ /* 0x028ee20008000176 */
[----:B--2---:R-:W-:-:S13]  /*3c80*/  R2UR UR4, R4 ;  /* 0x00000000040472ca */ /* 0x004fda00000e0000 */
[----:B------:R-:W-:-:S04]  /*3c90*/  UIADD3 UR4, UR4, 0x7f, URZ ;  /* 0x0000007f04047890 */ /* 0x000fc8000fffe03f */
[----:B------:R-:W-:-:S04]  /*3ca0*/  USHF.R.S32.HI UR5, URZ, 0x1f, UR4 ;  /* 0x0000001f3f057899 */ /* 0x000fc80008011404 */
[----:B------:R-:W-:-:S04]  /*3cb0*/  ULEA.HI UR4, UR5, UR4, URZ, 0x7 ;  /* 0x0000000405047291 */ /* 0x000fc8000f8f383f */
[----:B------:R-:W-:Y:S01]  /*3cc0*/  USHF.R.S32.HI UR4, URZ, 0x7, UR4 ;  /* 0x000000073f047899 */ /* 0x000fe20008011404 */
[----:B---3--:R-:W-:Y:S11]  /*3cd0*/  @!P0 BRA `(.L_x_68) ;  /* 0x000000ec00d08947 */ /* 0x008ff60003800000 */
.L_x_282:
[----:B------:R-:W-:Y:S01]  /*3ce0*/  ULOP3.LUT UR5, UR43, 0x1, URZ, 0xfc, !UPT ;  /* 0x000000012b057892 */ /* 0x000fe2000f8efc3f */
[----:B------:R-:W-:-:S03]  /*3cf0*/  R2UR UR53, R18 ;  /* 0x00000000123572ca */ /* 0x000fc600000e0000 */
[----:B------:R-:W-:-:S06]  /*3d00*/  UISETP.NE.AND UP0, UPT, UR5, 0x3, UPT ;  /* 0x000000030500788c */ /* 0x000fcc000bf05270 */
[----:B------:R-:W-:-:S13]  /*3d10*/  PLOP3.LUT P0, PT, PT, PT, UP0, 0x80, 0x0 ;  /* 0x000000000000781c */ /* 0x000fda0003f0f008 */
[----:B------:R-:W-:Y:S05]  /*3d20*/  @!P0 BRA `(.L_x_69) ;  /* 0x0000000000048947 */ /* 0x000fea0003800000 */
[----:B------:R-:W-:Y:S01]  /*3d30*/  BPT.TRAP 0x1 ;  /* 0x000000040000795c */ /* 0x000fe20000300000 */
.L_x_69:
[----:B------:R2:W-:Y:S01]  /*3d40*/  STL [R1+0xb8], RZ ;  /* 0x0000b8ff01007387 */ /* 0x0005e20000100800 */
[----:B------:R-:W-:Y:S01]  /*3d50*/  ULEA UR6, UR40, UR48, 0x3 ;  /* 0x0000003028067291 */ /* 0x000fe2000f8e183f */
[----:B-1----:R-:W-:Y:S01]  /*3d60*/  IMAD.U32 R0, RZ, RZ, UR41 ;  /* 0x00000029ff007e24 */ /* 0x002fe2000f8e00ff */
[----:B------:R-:W-:Y:S01]  /*3d70*/  ISETP.GE.AND P2, PT, R4, 0x81, PT ;  /* 0x000000810400780c */ /* 0x000fe20003f46270 */
[----:B------:R2:W-:Y:S01]  /*3d80*/  STL [R1+0xb4], RZ ;  /* 0x0000b4ff01007387 */ /* 0x0005e20000100800 */
[----:B------:R-:W-:Y:S01]  /*3d90*/  UMOV UR5, UR40 ;  /* 0x0000002800057c82 */ /* 0x000fe20008000000 */
[----:B------:R-:W-:Y:S01]  /*3da0*/  UMOV UR7, UR41 ;  /* 0x0000002900077c82 */ /* 0x000fe20008000000 */
[----:B------:R-:W-:Y:S01]  /*3db0*/  SHF.L.U32 R0, R0, 0x1f, RZ ;  /* 0x0000001f00007819 */ /* 0x000fe200000006ff */
[----:B------:R2:W-:Y:S01]  /*3dc0*/  STL [R1+0xb0], RZ ;  /* 0x0000b0ff01007387 */ /* 0x0005e20000100800 */
[----:B------:R-:W-:Y:S01]  /*3dd0*/  IMAD.MOV.U32 R19, RZ, RZ, RZ ;  /* 0x000000ffff137224 */ /* 0x000fe200078e00ff */
[----:B------:R-:W-:Y:S01]  /*3de0*/  CS2R R228, SRZ ;  /* 0x0000000000e47805 */ /* 0x000fe2000001ff00 */
[----:B------:R-:W1:Y:S01]  /*3df0*/  SYNCS.PHASECHK.TRANS64.TRYWAIT P1, [UR6+0x37080], R0 ;  /* 0x03708000ff0075a7 */ /* 0x000e620008020146 */
[----:B------:R2:W-:Y:S01]  /*3e00*/  STL [R1+0xac], RZ ;  /* 0x0000acff01007387 */ /* 0x0005e20000100800 */
[----:B------:R-:W-:Y:S01]  /*3e10*/  UMOV UR6, UR40 ;  /* 0x0000002800067c82 */ /* 0x000fe20008000000 */
[----:B------:R-:W-:-:S02]  /*3e20*/  CS2R R22, SRZ ;  /* 0x0000000000167805 */ /* 0x000fc4000001ff00 */
[----:B------:R-:W-:Y:S01]  /*3e30*/  CS2R R152, SRZ ;  /* 0x0000000000987805 */ /* 0x000fe2000001ff00 */
[----:B------:R2:W-:Y:S01]  /*3e40*/  STL [R1+0xa8], RZ ;  /* 0x0000a8ff01007387 */ /* 0x0005e20000100800 */
[----:B------:R-:W-:Y:S02]  /*3e50*/  CS2R R154, SRZ ;  /* 0x00000000009a7805 */ /* 0x000fe4000001ff00 */
[----:B------:R-:W-:Y:S02]  /*3e60*/  CS2R R156, SRZ ;  /* 0x00000000009c7805 */ /* 0x000fe4000001ff00 */
[----:B------:R-:W-:Y:S01]  /*3e70*/  CS2R R158, SRZ ;  /* 0x00000000009e7805 */ /* 0x000fe2000001ff00 */
[----:B------:R2:W-:Y:S01]  /*3e80*/  STL [R1+0xa4], RZ ;  /* 0x0000a4ff01007387 */ /* 0x0005e20000100800 */
[----:B------:R-:W-:Y:S02]  /*3e90*/  CS2R R160, SRZ ;  /* 0x0000000000a07805 */ /* 0x000fe4000001ff00 */
        /* <DEDUP_REMOVED lines=44> */
[----:B------:R-:W-:Y:S01]  /*4160*/  MOV R3, UR4 ;  /* 0x0000000400037c02 */ /* 0x000fe20008000f00 */
[----:B------:R2:W-:Y:S01]  /*4170*/  STL [R1+0x74], RZ ;  /* 0x000074ff01007387 */ /* 0x0005e20000100800 */
[----:B-1----:R-:W-:-:S03]  /*4180*/  SEL R0, RZ, 0x1, !P1 ;  /* 0x00000001ff007807 */ /* 0x002fc60004800000 */
[----:B------:R2:W-:Y:S04]  /*4190*/  STL [R1+0x70], RZ ;  /* 0x000070ff01007387 */ /* 0x0005e80000100800 */
        /* <DEDUP_REMOVED lines=27> */
[----:B------:R2:W-:Y:S01]  /*4350*/  STL [R1], RZ ;  /* 0x000000ff01007387 */ /* 0x0005e20000100800 */
[----:B------:R-:W-:Y:S05]  /*4360*/  @!P2 BRA `(.L_x_70) ;  /* 0x000000140044a947 */ /* 0x000fea0003800000 */
[----:B------:R-:W-:Y:S01]  /*4370*/  IMAD.MOV.U32 R19, RZ, RZ, RZ ;  /* 0x000000ffff137224 */ /* 0x000fe200078e00ff */
[----:B------:R-:W-:Y:S01]  /*4380*/  UMOV UR12, UR4 ;  /* 0x00000004000c7c82 */ /* 0x000fe20008000000 */
[----:B------:R-:W-:Y:S01]  /*4390*/  UMOV UR7, UR41 ;  /* 0x0000002900077c82 */ /* 0x000fe20008000000 */
[----:B------:R-:W-:Y:S01]  /*43a0*/  UMOV UR6, UR40 ;  /* 0x0000002800067c82 */ /* 0x000fe20008000000 */
[----:B------:R-:W-:-:S05]  /*43b0*/  UMOV UR5, UR40 ;  /* 0x0000002800057c82 */ /* 0x000fca0008000000 */
.L_x_77:
[----:B---3--:R-:W-:Y:S05]  /*43c0*/  @!P0 BRA `(.L_x_71) ;  /* 0x0000000000048947 */ /* 0x008fea0003800000 */
[----:B------:R-:W-:Y:S01]  /*43d0*/  BPT.TRAP 0x1 ;  /* 0x000000040000795c */ /* 0x000fe20000300000 */
.L_x_71:
[----:B------:R-:W3:Y:S01]  /*43e0*/  LDL R3, [R1+0xbc] ;  /* 0x0000bc0001037983 */ /* 0x000ee20000100800 */
[----:B------:R-:W-:Y:S01]  /*43f0*/  ISETP.NE.AND P1, PT, R0, RZ, PT ;  /* 0x000000ff0000720c */ /* 0x000fe20003f25270 */
[----:B------:R-:W-:-:S04]  /*4400*/  IMAD.U32 R0, RZ, RZ, UR6 ;  /* 0x00000006ff007e24 */ /* 0x000fc8000f8e00ff */
[----:B---3--:R-:W-:-:S08]  /*4410*/  IMAD R0, R0, 0x80, R3 ;  /* 0x0000008000007824 */ /* 0x008fd000078e0203 */
[----:B------:R-:W-:Y:S05]  /*4420*/  @P1 BRA `(.L_x_72) ;  /* 0x0000000000141947 */ /* 0x000fea0003800000 */
[----:B------:R-:W-:Y:S01]  /*4430*/  ULEA UR8, UR6, UR48, 0x3 ;  /* 0x0000003006087291 */ /* 0x000fe2000f8e183f */
[----:B------:R-:W-:-:S05]  /*4440*/  IMAD.U32 R3, RZ, RZ, UR7 ;  /* 0x00000007ff037e24 */ /* 0x000fca000f8e00ff */
[----:B------:R-:W-:-:S04]  /*4450*/  SHF.L.U32 R3, R3, 0x1f, RZ ;  /* 0x0000001f03037819 */ /* 0x000fc800000006ff */
[----:B------:R-:W1:Y:S02]  /*4460*/  SYNCS.PHASECHK.TRANS64.TRYWAIT P1, [UR8+0x37080], R3 ;  /* 0x03708003ff0075a7 */ /* 0x000e640008020148 */
[----:B-1----:R-:W-:Y:S05]  /*4470*/  @!P1 BRA `(.L_x_73) ;  /* 0x000000e800049947 */ /* 0x002fea0003800000 */
.L_x_72:
[----:B------:R-:W-:Y:S02]  /*4480*/  ULEA UR8, UR6, UR48, 0x2 ;  /* 0x0000003006087291 */ /* 0x000fe4000f8e103f */
[----:B------:R-:W-:Y:S01]  /*4490*/  LEA R0, R0, UR48, 0x2 ;  /* 0x0000003000007c11 */ /* 0x000fe2000f8e10ff */
[----:B------:R-:W-:Y:S01]  /*44a0*/  UIADD3 UR9, UR48, 0x18000, URZ ;  /* 0x0001800030097890 */ /* 0x000fe2000fffe03f */
[----:B------:R-:W-:-:S03]  /*44b0*/  UMOV UR11, 0x40000040 ;  /* 0x40000040000b7882 */ /* 0x000fc60000000000 */
[----:B------:R-:W-:Y:S01]  /*44c0*/  USHF.R.U32.HI UR9, URZ, 0x4, UR9 ;  /* 0x000000043f097899 */ /* 0x000fe20008011609 */
[----:B-1----:R-:W-:Y:S03]  /*44d0*/  LDS R4, [R0+0x30000] ;  /* 0x0300000000047984 */ /* 0x002fe60000000800 */
[----:B------:R-:W-:Y:S01]  /*44e0*/  ULOP3.LUT UR9, UR9, 0x3fff, URZ, 0xc0, !UPT ;  /* 0x00003fff09097892 */ /* 0x000fe2000f8ec03f */
[----:B------:R-:W1:Y:S01]  /*44f0*/  LDS R5, [UR8+0x30c00] ;  /* 0x030c0008ff057984 */ /* 0x000e620008000800 */
[----:B------:R-:W-:Y:S02]  /*4500*/  USHF.R.U32.HI UR8, URZ, 0x4, UR48 ;  /* 0x000000043f087899 */ /* 0x000fe40008011630 */
[----:B------:R-:W-:Y:S01]  /*4510*/  ULOP3.LUT UR9, UR9, 0x10000, URZ, 0xfc, !UPT ;  /* 0x0001000009097892 */ /* 0x000fe2000f8efc3f */
[----:B------:R-:W3:Y:S01]  /*4520*/  LDS R8, [R0+0x30020] ;  /* 0x0300200000087984 */ /* 0x000ee20000000800 */
[----:B------:R-:W-:-:S02]  /*4530*/  ULOP3.LUT UR8, UR8, 0x3fff, URZ, 0xc0, !UPT ;  /* 0x00003fff08087892 */ /* 0x000fc4000f8ec03f */
[----:B------:R-:W-:Y:S01]  /*4540*/  ULEA UR14, UR6, UR9, 0xa ;  /* 0x00000009060e7291 */ /* 0x000fe2000f8e503f */
[----:B------:R-:W4:Y:S01]  /*4550*/  LDS R10, [R0+0x30100] ;  /* 0x03010000000a7984 */ /* 0x000f220000000800 */
[----:B------:R-:W-:Y:S01]  /*4560*/  ULOP3.LUT UR8, UR8, 0x10000, URZ, 0xfc, !UPT ;  /* 0x0001000008087892 */ /* 0x000fe2000f8efc3f */
[----:B------:R-:W-:Y:S02]  /*4570*/  UMOV UR9, 0x40000040 ;  /* 0x4000004000097882 */ /* 0x000fe40000000000 */
[----:B------:R1:W5:Y:S01]  /*4580*/  LDS R12, [R0+0x30120] ;  /* 0x03012000000c7984 */ /* 0x0003620000000800 */
[----:B------:R-:W-:Y:S01]  /*4590*/  ULEA UR13, UR6, UR8, 0xa ;  /* 0x00000008060d7291 */ /* 0x000fe2000f8e503f */
[----:B------:R-:W-:Y:S01]  /*45a0*/  WARPGROUP.ARRIVE ;  /* 0x00000000000079c5 */ /* 0x000fe20000000000 */
[----:B------:R-:W-:-:S05]  /*45b0*/  UMOV UR10, UR14 ;  /* 0x0000000e000a7c82 */ /* 0x000fca0008000000 */
[----:B------:R-:W-:Y:S02]  /*45c0*/  UMOV UR8, UR13 ;  /* 0x0000000d00087c82 */ /* 0x000fe40008000000 */
[----:B------:R-:W-:Y:S01]  /*45d0*/  QGMMA.64x128x32.F32.E4M3.E4M3 R88, gdesc[UR8], RZ, !UPT, gsb0 ;  /* 0x01e00000085879f3 */ /* 0x000fe2000c0008ff */
[----:B------:R-:W-:Y:S01]  /*45e0*/  UIADD3 UR8, UR13, 0x200, URZ ;  /* 0x000002000d087890 */ /* 0x000fe2000fffe03f */
[----:B------:R-:W-:Y:S01]  /*45f0*/  UMOV UR9, 0x40000040 ;  /* 0x4000004000097882 */ /* 0x000fe20000000000 */
[C---:B-1----:R-:W-:Y:S01]  /*4600*/  FMUL R0, R5.reuse, R4 ;  /* 0x0000000405007220 */ /* 0x042fe20000400000 */
[C---:B---3--:R-:W-:Y:S01]  /*4610*/  FMUL R3, R5.reuse, R8 ;  /* 0x0000000805037220 */ /* 0x048fe20000400000 */
[C---:B----4-:R-:W-:Y:S01]  /*4620*/  FMUL R4, R5.reuse, R10 ;  /* 0x0000000a05047220 */ /* 0x050fe20000400000 */
[----:B-----5:R-:W-:Y:S01]  /*4630*/  FMUL R5, R5, R12 ;  /* 0x0000000c05057220 */ /* 0x020fe20000400000 */
[----:B------:R-:W-:Y:S02]  /*4640*/  WARPGROUP.DEPBAR.LE gsb0, 0x0 ;  /* 0x00008000000079c5 */ /* 0x000fe40000010000 */
[----:B------:R-:W-:-:S06]  /*4650*/  WARPGROUP.ARRIVE ;  /* 0x00000000000079c5 */ /* 0x000fcc0000000000 */
[----:B------:R-:W-:Y:S01]  /*4660*/  QGMMA.64x128x32.F32.E4M3.E4M3 R24, gdesc[UR8], RZ, !UPT, gsb0 ;  /* 0x01e00000081879f3 */ /* 0x000fe2000c0008ff */
[----:B------:R-:W-:Y:S02]  /*4670*/  UIADD3 UR8, UR13, 0x2, URZ ;  /* 0x000000020d087890 */ /* 0x000fe4000fffe03f */
[----:B------:R-:W-:Y:S01]  /*4680*/  UIADD3 UR10, UR14, 0x2, URZ ;  /* 0x000000020e0a7890 */ /* 0x000fe2000fffe03f */
[----:B------:R-:W-:Y:S01]  /*4690*/  UMOV UR9, 0x40000040 ;  /* 0x4000004000097882 */ /* 0x000fe20000000000 */
[----:B------:R-:W-:Y:S01]  /*46a0*/  UMOV UR11, 0x40000040 ;  /* 0x40000040000b7882 */ /* 0x000fe20000000000 */
[----:B------:R-:W-:Y:S02]  /*46b0*/  WARPGROUP.DEPBAR.LE gsb0, 0x0 ;  /* 0x00008000000079c5 */ /* 0x000fe40000010000 */
[----:B------:R-:W-:-:S06]  /*46c0*/  WARPGROUP.ARRIVE ;  /* 0x00000000000079c5 */ /* 0x000fcc0000000000 */
[----:B------:R-:W-:Y:S01]  /*46d0*/  QGMMA.64x128x32.F32.E4M3.E4M3 R88, gdesc[UR8], R88, gsb0 ;  /* 0x01e00000085879f3 */ /* 0x000fe20008000858 */
[----:B------:R-:W-:Y:S01]  /*46e0*/  UIADD3 UR8, UR13, 0x202, URZ ;  /* 0x000002020d087890 */ /* 0x000fe2000fffe03f */
[----:B------:R-:W-:Y:S01]  /*46f0*/  UMOV UR9, 0x40000040 ;  /* 0x4000004000097882 */ /* 0x000fe20000000000 */
[----:B------:R-:W-:Y:S02]  /*4700*/  WARPGROUP.DEPBAR.LE gsb0, 0x0 ;  /* 0x00008000000079c5 */ /* 0x000fe40000010000 */
[----:B------:R-:W-:-:S07]  /*4710*/  WARPGROUP.ARRIVE ;  /* 0x00000000000079c5 */ /* 0x000fce0000000000 */
[----:B------:R-:W-:Y:S01]  /*4720*/  QGMMA.64x128x32.F32.E4M3.E4M3 R24, gdesc[UR8], R24, gsb0 ;  /* 0x01e00000081879f3 */ /* 0x000fe20008000818 */
        /* <DEDUP_REMOVED lines=23> */
[----:B------:R-:W-:Y:S03]  /*48a0*/  QGMMA.64x128x32.F32.E4M3.E4M3 R24, gdesc[UR8], R24, gsb0 ;  /* 0x01e00000081879f3 */ /* 0x000fe60008000818 */
[----:B------:R-:W-:Y:S02]  /*48b0*/  WARPGROUP.DEPBAR.LE gsb0, 0x0 ;  /* 0x00008000000079c5 */ /* 0x000fe40000010000 */
[----:B------:R-:W-:Y:S05]  /*48c0*/  @!P0 BRA `(.L_x_74) ;  /* 0x0000000000048947 */ /* 0x000fea0003800000 */
[----:B------:R-:W-:Y:S01]  /*48d0*/  BPT.TRAP 0x1 ;  /* 0x000000040000795c */ /* 0x000fe20000300000 */
.L_x_74:
[----:B------:R-:W-:Y:S02]  /*48e0*/  UISETP.GT.U32.AND UP0, UPT, UR43, 0x1, UPT ;  /* 0x000000012b00788c */ /* 0x000fe4000bf04070 */
[----:B------:R-:W-:-:S04]  /*48f0*/  ULEA UR8, UR5, UR48, 0x3 ;  /* 0x0000003005087291 */ /* 0x000fc8000f8e183f */
[----:B------:R-:W-:Y:S01]  /*4900*/  UIADD3 UR8, UR8, 0x370b0, URZ ;  /* 0x000370b008087890 */ /* 0x000fe2000fffe03f */
[----:B------:R-:W-:-:S03]  /*4910*/  PLOP3.LUT P1, PT, PT, PT, UP0, 0x80, 0x0 ;  /* 0x000000000000781c */ /* 0x000fc60003f2f008 */
[----:B------:R-:W-:-:S09]  /*4920*/  UPRMT UR8, URZ, 0x654, UR8 ;  /* 0x000006543f087896 */ /* 0x000fd20008000008 */
[----:B------:R-:W-:Y:S01]  /*4930*/  SYNCS.ARRIVE.TRANS64.RED.A1T0 RZ, [UR8], RZ ;  /* 0x000000ffffff79a7 */ /* 0x000fe20008100408 */
[----:B------:R-:W-:Y:S05]  /*4940*/  @P1 BRA `(.L_x_75) ;  /* 0x0000000000041947 */ /* 0x000fea0003800000 */
[----:B------:R-:W-:Y:S01]  /*4950*/  BPT.TRAP 0x1 ;  /* 0x000000040000795c */ /* 0x000fe20000300000 */
.L_x_75:
[----:B------:R-:W-:-:S04]  /*4960*/  UIADD3 UR6, UR6, 0x1, URZ ;  /* 0x0000000106067890 */ /* 0x000fc8000fffe03f */
[----:B------:R-:W-:-:S04]  /*4970*/  UISETP.NE.AND UP0, UPT, UR6, 0x6, UPT ;  /* 0x000000060600788c */ /* 0x000fc8000bf05270 */
[----:B------:R-:W-:Y:S02]  /*4980*/  USEL UR8, URZ, 0x1, UP0 ;  /* 0x000000013f087887 */ /* 0x000fe40008000000 */
[----:B------:R-:W-:Y:S02]  /*4990*/  USEL UR6, UR6, URZ, UP0 ;  /* 0x0000003f06067287 */ /* 0x000fe40008000000 */
[----:B------:R-:W-:Y:S01]  /*49a0*/  ULOP3.LUT UR7, UR7, UR8, URZ, 0x3c, !UPT ;  /* 0x0000000807077292 */ /* 0x000fe2000f8e3c3f */
[----:B------:R-:W-:Y:S11]  /*49b0*/  @!P0 BRA `(.L_x_76) ;  /* 0x0000000000048947 */ /* 0x000ff60003800000 */
[----:B------:R-:W-:Y:S01]  /*49c0*/  BPT.TRAP 0x1 ;  /* 0x000000040000795c */ /* 0x000fe20000300000 */
.L_x_76:
[----:B------:R-:W3:Y:S04]  /*49d0*/  LDL.LU R21, [R1+0x70] ;  /* 0x0000700001157983 */ /* 0x000ee80000300800 */
[----:B------:R-:W4:Y:S04]  /*49e0*/  LDL.LU R20, [R1+0x74] ;  /* 0x0000740001147983 */ /* 0x000f280000300800 */
[----:B------:R-:W5:Y:S04]  /*49f0*/  LDL.LU R15, [R1+0x80] ;  /* 0x00008000010f7983 */ /* 0x000f680000300800 */
[----:B------:R-:W2:Y:S04]  /*4a00*/  LDL.LU R14, [R1+0x84] ;  /* 0x00008400010e7983 */ /* 0x000ea80000300800 */
[----:B------:R-:W2:Y:S04]  /*4a10*/  LDL.LU R13, [R1+0x90] ;  /* 0x00009000010d7983 */ /* 0x000ea80000300800 */
[----:B------:R-:W2:Y:S01]  /*4a20*/  LDL.LU R12, [R1+0x94] ;  /* 0x00009400010c7983 */ /* 0x000ea20000300800 */
[----:B------:R-:W-:-:S03]  /*4a30*/  FFMA R227, R88, R0, R227 ;  /* 0x0000000058e37223 */ /* 0x000fc600000000e3 */
        /* <DEDUP_REMOVED lines=26> */
[----:B------:R-:W2:Y:S04]  /*4be0*/  LDL.LU R105, [R1+0x20] ;  /* 0x0000200001697983 */ /* 0x000ea80000300800 */
[----:B------:R-:W2:Y:S04]  /*4bf0*/  LDL.LU R108, [R1+0x14] ;  /* 0x00001400016c7983 */ /* 0x000ea80000300800 */
[----:B------:R-:W2:Y:S04]  /*4c00*/  LDL.LU R109, [R1+0x10] ;  /* 0x00001000016d7983 */ /* 0x000ea80000300800 */
[----:B------:R-:W2:Y:S04]  /*4c10*/  LDL.LU R112, [R1+0x4] ;  /* 0x0000040001707983 */ /* 0x000ea80000300800 */
[----:B------:R-:W2:Y:S01]  /*4c20*/  LDL.LU R113, [R1] ;  /* 0x0000000001717983 */ /* 0x000ea20000300800 */
[----:B------:R-:W-:-:S01]  /*4c30*/  FFMA R22, R37, R4, R22 ;  /* 0x0000000425167223 */ /* 0x000fc20000000016 */
[-C--:B------:R-:W-:Y:S01]  /*4c40*/  FFMA R23, R36, R4.reuse, R23 ;  /* 0x0000000424177223 */ /* 0x080fe20000000017 */
[----:B------:R-:W-:-:S01]  /*4c50*/  FFMA R154, R33, R4, R154 ;  /* 0x00000004219a7223 */ /* 0x000fc2000000009a */
[-C--:B------:R-:W-:Y:S01]  /*4c60*/  FFMA R155, R32, R4.reuse, R155 ;  /* 0x00000004209b7223 */ /* 0x080fe2000000009b */
[----:B------:R-:W-:-:S01]  /*4c70*/  FFMA R158, R29, R4, R158 ;  /* 0x000000041d9e7223 */ /* 0x000fc2000000009e */
[-C--:B------:R-:W-:Y:S01]  /*4c80*/  FFMA R159, R28, R4.reuse, R159 ;  /* 0x000000041c9f7223 */ /* 0x080fe2000000009f */
[----:B------:R-:W-:-:S01]  /*4c90*/  FFMA R162, R25, R4, R162 ;  /* 0x0000000419a27223 */ /* 0x000fc200000000a2 */
[----:B------:R-:W-:Y:S01]  /*4ca0*/  FFMA R163, R24, R4, R163 ;  /* 0x0000000418a37223 */ /* 0x000fe200000000a3 */
[----:B------:R-:W-:-:S01]  /*4cb0*/  FFMA R225, R90, R3, R225 ;  /* 0x000000035ae17223 */ /* 0x000fc200000000e1 */
[-C--:B------:R-:W-:Y:S01]  /*4cc0*/  FFMA R224, R91, R3.reuse, R224 ;  /* 0x000000035be07223 */ /* 0x080fe200000000e0 */
        /* <DEDUP_REMOVED lines=30> */
[----:B------:R-:W-:Y:S01]  /*4eb0*/  ULEA UR8, UR6, UR48, 0x3 ;  /* 0x0000003006087291 */ /* 0x000fe2000f8e183f */
[----:B------:R-:W-:Y:S01]  /*4ec0*/  MOV R3, UR7 ;  /* 0x0000000700037c02 */ /* 0x000fe20008000f00 */
[----:B------:R-:W-:-:S01]  /*4ed0*/  FFMA R199, R116, R0, R199 ;  /* 0x0000000074c77223 */ /* 0x000fc200000000c7 */
[-C--:B------:R-:W-:Y:S01]  /*4ee0*/  FFMA R198, R117, R0.reuse, R198 ;  /* 0x0000000075c67223 */ /* 0x080fe200000000c6 */
[----:B------:R-:W-:-:S01]  /*4ef0*/  FFMA R195, R120, R0, R195 ;  /* 0x0000000078c37223 */ /* 0x000fc200000000c3 */
[----:B------:R-:W-:Y:S01]  /*4f00*/  SHF.L.U32 R3, R3, 0x1f, RZ ;  /* 0x0000001f03037819 */ /* 0x000fe200000006ff */
[----:B------:R-:W-:-:S01]  /*4f10*/  FFMA R194, R121, R0, R194 ;  /* 0x0000000079c27223 */ /* 0x000fc200000000c2 */
[-C--:B------:R-:W-:Y:S01]  /*4f20*/  FFMA R191, R124, R0.reuse, R191 ;  /* 0x000000007cbf7223 */ /* 0x080fe200000000bf */
[----:B------:R-:W-:-:S01]  /*4f30*/  FFMA R190, R125, R0, R190 ;  /* 0x000000007dbe7223 */ /* 0x000fc200000000be */
[----:B------:R1:W1:Y:S01]  /*4f40*/  SYNCS.PHASECHK.TRANS64.TRYWAIT P1, [UR8+0x37080], R3 ;  /* 0x03708003ff0075a7 */ /* 0x0002620008020148 */
        /* <DEDUP_REMOVED lines=12> */
[----:B---3--:R-:W-:-:S01]  /*5010*/  FFMA R21, R68, R4, R21 ;  /* 0x0000000444157223 */ /* 0x008fc20000000015 */
[-C--:B----4-:R-:W-:Y:S01]  /*5020*/  FFMA R20, R69, R4.reuse, R20 ;  /* 0x0000000445147223 */ /* 0x090fe20000000014 */
[----:B-----5:R-:W-:-:S01]  /*5030*/  FFMA R15, R72, R4, R15 ;  /* 0x00000004480f7223 */ /* 0x020fc2000000000f */
[-C--:B--2---:R-:W-:Y:S01]  /*5040*/  FFMA R14, R73, R4.reuse, R14 ;  /* 0x00000004490e7223 */ /* 0x084fe2000000000e */
        /* <DEDUP_REMOVED lines=19> */
[----:B------:R-:W-:-:S05]  /*5180*/  FFMA R113, R40, R4, R113 ;  /* 0x0000000428717223 */ /* 0x000fca0000000071 */
[----:B------:R-:W-:Y:S04]  /*5190*/  STL [R1], R113 ;  /* 0x0000007101007387 */ /* 0x000fe80000100800 */
[----:B------:R-:W-:Y:S04]  /*51a0*/  STL [R1+0x4], R112 ;  /* 0x0000047001007387 */ /* 0x000fe80000100800 */
        /* <DEDUP_REMOVED lines=12> */
[----:B------:R2:W-:Y:S04]  /*5270*/  STL [R1+0x70], R21 ;  /* 0x0000701501007387 */ /* 0x0005e80000100800 */
[----:B------:R3:W-:Y:S04]  /*5280*/  STL [R1+0x74], R20 ;  /* 0x0000741401007387 */ /* 0x0007e80000100800 */
[----:B------:R4:W-:Y:S04]  /*5290*/  STL [R1+0x80], R15 ;  /* 0x0000800f01007387 */ /* 0x0009e80000100800 */
[----:B------:R5:W-:Y:S04]  /*52a0*/  STL [R1+0x84], R14 ;  /* 0x0000840e01007387 */ /* 0x000be80000100800 */
[----:B------:R1:W-:Y:S04]  /*52b0*/  STL [R1+0x90], R13 ;  /* 0x0000900d01007387 */ /* 0x0003e80000100800 */
[----:B------:R1:W-:Y:S04]  /*52c0*/  STL [R1+0x94], R12 ;  /* 0x0000940c01007387 */ /* 0x0003e80000100800 */
[----:B------:R1:W-:Y:S04]  /*52d0*/  STL [R1+0xa0], R11 ;  /* 0x0000a00b01007387 */ /* 0x0003e80000100800 */
[----:B------:R1:W-:Y:S04]  /*52e0*/  STL [R1+0xa4], R10 ;  /* 0x0000a40a01007387 */ /* 0x0003e80000100800 */
[----:B------:R-:W5:Y:S04]  /*52f0*/  LDL.LU R44, [R1+0x8] ;  /* 0x00000800012c7983 */ /* 0x000f680000300800 */
[----:B------:R1:W-:Y:S04]  /*5300*/  STL [R1+0xb0], R9 ;  /* 0x0000b00901007387 */ /* 0x0003e80000100800 */
[----:B------:R-:W5:Y:S04]  /*5310*/  LDL.LU R41, [R1+0xc] ;  /* 0x00000c0001297983 */ /* 0x000f680000300800 */
[----:B------:R-:W5:Y:S04]  /*5320*/  LDL.LU R40, [R1+0x18] ;  /* 0x0000180001287983 */ /* 0x000f680000300800 */
[----:B------:R1:W-:Y:S04]  /*5330*/  STL [R1+0xb4], R8 ;  /* 0x0000b40801007387 */ /* 0x0003e80000100800 */
[----:B------:R-:W5:Y:S04]  /*5340*/  LDL.LU R37, [R1+0x1c] ;  /* 0x00001c0001257983 */ /* 0x000f680000300800 */
[----:B------:R-:W5:Y:S04]  /*5350*/  LDL.LU R36, [R1+0x28] ;  /* 0x0000280001247983 */ /* 0x000f680000300800 */
[----:B------:R-:W5:Y:S04]  /*5360*/  LDL.LU R33, [R1+0x2c] ;  /* 0x00002c0001217983 */ /* 0x000f680000300800 */
[----:B------:R-:W5:Y:S04]  /*5370*/  LDL.LU R32, [R1+0x38] ;  /* 0x0000380001207983 */ /* 0x000f680000300800 */
[----:B------:R-:W5:Y:S04]  /*5380*/  LDL.LU R29, [R1+0x3c] ;  /* 0x00003c00011d7983 */ /* 0x000f680000300800 */
[----:B------:R-:W5:Y:S04]  /*5390*/  LDL.LU R28, [R1+0x48] ;  /* 0x00004800011c7983 */ /* 0x000f680000300800 */
[----:B------:R-:W5:Y:S04]  /*53a0*/  LDL.LU R25, [R1+0x4c] ;  /* 0x00004c0001197983 */ /* 0x000f680000300800 */
[----:B------:R-:W5:Y:S04]  /*53b0*/  LDL.LU R24, [R1+0x58] ;  /* 0x0000580001187983 */ /* 0x000f680000300800 */
[----:B--2---:R-:W2:Y:S04]  /*53c0*/  LDL.LU R21, [R1+0x5c] ;  /* 0x00005c0001157983 */ /* 0x004ea80000300800 */
[----:B---3--:R-:W3:Y:S04]  /*53d0*/  LDL.LU R20, [R1+0x68] ;  /* 0x0000680001147983 */ /* 0x008ee80000300800 */
[----:B----4-:R-:W4:Y:S04]  /*53e0*/  LDL.LU R15, [R1+0x6c] ;  /* 0x00006c00010f7983 */ /* 0x010f280000300800 */
[----:B-----5:R-:W5:Y:S04]  /*53f0*/  LDL.LU R14, [R1+0x78] ;  /* 0x00007800010e7983 */ /* 0x020f680000300800 */
[----:B-1----:R-:W5:Y:S04]  /*5400*/  LDL.LU R13, [R1+0x7c] ;  /* 0x00007c00010d7983 */ /* 0x002f680000300800 */
[----:B------:R-:W5:Y:S04]  /*5410*/  LDL.LU R12, [R1+0x88] ;  /* 0x00008800010c7983 */ /* 0x000f680000300800 */
[----:B------:R-:W5:Y:S04]  /*5420*/  LDL.LU R11, [R1+0x8c] ;  /* 0x00008c00010b7983 */ /* 0x000f680000300800 */
[----:B------:R-:W5:Y:S04]  /*5430*/  LDL.LU R10, [R1+0x98] ;  /* 0x00009800010a7983 */ /* 0x000f680000300800 */
[----:B------:R-:W5:Y:S04]  /*5440*/  LDL.LU R9, [R1+0x9c] ;  /* 0x00009c0001097983 */ /* 0x000f680000300800 */
[----:B------:R-:W5:Y:S04]  /*5450*/  LDL.LU R8, [R1+0xa8] ;  /* 0x0000a80001087983 */ /* 0x000f680000300800 */
[----:B------:R-:W5:Y:S04]  /*5460*/  LDL.LU R3, [R1+0xac] ;  /* 0x0000ac0001037983 */ /* 0x000f680000300800 */
[----:B------:R-:W5:Y:S01]  /*5470*/  LDL.LU R0, [R1+0xb8] ;  /* 0x0000b80001007983 */ /* 0x000f620000300800 */
[----:B------:R-:W-:Y:S01]  /*5480*/  UISETP.GT.AND UP1, UPT, UR12, 0x2, UPT ;  /* 0x000000020c00788c */ /* 0x000fe2000bf24270 */
[-C--:B------:R-:W-:Y:S01]  /*5490*/  FFMA R161, R26, R5.reuse, R161 ;  /* 0x000000051aa17223 */ /* 0x080fe200000000a1 */
[----:B------:R-:W-:Y:S01]  /*54a0*/  UIADD3 UR5, UR5, 0x1, URZ ;  /* 0x0000000105057890 */ /* 0x000fe2000fffe03f */
[-C--:B------:R-:W-:Y:S01]  /*54b0*/  FFMA R160, R27, R5.reuse, R160 ;  /* 0x000000051ba07223 */ /* 0x080fe200000000a0 */
[----:B------:R-:W-:Y:S01]  /*54c0*/  UIADD3 UR12, UR12, -0x1, URZ ;  /* 0xffffffff0c0c7890 */ /* 0x000fe2000fffe03f */
[-C--:B------:R-:W-:Y:S01]  /*54d0*/  FFMA R157, R30, R5.reuse, R157 ;  /* 0x000000051e9d7223 */ /* 0x080fe2000000009d */
[----:B------:R-:W-:Y:S01]  /*54e0*/  PLOP3.LUT P2, PT, PT, PT, UP1, 0x80, 0x0 ;  /* 0x000000000000781c */ /* 0x000fe20003f4f018 */
[----:B------:R-:W-:Y:S01]  /*54f0*/  UISETP.NE.AND UP0, UPT, UR5, 0x6, UPT ;  /* 0x000000060500788c */ /* 0x000fe2000bf05270 */
[----:B------:R-:W-:-:S01]  /*5500*/  FFMA R156, R31, R5, R156 ;  /* 0x000000051f9c7223 */ /* 0x000fc2000000009c */
[-C--:B------:R-:W-:Y:S01]  /*5510*/  FFMA R153, R34, R5.reuse, R153 ;  /* 0x0000000522997223 */ /* 0x080fe20000000099 */
[----:B------:R-:W-:-:S01]  /*5520*/  FFMA R152, R35, R5, R152 ;  /* 0x0000000523987223 */ /* 0x000fc20000000098 */
[----:B------:R-:W-:Y:S01]  /*5530*/  USEL UR5, UR5, URZ, UP0 ;  /* 0x0000003f05057287 */ /* 0x000fe20008000000 */
[----:B------:R-:W-:-:S01]  /*5540*/  FFMA R228, R38, R5, R228 ;  /* 0x0000000526e47223 */ /* 0x000fc200000000e4 */
[-C--:B------:R-:W-:Y:S01]  /*5550*/  FFMA R229, R39, R5.reuse, R229 ;  /* 0x0000000527e57223 */ /* 0x080fe200000000e5 */
[----:B------:R-:W-:-:S01]  /*5560*/  FFMA R19, R87, R5, R19 ;  /* 0x0000000557137223 */ /* 0x000fc20000000013 */
[----:B------:R-:W-:-:S05]  /*5570*/  FFMA R44, R42, R5, R44 ;  /* 0x000000052a2c7223 */ /* 0x000fca000000002c */
[----:B------:R-:W-:Y:S01]  /*5580*/  STL [R1+0x8], R44 ;  /* 0x0000082c01007387 */ /* 0x000fe20000100800 */
[----:B------:R-:W-:-:S01]  /*5590*/  FFMA R41, R43, R5, R41 ;  /* 0x000000052b297223 */ /* 0x000fc20000000029 */
[----:B------:R-:W-:-:S04]  /*55a0*/  FFMA R40, R46, R5, R40 ;  /* 0x000000052e287223 */ /* 0x000fc80000000028 */
[----:B------:R-:W-:Y:S04]  /*55b0*/  STL [R1+0xc], R41 ;  /* 0x00000c2901007387 */ /* 0x000fe80000100800 */
[----:B------:R-:W-:Y:S01]  /*55c0*/  STL [R1+0x18], R40 ;  /* 0x0000182801007387 */ /* 0x000fe20000100800 */
[----:B------:R-:W-:-:S01]  /*55d0*/  FFMA R37, R47, R5, R37 ;  /* 0x000000052f257223 */ /* 0x000fc20000000025 */
[----:B------:R-:W-:-:S04]  /*55e0*/  FFMA R36, R50, R5, R36 ;  /* 0x0000000532247223 */ /* 0x000fc80000000024 */
[----:B------:R-:W-:Y:S01]  /*55f0*/  STL [R1+0x1c], R37 ;  /* 0x00001c2501007387 */ /* 0x000fe20000100800 */
[----:B------:R-:W-:-:S03]  /*5600*/  FFMA R33, R51, R5, R33 ;  /* 0x0000000533217223 */ /* 0x000fc60000000021 */
        /* <DEDUP_REMOVED lines=11> */
[----:B--2---:R-:W-:-:S03]  /*56c0*/  FFMA R21, R63, R5, R21 ;  /* 0x000000053f157223 */ /* 0x004fc60000000015 */
[----:B------:R-:W-:Y:S01]  /*56d0*/  STL [R1+0x58], R24 ;  /* 0x0000581801007387 */ /* 0x000fe20000100800 */
[----:B---3--:R-:W-:-:S03]  /*56e0*/  FFMA R20, R66, R5, R20 ;  /* 0x0000000542147223 */ /* 0x008fc60000000014 */
[----:B------:R-:W-:Y:S01]  /*56f0*/  STL [R1+0x5c], R21 ;  /* 0x00005c1501007387 */ /* 0x000fe20000100800 */
[----:B----4-:R-:W-:-:S03]  /*5700*/  FFMA R15, R67, R5, R15 ;  /* 0x00000005430f7223 */ /* 0x010fc6000000000f */
[----:B------:R-:W-:Y:S01]  /*5710*/  STL [R1+0x68], R20 ;  /* 0x0000681401007387 */ /* 0x000fe20000100800 */
[----:B-----5:R-:W-:-:S03]  /*5720*/  FFMA R14, R70, R5, R14 ;  /* 0x00000005460e7223 */ /* 0x020fc6000000000e */
        /* <DEDUP_REMOVED lines=15> */
[----:B------:R-:W-:-:S05]  /*5820*/  FFMA R0, R86, R5, R0 ;  /* 0x0000000556007223 */ /* 0x000fca0000000000 */
[----:B------:R1:W-:Y:S04]  /*5830*/  STL [R1+0xb8], R0 ;  /* 0x0000b80001007387 */ /* 0x0003e80000100800 */
[----:B------:R3:W-:Y:S01]  /*5840*/  STL [R1+0xac], R3 ;  /* 0x0000ac0301007387 */ /* 0x0007e20000100800 */
[----:B-1----:R-:W-:Y:S01]  /*5850*/  SEL R0, RZ, 0x1, !P1 ;  /* 0x00000001ff007807 */ /* 0x002fe20004800000 */
[----:B------:R-:W-:Y:S06]  /*5860*/  @P2 BRA `(.L_x_77) ;  /* 0xffffffe800d42947 */ /* 0x000fec000383ffff */
[----:B---3--:R-:W-:-:S07]  /*5870*/  IMAD.U32 R3, RZ, RZ, UR12 ;  /* 0x0000000cff037e24 */ /* 0x008fce000f8e00ff */
.L_x_70:
[----:B------:R-:W-:-:S13]  /*5880*/  ISETP.NE.AND P1, PT, R3, 0x1, PT ;  /* 0x000000010300780c */ /* 0x000fda0003f25270 */
[----:B------:R-:W-:Y:S05]  /*5890*/  @P1 BRA `(.L_x_78) ;  /* 0x0000001000e01947 */ /* 0x000fea0003800000 */
[----:B------:R-:W-:Y:S05]  /*58a0*/  @!P0 BRA `(.L_x_79) ;  /* 0x0000000000048947 */ /* 0x000fea0003800000 */
[----:B------:R-:W-:Y:S01]  /*58b0*/  BPT.TRAP 0x1 ;  /* 0x000000040000795c */ /* 0x000fe20000300000 */
.L_x_79:
        /* <DEDUP_REMOVED lines=10> */
.L_x_80:
[----:B------:R-:W-:Y:S02]  /*5960*/  ULEA UR7, UR6, UR48, 0x2 ;  /* 0x0000003006077291 */ /* 0x000fe4000f8e103f */
[----:B------:R-:W-:Y:S01]  /*5970*/  LEA R0, R0, UR48, 0x2 ;  /* 0x0000003000007c11 */ /* 0x000fe2000f8e10ff */
[----:B------:R-:W-:Y:S01]  /*5980*/  UIADD3 UR8, UR48, 0x18000, URZ ;  /* 0x0001800030087890 */ /* 0x000fe2000fffe03f */
[----:B------:R-:W-:Y:S01]  /*5990*/  UMOV UR9, 0x40000040 ;  /* 0x4000004000097882 */ /* 0x000fe20000000000 */
[----:B------:R-:W-:Y:S02]  /*59a0*/  UMOV UR11, 0x40000040 ;  /* 0x40000040000b7882 */ /* 0x000fe40000000000 */
[----:B------:R-:W-:Y:S01]  /*59b0*/  USHF.R.U32.HI UR8, URZ, 0x4, UR8 ;  /* 0x000000043f087899 */ /* 0x000fe20008011608 */
[----:B-1----:R-:W-:Y:S03]  /*59c0*/  LDS R4, [R0+0x30000] ;  /* 0x0300000000047984 */ /* 0x002fe60000000800 */
[----:B------:R-:W-:Y:S01]  /*59d0*/  ULOP3.LUT UR8, UR8, 0x3fff, URZ, 0xc0, !UPT ;  /* 0x00003fff08087892 */ /* 0x000fe2000f8ec03f */
[----:B------:R-:W1:Y:S01]  /*59e0*/  LDS R5, [UR7+0x30c00] ;  /* 0x030c0007ff057984 */ /* 0x000e620008000800 */
[----:B------:R-:W-:-:S02]  /*59f0*/  USHF.R.U32.HI UR7, URZ, 0x4, UR48 ;  /* 0x000000043f077899 */ /* 0x000fc40008011630 */
[----:B------:R-:W-:Y:S01]  /*5a00*/  ULOP3.LUT UR8, UR8, 0x10000, URZ, 0xfc, !UPT ;  /* 0x0001000008087892 */ /* 0x000fe2000f8efc3f */
[----:B------:R-:W3:Y:S01]  /*5a10*/  LDS R8, [R0+0x30020] ;  /* 0x0300200000087984 */ /* 0x000ee20000000800 */
[----:B------:R-:W-:-:S03]  /*5a20*/  ULOP3.LUT UR7, UR7, 0x3fff, URZ, 0xc0, !UPT ;  /* 0x00003fff07077892 */ /* 0x000fc6000f8ec03f */
[----:B------:R-:W4:Y:S01]  /*5a30*/  LDS R10, [R0+0x30100] ;  /* 0x03010000000a7984 */ /* 0x000f220000000800 */
[----:B------:R-:W-:-:S03]  /*5a40*/  ULOP3.LUT UR7, UR7, 0x10000, URZ, 0xfc, !UPT ;  /* 0x0001000007077892 */ /* 0x000fc6000f8efc3f */
[----:B------:R1:W5:Y:S01]  /*5a50*/  LDS R12, [R0+0x30120] ;  /* 0x03012000000c7984 */ /* 0x0003620000000800 */
[----:B------:R-:W-:Y:S01]  /*5a60*/  ULEA UR7, UR6, UR7, 0xa ;  /* 0x0000000706077291 */ /* 0x000fe2000f8e503f */
[----:B------:R-:W-:Y:S01]  /*5a70*/  WARPGROUP.ARRIVE ;  /* 0x00000000000079c5 */ /* 0x000fe20000000000 */
[----:B------:R-:W-:-:S05]  /*5a80*/  ULEA UR6, UR6, UR8, 0xa ;  /* 0x0000000806067291 */ /* 0x000fca000f8e503f */
[----:B------:R-:W-:Y:S02]  /*5a90*/  UMOV UR8, UR7 ;  /* 0x0000000700087c82 */ /* 0x000fe40008000000 */
        /* <DEDUP_REMOVED lines=8> */
[----:B------:R-:W-:-:S02]  /*5b20*/  WARPGROUP.DEPBAR.LE gsb0, 0x0 ;  /* 0x00008000000079c5 */ /* 0x000fc40000010000 */
        /* <DEDUP_REMOVED lines=41> */
.L_x_82:
        /* <DEDUP_REMOVED lines=8> */
.L_x_83:
        /* <DEDUP_REMOVED lines=144> */
[----:B------:R5:W-:Y:S04]  /*6740*/  STL [R1+0xb0], R9 ;  /* 0x0000b00901007387 */ /* 0x000be80000100800 */
        /* <DEDUP_REMOVED lines=10> */
[----:B-1----:R-:W5:Y:S04]  /*67f0*/  LDL.LU R21, [R1+0x5c] ;  /* 0x00005c0001157983 */ /* 0x002f680000300800 */
[----:B--2---:R-:W2:Y:S04]  /*6800*/  LDL.LU R20, [R1+0x68] ;  /* 0x0000680001147983 */ /* 0x004ea80000300800 */
[----:B---3--:R-:W3:Y:S04]  /*6810*/  LDL.LU R15, [R1+0x6c] ;  /* 0x00006c00010f7983 */ /* 0x008ee80000300800 */
[----:B----4-:R-:W4:Y:S04]  /*6820*/  LDL.LU R14, [R1+0x78] ;  /* 0x00007800010e7983 */ /* 0x010f280000300800 */
[----:B-----5:R-:W5:Y:S04]  /*6830*/  LDL.LU R13, [R1+0x7c] ;  /* 0x00007c00010d7983 */ /* 0x020f680000300800 */
[----:B------:R-:W5:Y:S04]  /*6840*/  LDL.LU R12, [R1+0x88] ;  /* 0x00008800010c7983 */ /* 0x000f680000300800 */
[----:B------:R-:W5:Y:S04]  /*6850*/  LDL.LU R11, [R1+0x8c] ;  /* 0x00008c00010b7983 */ /* 0x000f680000300800 */
[----:B------:R-:W5:Y:S04]  /*6860*/  LDL.LU R10, [R1+0x98] ;  /* 0x00009800010a7983 */ /* 0x000f680000300800 */
[----:B------:R-:W5:Y:S04]  /*6870*/  LDL.LU R9, [R1+0x9c] ;  /* 0x00009c0001097983 */ /* 0x000f680000300800 */
[----:B------:R-:W5:Y:S04]  /*6880*/  LDL.LU R8, [R1+0xa8] ;  /* 0x0000a80001087983 */ /* 0x000f680000300800 */
[----:B------:R-:W5:Y:S04]  /*6890*/  LDL.LU R3, [R1+0xac] ;  /* 0x0000ac0001037983 */ /* 0x000f680000300800 */
[----:B------:R-:W5:Y:S01]  /*68a0*/  LDL.LU R0, [R1+0xb8] ;  /* 0x0000b80001007983 */ /* 0x000f620000300800 */
        /* <DEDUP_REMOVED lines=10> */
[----:B------:R1:W-:Y:S01]  /*6950*/  STL [R1+0x8], R44 ;  /* 0x0000082c01007387 */ /* 0x0003e20000100800 */
[----:B------:R-:W-:-:S05]  /*6960*/  FFMA R41, R43, R5, R41 ;  /* 0x000000052b297223 */ /* 0x000fca0000000029 */
[----:B------:R1:W-:Y:S01]  /*6970*/  STL [R1+0xc], R41 ;  /* 0x00000c2901007387 */ /* 0x0003e20000100800 */
[----:B------:R-:W-:-:S05]  /*6980*/  FFMA R40, R46, R5, R40 ;  /* 0x000000052e287223 */ /* 0x000fca0000000028 */
[----:B------:R1:W-:Y:S01]  /*6990*/  STL [R1+0x18], R40 ;  /* 0x0000182801007387 */ /* 0x0003e20000100800 */
[----:B------:R-:W-:-:S01]  /*69a0*/  FFMA R37, R47, R5, R37 ;  /* 0x000000052f257223 */ /* 0x000fc20000000025 */
[----:B------:R-:W-:-:S04]  /*69b0*/  FFMA R36, R50, R5, R36 ;  /* 0x0000000532247223 */ /* 0x000fc80000000024 */
[----:B------:R1:W-:Y:S01]  /*69c0*/  STL [R1+0x1c], R37 ;  /* 0x00001c2501007387 */ /* 0x0003e20000100800 */
[----:B------:R-:W-:-:S03]  /*69d0*/  FFMA R33, R51, R5, R33 ;  /* 0x0000000533217223 */ /* 0x000fc60000000021 */
        /* <DEDUP_REMOVED lines=13> */
[----:B--2---:R-:W-:-:S03]  /*6ab0*/  FFMA R20, R66, R5, R20 ;  /* 0x0000000542147223 */ /* 0x004fc60000000014 */
[----:B------:R1:W-:Y:S01]  /*6ac0*/  STL [R1+0x5c], R21 ;  /* 0x00005c1501007387 */ /* 0x0003e20000100800 */
[----:B---3--:R-:W-:-:S03]  /*6ad0*/  FFMA R15, R67, R5, R15 ;  /* 0x00000005430f7223 */ /* 0x008fc6000000000f */
[----:B------:R1:W-:Y:S01]  /*6ae0*/  STL [R1+0x68], R20 ;  /* 0x0000681401007387 */ /* 0x0003e20000100800 */
[----:B----4-:R-:W-:-:S03]  /*6af0*/  FFMA R14, R70, R5, R14 ;  /* 0x00000005460e7223 */ /* 0x010fc6000000000e */
[----:B------:R1:W-:Y:S01]  /*6b00*/  STL [R1+0x6c], R15 ;  /* 0x00006c0f01007387 */ /* 0x0003e20000100800 */
[----:B-----5:R-:W-:-:S03]  /*6b10*/  FFMA R13, R71, R5, R13 ;  /* 0x00000005470d7223 */ /* 0x020fc6000000000d */
        /* <DEDUP_REMOVED lines=13> */
[----:B------:R-:W-:-:S05]  /*6bf0*/  FFMA R0, R86, R5, R0 ;  /* 0x0000000556007223 */ /* 0x000fca0000000000 */
[----:B------:R1:W-:Y:S04]  /*6c00*/  STL [R1+0xb8], R0 ;  /* 0x0000b80001007387 */ /* 0x0003e80000100800 */
[----:B------:R1:W-:Y:S02]  /*6c10*/  STL [R1+0xac], R3 ;  /* 0x0000ac0301007387 */ /* 0x0003e40000100800 */
.L_x_78:
[----:B-1----:R-:W-:Y:S01]  /*6c20*/  MOV R3, UR49 ;  /* 0x0000003100037c02 */ /* 0x002fe20008000f00 */
[----:B------:R-:W-:-:S03]  /*6c30*/  IMAD.U32 R0, RZ, RZ, UR60 ;  /* 0x0000003cff007e24 */ /* 0x000fc6000f8e00ff */
[----:B------:R-:W-:Y:S01]  /*6c40*/  SHF.L.U32 R3, R3, 0x1f, RZ ;  /* 0x0000001f03037819 */ /* 0x000fe200000006ff */
[----:B------:R1:W-:Y:S03]  /*6c50*/  SYNCS.ARRIVE.TRANS64.A1T0 RZ, [R0+UR52], RZ ;  /* 0x000000ff00ff79a7 */ /* 0x0003e60008100034 */
[----:B------:R-:W3:Y:S02]  /*6c60*/  SYNCS.PHASECHK.TRANS64.TRYWAIT P0, [R6+UR54+0x10], R3 ;  /* 0x00001003060075a7 */ /* 0x000ee40008000176 */
[----:B-1-3--:R-:W-:Y:S05]  /*6c70*/  @!P0 BRA `(.L_x_84) ;  /* 0x000000c000348947 */ /* 0x00afea0003800000 */
.L_x_283:
[----:B------:R-:W-:Y:S01]  /*6c80*/  UIADD3 UR40, UR4, UR40, URZ ;  /* 0x0000002804287290 */ /* 0x000fe2000fffe03f */
[----:B------:R-:W-:Y:S01]  /*6c90*/  LOP3.LUT P0, RZ, R7, 0xff, RZ, 0xc0, !PT ;  /* 0x000000ff07ff7812 */ /* 0x000fe2000780c0ff */
[----:B------:R-:W-:Y:S02]  /*6ca0*/  UISETP.GE.U32.AND UP1, UPT, UR4, 0x6, UPT ;  /* 0x000000060400788c */ /* 0x000fe4000bf26070 */
[----:B------:R-:W-:-:S04]  /*6cb0*/  UISETP.GT.U32.AND UP0, UPT, UR40, 0x5, UPT ;  /* 0x000000052800788c */ /* 0x000fc8000bf04070 */
[----:B------:R-:W-:Y:S02]  /*6cc0*/  UISETP.LT.U32.AND UP0, UPT, UR4, 0x6, UP0 ;  /* 0x000000060400788c */ /* 0x000fe40008701070 */
[----:B------:R-:W-:Y:S02]  /*6cd0*/  UIMAD.WIDE.U32 UR4, UR40, -0x55555555, URZ ;  /* 0xaaaaaaab280478a5 */ /* 0x000fe4000f8e003f */
[----:B------:R-:W-:Y:S02]  /*6ce0*/  USEL UR6, URZ, 0x1, !UP0 ;  /* 0x000000013f067887 */ /* 0x000fe4000c000000 */
[----:B------:R-:W-:Y:S02]  /*6cf0*/  USHF.R.U32.HI UR4, URZ, 0x2, UR5 ;  /* 0x000000023f047899 */ /* 0x000fe40008011605 */
[----:B------:R-:W-:Y:S02]  /*6d00*/  ULOP3.LUT UR41, UR41, UR6, URZ, 0x3c, !UPT ;  /* 0x0000000629297292 */ /* 0x000fe4000f8e3c3f */
[----:B------:R-:W-:-:S02]  /*6d10*/  UIMAD UR40, UR4, -0x6, UR40 ;  /* 0xfffffffa042878a4 */ /* 0x000fc4000f8e0228 */
[----:B------:R-:W-:Y:S01]  /*6d20*/  @UP1 ULOP3.LUT UR41, UR41, 0x1, UR4, 0x78, !UPT ;  /* 0x0000000129291892 */ /* 0x000fe2000f8e7804 */
[----:B------:R-:W-:Y:S11]  /*6d30*/  @!P0 BRA `(.L_x_85) ;  /* 0x00000000000c8947 */ /* 0x000ff60003800000 */
[----:B------:R-:W-:-:S04]  /*6d40*/  DEPBAR {5,4,3,2,1,0} ;  /* 0x0000003f0000791a */ /* 0x000fc80000000000 */
[----:B------:R3:W-:Y:S02]  /*6d50*/  UTMACCTL.IV [UR38] ;  /* 0x00000000260079b9 */ /* 0x0007e40008000000 */
[----:B---3--:R-:W-:Y:S01]  /*6d60*/  NOP ;  /* 0x0000000000007918 */ /* 0x008fe20000000000 */
.L_x_85:
[----:B------:R-:W-:Y:S01]  /*6d70*/  UIADD3 UR4, UR48, 0x30e00, URZ ;  /* 0x00030e0030047890 */ /* 0x000fe2000fffe03f */
[----:B------:R-:W-:Y:S02]  /*6d80*/  R2UR UR45, R16 ;  /* 0x00000000102d72ca */ /* 0x000fe400000e0000 */
[----:B------:R-:W-:Y:S01]  /*6d90*/  R2UR UR46, R17 ;  /* 0x00000000112e72ca */ /* 0x000fe200000e0000 */
[----:B------:R-:W-:-:S06]  /*6da0*/  ULOP3.LUT UP0, URZ, UR4, 0x1bf, URZ, 0xc0, !UPT ;  /* 0x000001bf043f7892 */ /* 0x000fcc000f80c03f */
[----:B------:R-:W-:-:S04]  /*6db0*/  PLOP3.LUT P0, PT, PT, PT, UP0, 0x80, 0x0 ;  /* 0x000000000000781c */ /* 0x000fc80003f0f008 */
[----:B------:R-:W-:Y:S02]  /*6dc0*/  USHF.L.U32 UR45, UR45, 0x7, URZ ;  /* 0x000000072d2d7899 */ /* 0x000fe4000800063f */
[----:B------:R-:W-:-:S07]  /*6dd0*/  USHF.L.U32 UR46, UR46, 0x7, URZ ;  /* 0x000000072e2e7899 */ /* 0x000fce000800063f */
[----:B------:R-:W-:Y:S05]  /*6de0*/  @!P0 BRA `(.L_x_86) ;  /* 0x0000000000408947 */ /* 0x000fea0003800000 */
[----:B------:R-:W-:Y:S01]  /*6df0*/  MOV R14, 0xb8 ;  /* 0x000000b8000e7802 */ /* 0x000fe20000000f00 */
[----:B------:R-:W-:Y:S01]  /*6e00*/  ULDC.64 UR4, c[0x4][0xa8] ;  /* 0x01002a0000047ab9 */ /* 0x000fe20000000a00 */
[----:B------:R-:W-:Y:S01]  /*6e10*/  ULDC.64 UR6, c[0x4][0x40] ;  /* 0x0100100000067ab9 */ /* 0x000fe20000000a00 */
[----:B------:R-:W-:Y:S01]  /*6e20*/  IMAD.U32 R4, RZ, RZ, UR4 ;  /* 0x00000004ff047e24 */ /* 0x000fe2000f8e00ff */
[----:B------:R-:W-:Y:S01]  /*6e30*/  MOV R13, RZ ;  /* 0x000000ff000d7202 */ /* 0x000fe20000000f00 */
[----:B------:R-:W-:Y:S01]  /*6e40*/  IMAD.U32 R5, RZ, RZ, UR5 ;  /* 0x00000005ff057e24 */ /* 0x000fe2000f8e00ff */
[----:B------:R-:W3:Y:S01]  /*6e50*/  LDC.64 R14, c[0x4][R14] ;  /* 0x010000000e0e7b82 */ /* 0x000ee20000000a00 */
[----:B------:R-:W-:Y:S01]  /*6e60*/  ULDC.64 UR4, c[0x4][0xb0] ;  /* 0x01002c0000047ab9 */ /* 0x000fe20000000a00 */
[----:B------:R-:W-:Y:S01]  /*6e70*/  IMAD.U32 R10, RZ, RZ, UR6 ;  /* 0x00000006ff0a7e24 */ /* 0x000fe2000f8e00ff */
[----:B------:R-:W-:Y:S01]  /*6e80*/  MOV R7, UR5 ;  /* 0x0000000500077c02 */ /* 0x000fe20008000f00 */
[----:B------:R-:W-:-:S02]  /*6e90*/  IMAD.U32 R6, RZ, RZ, UR4 ;  /* 0x00000004ff067e24 */ /* 0x000fc4000f8e00ff */
[----:B------:R-:W-:Y:S02]  /*6ea0*/  IMAD.U32 R11, RZ, RZ, UR7 ;  /* 0x00000007ff0b7e24 */ /* 0x000fe4000f8e00ff */
[----:B------:R-:W-:Y:S02]  /*6eb0*/  IMAD.MOV.U32 R8, RZ, RZ, 0x70 ;  /* 0x00000070ff087424 */ /* 0x000fe400078e00ff */
[----:B------:R-:W-:-:S07]  /*6ec0*/  IMAD.MOV.U32 R12, RZ, RZ, 0x1 ;  /* 0x00000001ff0c7424 */ /* 0x000fce00078e00ff */
[----:B------:R-:W-:-:S07]  /*6ed0*/  LEPC R20, `(.L_x_86) ;  /* 0x000000001014794e */ /* 0x000fce0000000000 */
[----:B-123--:R-:W-:Y:S05]  /*6ee0*/  CALL.ABS.NOINC R14 ;  /* 0x000000000e007343 */ /* 0x00efea0003c00000 */
.L_x_86:
[----:B------:R-:W-:-:S04]  /*6ef0*/  UIADD3 UR4, UR48, 0x34e00, URZ ;  /* 0x00034e0030047890 */ /* 0x000fc8000fffe03f */
[----:B------:R-:W-:-:S06]  /*6f00*/  ULOP3.LUT UP0, URZ, UR4, 0x1bf, URZ, 0xc0, !UPT ;  /* 0x000001bf043f7892 */ /* 0x000fcc000f80c03f */
[----:B------:R-:W-:-:S13]  /*6f10*/  PLOP3.LUT P0, PT, PT, PT, UP0, 0x80, 0x0 ;  /* 0x000000000000781c */ /* 0x000fda0003f0f008 */
[----:B------:R-:W-:Y:S05]  /*6f20*/  @!P0 BRA `(.L_x_87) ;  /* 0x0000000000408947 */ /* 0x000fea0003800000 */
[----:B------:R-:W-:Y:S01]  /*6f30*/  MOV R14, 0xb8 ;  /* 0x000000b8000e7802 */ /* 0x000fe20000000f00 */
[----:B------:R-:W-:Y:S01]  /*6f40*/  ULDC.64 UR4, c[0x4][0xa8] ;  /* 0x01002a0000047ab9 */ /* 0x000fe20000000a00 */
[----:B------:R-:W-:Y:S01]  /*6f50*/  ULDC.64 UR6, c[0x4][0x48] ;  /* 0x0100120000067ab9 */ /* 0x000fe20000000a00 */
[----:B------:R-:W-:Y:S01]  /*6f60*/  IMAD.U32 R4, RZ, RZ, UR4 ;  /* 0x00000004ff047e24 */ /* 0x000fe2000f8e00ff */
[----:B------:R-:W-:Y:S01]  /*6f70*/  MOV R10, UR6 ;  /* 0x00000006000a7c02 */ /* 0x000fe20008000f00 */
[----:B------:R-:W-:Y:S01]  /*6f80*/  IMAD.U32 R5, RZ, RZ, UR5 ;  /* 0x00000005ff057e24 */ /* 0x000fe2000f8e00ff */
[----:B------:R-:W3:Y:S01]  /*6f90*/  LDC.64 R14, c[0x4][R14] ;  /* 0x010000000e0e7b82 */ /* 0x000ee20000000a00 */
[----:B------:R-:W-:Y:S01]  /*6fa0*/  ULDC.64 UR4, c[0x4][0xb0] ;  /* 0x01002c0000047ab9 */ /* 0x000fe20000000a00 */
[----:B------:R-:W-:Y:S02]  /*6fb0*/  IMAD.U32 R11, RZ, RZ, UR7 ;  /* 0x00000007ff0b7e24 */ /* 0x000fe4000f8e00ff */
[----:B------:R-:W-:-:S02]  /*6fc0*/  IMAD.U32 R6, RZ, RZ, UR4 ;  /* 0x00000004ff067e24 */ /* 0x000fc4000f8e00ff */
[----:B------:R-:W-:Y:S02]  /*6fd0*/  IMAD.U32 R7, RZ, RZ, UR5 ;  /* 0x00000005ff077e24 */ /* 0x000fe4000f8e00ff */
[----:B------:R-:W-:Y:S02]  /*6fe0*/  IMAD.MOV.U32 R8, RZ, RZ, 0x70 ;  /* 0x00000070ff087424 */ /* 0x000fe400078e00ff */
[----:B------:R-:W-:Y:S02]  /*6ff0*/  IMAD.MOV.U32 R12, RZ, RZ, 0x1 ;  /* 0x00000001ff0c7424 */ /* 0x000fe400078e00ff */
[----:B------:R-:W-:-:S07]  /*7000*/  IMAD.MOV.U32 R13, RZ, RZ, RZ ;  /* 0x000000ffff0d7224 */ /* 0x000fce00078e00ff */
[----:B------:R-:W-:-:S07]  /*7010*/  LEPC R20, `(.L_x_87) ;  /* 0x000000001014794e */ /* 0x000fce0000000000 */
[----:B-123--:R-:W-:Y:S05]  /*7020*/  CALL.ABS.NOINC R14 ;  /* 0x000000000e007343 */ /* 0x00efea0003c00000 */
.L_x_87:
[----:B------:R-:W-:Y:S01]  /*7030*/  ULDC.64 UR4, c[0x0][0x590] ;  /* 0x0001640000047ab9 */ /* 0x000fe20000000a00 */
[----:B------:R-:W-:Y:S02]  /*7040*/  SHF.R.S32.HI R7, RZ, 0x1f, R18 ;  /* 0x0000001fff077819 */ /* 0x000fe40000011412 */
[----:B------:R-:W-:-:S04]  /*7050*/  ISETP.NE.U32.AND P0, PT, RZ, UR4, PT ;  /* 0x00000004ff007c0c */ /* 0x000fc8000bf05070 */
[----:B------:R-:W-:-:S13]  /*7060*/  ISETP.NE.AND.EX P0, PT, RZ, UR5, PT, P0 ;  /* 0x00000005ff007c0c */ /* 0x000fda000bf05300 */
[----:B------:R-:W-:Y:S05]  /*7070*/  @!P0 BRA `(.L_x_88) ;  /* 0x0000000000148947 */ /* 0x000fea0003800000 */
[----:B------:R-:W-:-:S04]  /*7080*/  LEA R4, P0, R18, UR4, 0x3 ;  /* 0x0000000412047c11 */ /* 0x000fc8000f8018ff */
[----:B------:R-:W-:-:S06]  /*7090*/  LEA.HI.X R5, R18, UR5, R7, 0x3, P0 ;  /* 0x0000000512057c11 */ /* 0x000fcc00080f1c07 */
[----:B------:R-:W1:Y:S04]  /*70a0*/  LDG.E.64 R4, desc[UR36][R4.64] ;  /* 0x0000002404047981 */ /* 0x000e68000c1e1b00 */
[----:B-1----:R3:W5:Y:S01]  /*70b0*/  LD.E R0, desc[UR36][R4.64] ;  /* 0x0000002404007980 */ /* 0x002762000c101900 */
[----:B------:R-:W-:Y:S05]  /*70c0*/  BRA `(.L_x_89) ;  /* 0x0000000000307947 */ /* 0x000fea0003800000 */
.L_x_88:
[----:B------:R-:W-:Y:S02]  /*70d0*/  ULDC.64 UR4, c[0x0][0x588] ;  /* 0x0001620000047ab9 */ /* 0x000fe40000000a00 */
[----:B------:R-:W-:-:S04]  /*70e0*/  ISETP.NE.U32.AND P0, PT, RZ, UR4, PT ;  /* 0x00000004ff007c0c */ /* 0x000fc8000bf05070 */
[----:B------:R-:W-:-:S13]  /*70f0*/  ISETP.NE.AND.EX P0, PT, RZ, UR5, PT, P0 ;  /* 0x00000005ff007c0c */ /* 0x000fda000bf05300 */
[----:B------:R-:W-:Y:S05]  /*7100*/  @!P0 BRA `(.L_x_90) ;  /* 0x0000000000188947 */ /* 0x000fea0003800000 */
[----:B------:R-:W3:Y:S01]  /*7110*/  LDC.64 R4, c[0x0][0x588] ;  /* 0x00016200ff047b82 */ /* 0x000ee20000000a00 */
[----:B------:R-:W-:Y:S02]  /*7120*/  ULDC UR4, c[0x0][0x598] ;  /* 0x0001660000047ab9 */ /* 0x000fe40000000800 */
[----:B-1----:R-:W-:-:S04]  /*7130*/  IMAD R3, R18, UR4, RZ ;  /* 0x0000000412037c24 */ /* 0x002fc8000f8e02ff */
[----:B---3--:R-:W-:-:S05]  /*7140*/  IMAD.WIDE R4, R3, 0x4, R4 ;  /* 0x0000000403047825 */ /* 0x008fca00078e0204 */
[----:B------:R1:W5:Y:S01]  /*7150*/  LDG.E R0, desc[UR36][R4.64] ;  /* 0x0000002404007981 */ /* 0x000362000c1e1900 */
[----:B------:R-:W-:Y:S05]  /*7160*/  BRA `(.L_x_89) ;  /* 0x0000000000087947 */ /* 0x000fea0003800000 */
.L_x_90:
[----:B------:R-:W-:Y:S02]  /*7170*/  ULDC UR4, c[0x0][0x580] ;  /* 0x0001600000047ab9 */ /* 0x000fe40000000800 */
[----:B-1----:R-:W-:-:S07]  /*7180*/  MOV R0, UR4 ;  /* 0x0000000400007c02 */ /* 0x002fce0008000f00 */
.L_x_89:
[----:B------:R-:W-:Y:S02]  /*7190*/  ULDC.64 UR4, c[0x0][0x5b8] ;  /* 0x00016e0000047ab9 */ /* 0x000fe40000000a00 */
[----:B------:R-:W-:-:S04]  /*71a0*/  ISETP.NE.U32.AND P0, PT, RZ, UR4, PT ;  /* 0x00000004ff007c0c */ /* 0x000fc8000bf05070 */
[----:B------:R-:W-:-:S13]  /*71b0*/  ISETP.NE.AND.EX P0, PT, RZ, UR5, PT, P0 ;  /* 0x00000005ff007c0c */ /* 0x000fda000bf05300 */
[----:B------:R-:W-:Y:S05]  /*71c0*/  @!P0 BRA `(.L_x_91) ;  /* 0x0000000000148947 */ /* 0x000fea0003800000 */
[----:B-1-3--:R-:W-:-:S04]  /*71d0*/  LEA R4, P0, R18, UR4, 0x3 ;  /* 0x0000000412047c11 */ /* 0x00afc8000f8018ff */
[----:B------:R-:W-:-:S06]  /*71e0*/  LEA.HI.X R5, R18, UR5, R7, 0x3, P0 ;  /* 0x0000000512057c11 */ /* 0x000fcc00080f1c07 */
[----:B------:R-:W3:Y:S04]  /*71f0*/  LDG.E.64 R4, desc[UR36][R4.64] ;  /* 0x0000002404047981 */ /* 0x000ee8000c1e1b00 */
[----:B---3--:R1:W5:Y:S01]  /*7200*/  LD.E R6, desc[UR36][R4.64] ;  /* 0x0000002404067980 */ /* 0x008362000c101900 */
[----:B------:R-:W-:Y:S05]  /*7210*/  BRA `(.L_x_92) ;  /* 0x0000000000307947 */ /* 0x000fea0003800000 */
.L_x_91:
[----:B------:R-:W-:Y:S02]  /*7220*/  ULDC.64 UR4, c[0x0][0x5b0] ;  /* 0x00016c0000047ab9 */ /* 0x000fe40000000a00 */
[----:B------:R-:W-:-:S04]  /*7230*/  ISETP.NE.U32.AND P0, PT, RZ, UR4, PT ;  /* 0x00000004ff007c0c */ /* 0x000fc8000bf05070 */
[----:B------:R-:W-:-:S13]  /*7240*/  ISETP.NE.AND.EX P0, PT, RZ, UR5, PT, P0 ;  /* 0x00000005ff007c0c */ /* 0x000fda000bf05300 */
[----:B------:R-:W-:Y:S05]  /*7250*/  @!P0 BRA `(.L_x_93) ;  /* 0x0000000000188947 */ /* 0x000fea0003800000 */
[----:B-1-3--:R-:W1:Y:S01]  /*7260*/  LDC.64 R4, c[0x0][0x5b0] ;  /* 0x00016c00ff047b82 */ /* 0x00ae620000000a00 */
[----:B------:R-:W-:Y:S02]  /*7270*/  ULDC UR4, c[0x0][0x5c0] ;  /* 0x0001700000047ab9 */ /* 0x000fe40000000800 */
[----:B------:R-:W-:-:S04]  /*7280*/  IMAD R3, R18, UR4, RZ ;  /* 0x0000000412037c24 */ /* 0x000fc8000f8e02ff */
[----:B-1----:R-:W-:-:S05]  /*7290*/  IMAD.WIDE R4, R3, 0x4, R4 ;  /* 0x0000000403047825 */ /* 0x002fca00078e0204 */
[----:B------:R3:W5:Y:S01]  /*72a0*/  LDG.E R6, desc[UR36][R4.64] ;  /* 0x0000002404067981 */ /* 0x000762000c1e1900 */
[----:B------:R-:W-:Y:S05]  /*72b0*/  BRA `(.L_x_92) ;  /* 0x0000000000087947 */ /* 0x000fea0003800000 */
.L_x_93:
[----:B------:R-:W-:Y:S02]  /*72c0*/  ULDC UR4, c[0x0][0x5a8] ;  /* 0x00016a0000047ab9 */ /* 0x000fe40000000800 */
[----:B------:R-:W-:-:S07]  /*72d0*/  IMAD.U32 R6, RZ, RZ, UR4 ;  /* 0x00000004ff067e24 */ /* 0x000fce000f8e00ff */
.L_x_92:
[----:B------:R-:W1:Y:S01]  /*72e0*/  S2R R3, SR_TID.X ;  /* 0x0000000000037919 */ /* 0x000e620000002100 */
[----:B------:R-:W-:Y:S01]  /*72f0*/  BSSY B0, `(.L_x_94) ;  /* 0x000000d000007945 */ /* 0x000fe20003800000 */
[----:B-1-3--:R-:W-:-:S04]  /*7300*/  SHF.R.S32.HI R4, RZ, 0x1f, R3 ;  /* 0x0000001fff047819 */ /* 0x00afc80000011403 */
[----:B------:R-:W-:-:S04]  /*7310*/  LEA.HI R4, R4, R3, RZ, 0x7 ;  /* 0x0000000304047211 */ /* 0x000fc800078f38ff */
[----:B------:R-:W-:-:S05]  /*7320*/  LOP3.LUT R4, R4, 0xffffff80, RZ, 0xc0, !PT ;  /* 0xffffff8004047812 */ /* 0x000fca00078ec0ff */
[----:B------:R-:W-:Y:S01]  /*7330*/  IMAD.IADD R4, R3, 0x1, -R4 ;  /* 0x0000000103047824 */ /* 0x000fe200078e0a04 */
[----:B------:R-:W-:-:S03]  /*7340*/  PRMT R3, RZ, 0x7610, R3 ;  /* 0x00007610ff037816 */ /* 0x000fc60000000003 */
[----:B------:R-:W-:-:S05]  /*7350*/  VIADD R4, R4, 0x1f ;  /* 0x0000001f04047836 */ /* 0x000fca0000000000 */
[----:B------:R-:W-:-:S13]  /*7360*/  ISETP.GT.U32.AND P0, PT, R4, 0x3e, PT ;  /* 0x0000003e0400780c */ /* 0x000fda0003f04070 */
[----:B------:R-:W-:Y:S05]  /*7370*/  @P0 BRA `(.L_x_95) ;  /* 0x0000000000100947 */ /* 0x000fea0003800000 */
[----:B------:R-:W-:-:S03]  /*7380*/  UMOV UR4, 0xffffffff ;  /* 0xffffffff00047882 */ /* 0x000fc60000000000 */
[----:B------:R-:W-:Y:S05]  /*7390*/  BRA.DIV UR4, `(.L_x_96) ;  /* 0x000000ba04887947 */ /* 0x000fea000b800000 */
[----:B------:R-:W-:-:S13]  /*73a0*/  ELECT P6, URZ, PT ;  /* 0x00000000003f782f */ /* 0x000fda00038c0000 */
.L_x_285:
[----:B------:R-:W-:-:S07]  /*73b0*/  SEL R3, RZ, 0x1, !P6 ;  /* 0x00000001ff037807 */ /* 0x000fce0007000000 */
.L_x_95:
[----:B------:R-:W-:Y:S05]  /*73c0*/  BSYNC B0 ;  /* 0x0000000000007941 */ /* 0x000fea0003800000 */
.L_x_94:
[----:B------:R-:W-:-:S05]  /*73d0*/  IMAD.U32 R4, RZ, RZ, UR58 ;  /* 0x0000003aff047e24 */ /* 0x000fca000f8e00ff */
[----:B------:R-:W-:-:S13]  /*73e0*/  ISETP.NE.AND P1, PT, R4, 0x3, PT ;  /* 0x000000030400780c */ /* 0x000fda0003f25270 */
[----:B------:R-:W-:Y:S05]  /*73f0*/  @!P1 BRA `(.L_x_97) ;  /* 0x0000000000049947 */ /* 0x000fea0003800000 */
[----:B------:R-:W-:Y:S01]  /*7400*/  BPT.TRAP 0x1 ;  /* 0x000000040000795c */ /* 0x000fe20000300000 */
.L_x_97:
[----:B------:R-:W3:Y:S01]  /*7410*/  LDL R4, [R1+0xc0] ;  /* 0x0000c00001047983 */ /* 0x000ee20000100800 */
[----:B-----5:R-:W-:Y:S01]  /*7420*/  FSETP.NEU.AND P0, PT, R0, RZ, PT ;  /* 0x000000ff0000720b */ /* 0x020fe20003f0d000 */
[----:B------:R-:W-:Y:S01]  /*7430*/  IMAD.MOV.U32 R67, RZ, RZ, RZ ;  /* 0x000000ffff437224 */ /* 0x000fe200078e00ff */
[----:B------:R-:W-:Y:S01]  /*7440*/  MOV R69, RZ ;  /* 0x000000ff00457202 */ /* 0x000fe20000000f00 */
        /* <DEDUP_REMOVED lines=12> */
[----:B------:R-:W-:-:S02]  /*7510*/  IMAD.MOV.U32 R51, RZ, RZ, RZ ;  /* 0x000000ffff337224 */ /* 0x000fc400078e00ff */
[----:B------:R-:W-:Y:S02]  /*7520*/  IMAD.MOV.U32 R47, RZ, RZ, RZ ;  /* 0x000000ffff2f7224 */ /* 0x000fe400078e00ff */
[----:B------:R-:W-:Y:S02]  /*7530*/  IMAD.MOV.U32 R45, RZ, RZ, RZ ;  /* 0x000000ffff2d7224 */ /* 0x000fe400078e00ff */
[----:B------:R-:W-:Y:S02]  /*7540*/  IMAD.MOV.U32 R43, RZ, RZ, RZ ;  /* 0x000000ffff2b7224 */ /* 0x000fe400078e00ff */
[----:B------:R-:W-:Y:S02]  /*7550*/  IMAD.MOV.U32 R41, RZ, RZ, RZ ;  /* 0x000000ffff297224 */ /* 0x000fe400078e00ff */
[----:B------:R-:W-:Y:S02]  /*7560*/  IMAD.MOV.U32 R37, RZ, RZ, RZ ;  /* 0x000000ffff257224 */ /* 0x000fe400078e00ff */
        /* <DEDUP_REMOVED lines=11> */
[----:B------:R-:W-:Y:S01]  /*7620*/  IMAD.MOV.U32 R71, RZ, RZ, RZ ;  /* 0x000000ffff477224 */ /* 0x000fe200078e00ff */
[----:B---3--:R-:W-:-:S04]  /*7630*/  SHF.L.U32 R4, R4, 0x1f, RZ ;  /* 0x0000001f04047819 */ /* 0x008fc800000006ff */
[----:B------:R-:W1:Y:S02]  /*7640*/  SYNCS.PHASECHK.TRANS64.TRYWAIT P2, [UR48+0x370e0], R4 ;  /* 0x0370e004ff0075a7 */ /* 0x000e640008040170 */
[----:B-1----:R-:W-:Y:S05]  /*7650*/  @!P2 BRA `(.L_x_98) ;  /* 0x000000b400f0a947 */ /* 0x002fea0003800000 */
.L_x_286:
[----:B------:R-:W-:Y:S04]  /*7660*/  BSSY B0, `(.L_x_99) ;  /* 0x0000062000007945 */ /* 0x000fe80003800000 */
[----:B------:R-:W-:Y:S05]  /*7670*/  @!P0 BRA `(.L_x_100) ;  /* 0x0000000400808947 */ /* 0x000fea0003800000 */
[----:B------:R-:W3:Y:S04]  /*7680*/  LDS.U8 R8, [R2+UR48+0x30e08] ;  /* 0x030e083002087984 */ /* 0x000ee80008000000 */
[----:B------:R-:W4:Y:S04]  /*7690*/  LDS.U8 R10, [R2+UR48+0x31000] ;  /* 0x03100030020a7984 */ /* 0x000f280008000000 */
[----:B------:R-:W5:Y:S04]  /*76a0*/  LDS.U8 R12, [R2+UR48+0x31040] ;  /* 0x03104030020c7984 */ /* 0x000f680008000000 */
[----:B------:R-:W1:Y:S04]  /*76b0*/  LDS.U8 R9, [R2+UR48+0x30e48] ;  /* 0x030e483002097984 */ /* 0x000e680008000000 */
[----:B------:R-:W2:Y:S04]  /*76c0*/  LDS.U8 R13, [R2+UR48+0x31008] ;  /* 0x03100830020d7984 */ /* 0x000ea80008000000 */
[----:B------:R-:W2:Y:S04]  /*76d0*/  LDS.U8 R5, [R2+UR48+0x30e00] ;  /* 0x030e003002057984 */ /* 0x000ea80008000000 */
[----:B------:R-:W2:Y:S04]  /*76e0*/  LDS.U8 R7, [R2+UR48+0x30e40] ;  /* 0x030e403002077984 */ /* 0x000ea80008000000 */
[----:B------:R-:W2:Y:S04]  /*76f0*/  LDS.U8 R14, [R2+UR48+0x31048] ;  /* 0x03104830020e7984 */ /* 0x000ea80008000000 */
[----:B------:R-:W2:Y:S04]  /*7700*/  LDS.U8 R16, [R2+UR48+0x31200] ;  /* 0x0312003002107984 */ /* 0x000ea80008000000 */
[----:B------:R-:W2:Y:S01]  /*7710*/  LDS.U8 R18, [R2+UR48+0x31240] ;  /* 0x0312403002127984 */ /* 0x000ea20008000000 */
[----:B---3--:R-:W-:-:S03]  /*7720*/  F2FP.F16.E4M3.UNPACK_B R8, R8 ;  /* 0x00000008ff08723e */ /* 0x008fc600020006ff */
[----:B------:R-:W3:Y:S01]  /*7730*/  LDS.U8 R20, [R2+UR48+0x31208] ;  /* 0x0312083002147984 */ /* 0x000ee20008000000 */
[----:B----4-:R-:W-:-:S03]  /*7740*/  F2FP.F16.E4M3.UNPACK_B R10, R10 ;  /* 0x0000000aff0a723e */ /* 0x010fc600020006ff */
[----:B------:R-:W4:Y:S01]  /*7750*/  LDS.U8 R21, [R2+UR48+0x31248] ;  /* 0x0312483002157984 */ /* 0x000f220008000000 */
[----:B-----5:R-:W-:-:S03]  /*7760*/  F2FP.F16.E4M3.UNPACK_B R12, R12 ;  /* 0x0000000cff0c723e */ /* 0x020fc600020006ff */
[----:B------:R-:W5:Y:S01]  /*7770*/  LDS.U8 R24, [R2+UR48+0x31400] ;  /* 0x0314003002187984 */ /* 0x000f620008000000 */
[----:B-1----:R-:W-:Y:S01]  /*7780*/  F2FP.F16.E4M3.UNPACK_B R11, R9 ;  /* 0x00000009ff0b723e */ /* 0x002fe200020006ff */
[----:B------:R-:W-:Y:S02]  /*7790*/  HADD2.F32 R9, -RZ, R8.H0_H0 ;  /* 0x20000008ff097230 */ /* 0x000fe40000004100 */
[----:B------:R-:W1:Y:S01]  /*77a0*/  LDS.U8 R26, [R2+UR48+0x31440] ;  /* 0x03144030021a7984 */ /* 0x000e620008000000 */
[----:B------:R-:W-:Y:S01]  /*77b0*/  HADD2.F32 R15, -RZ, R12.H0_H0 ;  /* 0x2000000cff0f7230 */ /* 0x000fe20000004100 */
[----:B--2---:R-:W-:Y:S01]  /*77c0*/  F2FP.F16.E4M3.UNPACK_B R17, R13 ;  /* 0x0000000dff11723e */ /* 0x004fe200020006ff */
[----:B------:R-:W-:Y:S01]  /*77d0*/  HADD2.F32 R13, -RZ, R10.H0_H0 ;  /* 0x2000000aff0d7230 */ /* 0x000fe20000004100 */
[----:B------:R-:W2:Y:S01]  /*77e0*/  LDS.U8 R28, [R2+UR48+0x31408] ;  /* 0x03140830021c7984 */ /* 0x000ea20008000000 */
[----:B------:R-:W-:Y:S01]  /*77f0*/  HADD2.F32 R11, -RZ, R11.H0_H0 ;  /* 0x2000000bff0b7230 */ /* 0x000fe20000004100 */
[----:B------:R-:W-:Y:S01]  /*7800*/  F2FP.F16.E4M3.UNPACK_B R5, R5 ;  /* 0x00000005ff05723e */ /* 0x000fe200020006ff */
[----:B------:R-:W-:Y:S01]  /*7810*/  HADD2.F32 R17, -RZ, R17.H0_H0 ;  /* 0x20000011ff117230 */ /* 0x000fe20000004100 */
[----:B------:R-:W2:Y:S01]  /*7820*/  LDS.U8 R30, [R2+UR48+0x31448] ;  /* 0x03144830021e7984 */ /* 0x000ea20008000000 */
[----:B------:R-:W-:-:S02]  /*7830*/  F2FP.F16.E4M3.UNPACK_B R7, R7 ;  /* 0x00000007ff07723e */ /* 0x000fc400020006ff */
[----:B------:R-:W-:Y:S01]  /*7840*/  HADD2.F32 R5, -RZ, R5.H0_H0 ;  /* 0x20000005ff057230 */ /* 0x000fe20000004100 */
[----:B------:R-:W2:Y:S01]  /*7850*/  LDS.U8 R32, [R2+UR48+0x31600] ;  /* 0x0316003002207984 */ /* 0x000ea20008000000 */
[----:B------:R-:W-:Y:S01]  /*7860*/  F2FP.F16.E4M3.UNPACK_B R14, R14 ;  /* 0x0000000eff0e723e */ /* 0x000fe200020006ff */
[----:B------:R-:W-:Y:S02]  /*7870*/  HADD2.F32 R7, -RZ, R7.H0_H0 ;  /* 0x20000007ff077230 */ /* 0x000fe40000004100 */
[----:B------:R-:W2:Y:S01]  /*7880*/  LDS.U8 R34, [R2+UR48+0x31640] ;  /* 0x0316403002227984 */ /* 0x000ea20008000000 */
[----:B------:R-:W-:-:S03]  /*7890*/  F2FP.F16.E4M3.UNPACK_B R16, R16 ;  /* 0x00000010ff10723e */ /* 0x000fc600020006ff */
[----:B------:R-:W2:Y:S01]  /*78a0*/  LDS.U8 R36, [R2+UR48+0x31608] ;  /* 0x0316083002247984 */ /* 0x000ea20008000000 */
[----:B------:R-:W-:Y:S01]  /*78b0*/  F2FP.F16.E4M3.UNPACK_B R18, R18 ;  /* 0x00000012ff12723e */ /* 0x000fe200020006ff */
[----:B------:R-:W-:Y:S02]  /*78c0*/  HADD2.F32 R25, -RZ, R16.H0_H0 ;  /* 0x20000010ff197230 */ /* 0x000fe40000004100 */
[----:B------:R-:W2:Y:S01]  /*78d0*/  LDS.U8 R38, [R2+UR48+0x31648] ;  /* 0x0316483002267984 */ /* 0x000ea20008000000 */
[----:B---3--:R-:W-:-:S03]  /*78e0*/  F2FP.F16.E4M3.UNPACK_B R20, R20 ;  /* 0x00000014ff14723e */ /* 0x008fc600020006ff */
[----:B------:R-:W3:Y:S01]  /*78f0*/  LDS.U8 R40, [R2+UR48+0x31800] ;  /* 0x0318003002287984 */ /* 0x000ee20008000000 */
[----:B------:R-:W-:Y:S01]  /*7900*/  HADD2.F32 R27, -RZ, R18.H0_H0 ;  /* 0x20000012ff1b7230 */ /* 0x000fe20000004100 */
[----:B----4-:R-:W-:Y:S02]  /*7910*/  F2FP.F16.E4M3.UNPACK_B R31, R21 ;  /* 0x00000015ff1f723e */ /* 0x010fe400020006ff */
[----:B------:R-:W4:Y:S01]  /*7920*/  LDS.U8 R42, [R2+UR48+0x31840] ;  /* 0x03184030022a7984 */ /* 0x000f220008000000 */
[----:B------:R-:W-:Y:S01]  /*7930*/  HADD2.F32 R21, -RZ, R14.H0_H0 ;  /* 0x2000000eff157230 */ /* 0x000fe20000004100 */
[----:B-----5:R-:W-:Y:S02]  /*7940*/  F2FP.F16.E4M3.UNPACK_B R24, R24 ;  /* 0x00000018ff18723e */ /* 0x020fe400020006ff */
[----:B------:R-:W5:Y:S01]  /*7950*/  LDS.U8 R8, [R2+UR48+0x31808] ;  /* 0x0318083002087984 */ /* 0x000f620008000000 */
[----:B------:R-:W-:Y:S02]  /*7960*/  HADD2.F32 R29, -RZ, R20.H0_H0 ;  /* 0x20000014ff1d7230 */ /* 0x000fe40000004100 */
[----:B------:R-:W-:Y:S01]  /*7970*/  HADD2.F32 R31, -RZ, R31.H0_H0 ;  /* 0x2000001fff1f7230 */ /* 0x000fe20000004100 */
[----:B------:R-:W5:Y:S01]  /*7980*/  LDS.U8 R10, [R2+UR48+0x31848] ;  /* 0x03184830020a7984 */ /* 0x000f620008000000 */
[----:B-1----:R-:W-:Y:S01]  /*7990*/  F2FP.F16.E4M3.UNPACK_B R26, R26 ;  /* 0x0000001aff1a723e */ /* 0x002fe200020006ff */
[----:B------:R-:W-:-:S02]  /*79a0*/  HADD2.F32 R33, -RZ, R24.H0_H0 ;  /* 0x20000018ff217230 */ /* 0x000fc40000004100 */
[----:B------:R-:W1:Y:S01]  /*79b0*/  LDS.U8 R12, [R2+UR48+0x31a00] ;  /* 0x031a0030020c7984 */ /* 0x000e620008000000 */
[----:B--2---:R-:W-:Y:S01]  /*79c0*/  F2FP.F16.E4M3.UNPACK_B R28, R28 ;  /* 0x0000001cff1c723e */ /* 0x004fe200020006ff */
[----:B------:R-:W-:Y:S02]  /*79d0*/  HADD2.F32 R35, -RZ, R26.H0_H0 ;  /* 0x2000001aff237230 */ /* 0x000fe40000004100 */
[----:B------:R-:W2:Y:S01]  /*79e0*/  LDS.U8 R44, [R2+UR48+0x31a40] ;  /* 0x031a4030022c7984 */ /* 0x000ea20008000000 */
[----:B------:R-:W-:Y:S01]  /*79f0*/  F2FP.F16.E4M3.UNPACK_B R30, R30 ;  /* 0x0000001eff1e723e */ /* 0x000fe200020006ff */
[----:B------:R-:W-:Y:S02]  /*7a00*/  HADD2.F32 R37, -RZ, R28.H0_H0 ;  /* 0x2000001cff257230 */ /* 0x000fe40000004100 */
[----:B------:R-:W2:Y:S01]  /*7a10*/  LDS.U8 R46, [R2+UR48+0x31a08] ;  /* 0x031a0830022e7984 */ /* 0x000ea20008000000 */
[----:B------:R-:W-:Y:S01]  /*7a20*/  F2FP.F16.E4M3.UNPACK_B R32, R32 ;  /* 0x00000020ff20723e */ /* 0x000fe200020006ff */
[----:B------:R-:W-:-:S02]  /*7a30*/  HADD2.F32 R39, -RZ, R30.H0_H0 ;  /* 0x2000001eff277230 */ /* 0x000fc40000004100 */
[----:B------:R-:W2:Y:S01]  /*7a40*/  LDS.U8 R48, [R2+UR48+0x31a48] ;  /* 0x031a483002307984 */ /* 0x000ea20008000000 */
[----:B------:R-:W-:Y:S01]  /*7a50*/  F2FP.F16.E4M3.UNPACK_B R34, R34 ;  /* 0x00000022ff22723e */ /* 0x000fe200020006ff */
        /* <DEDUP_REMOVED lines=8> */
[----:B---3--:R-:W-:Y:S01]  /*7ae0*/  F2FP.F16.E4M3.UNPACK_B R40, R40 ;  /* 0x00000028ff28723e */ /* 0x008fe200020006ff */
[----:B------:R-:W-:Y:S02]  /*7af0*/  HADD2.F32 R47, -RZ, R38.H0_H0 ;  /* 0x20000026ff2f7230 */ /* 0x000fe40000004100 */
[----:B------:R-:W3:Y:S01]  /*7b00*/  LDS.U8 R56, [R2+UR48+0x31c48] ;  /* 0x031c483002387984 */ /* 0x000ee20008000000 */
[----:B----4-:R-:W-:Y:S01]  /*7b10*/  F2FP.F16.E4M3.UNPACK_B R42, R42 ;  /* 0x0000002aff2a723e */ /* 0x010fe200020006ff */
[----:B------:R-:W-:Y:S01]  /*7b20*/  HADD2.F32 R49, -RZ, R40.H0_H0 ;  /* 0x20000028ff317230 */ /* 0x000fe20000004100 */
[----:B-----5:R-:W-:-:S03]  /*7b30*/  F2FP.F16.E4M3.UNPACK_B R8, R8 ;  /* 0x00000008ff08723e */ /* 0x020fc600020006ff */
[----:B------:R-:W-:Y:S01]  /*7b40*/  HADD2.F32 R51, -RZ, R42.H0_H0 ;  /* 0x2000002aff337230 */ /* 0x000fe20000004100 */
[----:B------:R-:W-:Y:S01]  /*7b50*/  F2FP.F16.E4M3.UNPACK_B R10, R10 ;  /* 0x0000000aff0a723e */ /* 0x000fe200020006ff */
[----:B------:R-:W-:Y:S01]  /*7b60*/  HADD2.F32 R53, -RZ, R8.H0_H0 ;  /* 0x20000008ff357230 */ /* 0x000fe20000004100 */
[----:B-1----:R-:W-:-:S03]  /*7b70*/  F2FP.F16.E4M3.UNPACK_B R12, R12 ;  /* 0x0000000cff0c723e */ /* 0x002fc600020006ff */
[----:B------:R-:W-:Y:S01]  /*7b80*/  HADD2.F32 R55, -RZ, R10.H0_H0 ;  /* 0x2000000aff377230 */ /* 0x000fe20000004100 */
[----:B--2---:R-:W-:Y:S01]  /*7b90*/  F2FP.F16.E4M3.UNPACK_B R44, R44 ;  /* 0x0000002cff2c723e */ /* 0x004fe200020006ff */
[----:B------:R-:W-:Y:S01]  /*7ba0*/  HADD2.F32 R57, -RZ, R12.H0_H0 ;  /* 0x2000000cff397230 */ /* 0x000fe20000004100 */
[----:B------:R-:W-:-:S03]  /*7bb0*/  F2FP.F16.E4M3.UNPACK_B R46, R46 ;  /* 0x0000002eff2e723e */ /* 0x000fc600020006ff */
[----:B------:R-:W-:Y:S01]  /*7bc0*/  HADD2.F32 R59, -RZ, R44.H0_H0 ;  /* 0x2000002cff3b7230 */ /* 0x000fe20000004100 */
[----:B------:R-:W-:Y:S01]  /*7bd0*/  F2FP.F16.E4M3.UNPACK_B R48, R48 ;  /* 0x00000030ff30723e */ /* 0x000fe200020006ff */
[----:B------:R-:W-:Y:S01]  /*7be0*/  HADD2.F32 R61, -RZ, R46.H0_H0 ;  /* 0x2000002eff3d7230 */ /* 0x000fe20000004100 */
[----:B------:R-:W-:-:S03]  /*7bf0*/  F2FP.F16.E4M3.UNPACK_B R50, R50 ;  /* 0x00000032ff32723e */ /* 0x000fc600020006ff */
[----:B------:R-:W-:Y:S01]  /*7c00*/  HADD2.F32 R63, -RZ, R48.H0_H0 ;  /* 0x20000030ff3f7230 */ /* 0x000fe20000004100 */
[----:B------:R-:W-:Y:S01]  /*7c10*/  F2FP.F16.E4M3.UNPACK_B R52, R52 ;  /* 0x00000034ff34723e */ /* 0x000fe200020006ff */
[----:B------:R-:W-:Y:S01]  /*7c20*/  HADD2.F32 R65, -RZ, R50.H0_H0 ;  /* 0x20000032ff417230 */ /* 0x000fe20000004100 */
[----:B------:R-:W-:-:S03]  /*7c30*/  F2FP.F16.E4M3.UNPACK_B R54, R54 ;  /* 0x00000036ff36723e */ /* 0x000fc600020006ff */
[----:B------:R-:W-:Y:S01]  /*7c40*/  HADD2.F32 R67, -RZ, R52.H0_H0 ;  /* 0x20000034ff437230 */ /* 0x000fe20000004100 */
[----:B---3--:R-:W-:Y:S01]  /*7c50*/  F2FP.F16.E4M3.UNPACK_B R56, R56 ;  /* 0x00000038ff38723e */ /* 0x008fe200020006ff */
[----:B------:R-:W-:-:S04]  /*7c60*/  HADD2.F32 R69, -RZ, R54.H0_H0 ;  /* 0x20000036ff457230 */ /* 0x000fc80000004100 */
[----:B------:R-:W-:-:S07]  /*7c70*/  HADD2.F32 R71, -RZ, R56.H0_H0 ;  /* 0x20000038ff477230 */ /* 0x000fce0000004100 */
.L_x_100:
[----:B------:R-:W-:Y:S05]  /*7c80*/  BSYNC B0 ;  /* 0x0000000000007941 */ /* 0x000fea0003800000 */
.L_x_99:
[----:B------:R-:W-:Y:S01]  /*7c90*/  @!PT LDS RZ, [RZ] ;  /* 0x00000000fffff984 */ /* 0x000fe20000000800 */
[----:B------:R-:W-:Y:S01]  /*7ca0*/  @!PT LDS RZ, [RZ] ;  /* 0x00000000fffff984 */ /* 0x000fe20000000800 */
[----:B------:R-:W-:Y:S01]  /*7cb0*/  @!PT LDS RZ, [RZ] ;  /* 0x00000000fffff984 */ /* 0x000fe20000000800 */
[----:B------:R-:W-:Y:S01]  /*7cc0*/  @!PT LDS RZ, [RZ] ;  /* 0x00000000fffff984 */ /* 0x000fe20000000800 */
[----:B------:R3:W-:Y:S06]  /*7cd0*/  MEMBAR.ALL.CTA ;  /* 0x0000000000007992 */ /* 0x0007ec0000008000 */
[----:B---3--:R-:W3:Y:S01]  /*7ce0*/  FENCE.VIEW.ASYNC.S ;  /* 0x00000000000073c6 */ /* 0x008ee20000000000 */
[----:B------:R-:W-:Y:S05]  /*7cf0*/  @!P1 BRA `(.L_x_101) ;  /* 0x0000000000049947 */ /* 0x000fea0003800000 */
[----:B------:R-:W-:Y:S01]  /*7d00*/  BPT.TRAP 0x1 ;  /* 0x000000040000795c */ /* 0x000fe20000300000 */
.L_x_101:
[C---:B------:R-:W-:Y:S01]  /*7d10*/  FMUL R8, R6.reuse, R225 ;  /* 0x000000e106087220 */ /* 0x040fe20000400000 */
[C---:B------:R-:W-:Y:S01]  /*7d20*/  FMUL R224, R6.reuse, R224 ;  /* 0x000000e006e07220 */ /* 0x040fe20000400000 */
[C---:B------:R-:W-:Y:S01]  /*7d30*/  FMUL R10, R6.reuse, R221 ;  /* 0x000000dd060a7220 */ /* 0x040fe20000400000 */
[----:B------:R-:W-:Y:S01]  /*7d40*/  FMUL R220, R6, R220 ;  /* 0x000000dc06dc7220 */ /* 0x000fe20000400000 */
[----:B------:R-:W-:-:S01]  /*7d50*/  FFMA R8, R9, R0, R8 ;  /* 0x0000000009087223 */ /* 0x000fc20000000008 */
[-C--:B-1----:R-:W-:Y:S01]  /*7d60*/  FFMA R73, R11, R0.reuse, R224 ;  /* 0x000000000b497223 */ /* 0x082fe200000000e0 */
[----:B------:R-:W-:-:S01]  /*7d70*/  FFMA R10, R17, R0, R10 ;  /* 0x00000000110a7223 */ /* 0x000fc2000000000a */
[----:B------:R-:W-:Y:S01]  /*7d80*/  FFMA R75, R21, R0, R220 ;  /* 0x00000000154b7223 */ /* 0x000fe200000000dc */
[----:B------:R-:W1:Y:S01]  /*7d90*/  S2UR UR5, SR_CgaCtaId ;  /* 0x00000000000579c3 */ /* 0x000e620000008800 */
[C---:B------:R-:W-:Y:S01]  /*7da0*/  FMUL R216, R6.reuse, R216 ;  /* 0x000000d806d87220 */ /* 0x040fe20000400000 */
[----:B------:R-:W-:Y:S01]  /*7db0*/  F2FP.SATFINITE.E4M3.F32.PACK_AB_MERGE_C R18, R73, R8, RZ ;  /* 0x000000084912723e */ /* 0x000fe200048070ff */
[C---:B------:R-:W-:Y:S01]  /*7dc0*/  FMUL R8, R6.reuse, R217 ;  /* 0x000000d906087220 */ /* 0x040fe20000400000 */
[----:B------:R-:W-:Y:S01]  /*7dd0*/  F2FP.SATFINITE.E4M3.F32.PACK_AB_MERGE_C R20, R75, R10, RZ ;  /* 0x0000000a4b14723e */ /* 0x000fe200048070ff */
[C---:B------:R-:W-:Y:S01]  /*7de0*/  FMUL R10, R6.reuse, R213 ;  /* 0x000000d5060a7220 */ /* 0x040fe20000400000 */
[C---:B------:R-:W-:Y:S01]  /*7df0*/  FMUL R212, R6.reuse, R212 ;  /* 0x000000d406d47220 */ /* 0x040fe20000400000 */
[C---:B------:R-:W-:Y:S01]  /*7e00*/  FMUL R16, R6.reuse, R201 ;  /* 0x000000c906107220 */ /* 0x040fe20000400000 */
[----:B------:R-:W-:Y:S01]  /*7e10*/  FMUL R200, R6, R200 ;  /* 0x000000c806c87220 */ /* 0x000fe20000400000 */
[----:B------:R-:W-:-:S01]  /*7e20*/  FFMA R8, R29, R0, R8 ;  /* 0x000000001d087223 */ /* 0x000fc20000000008 */
[----:B------:R-:W-:Y:S01]  /*7e30*/  FFMA R73, R31, R0, R216 ;  /* 0x000000001f497223 */ /* 0x000fe200000000d8 */
[C---:B------:R-:W-:Y:S01]  /*7e40*/  FMUL R12, R6.reuse, R209 ;  /* 0x000000d1060c7220 */ /* 0x040fe20000400000 */
[----:B------:R-:W-:Y:S01]  /*7e50*/  FMUL R208, R6, R208 ;  /* 0x000000d006d07220 */ /* 0x000fe20000400000 */
[----:B------:R-:W-:-:S01]  /*7e60*/  FFMA R10, R37, R0, R10 ;  /* 0x00000000250a7223 */ /* 0x000fc2000000000a */
[-C--:B------:R-:W-:Y:S01]  /*7e70*/  FFMA R75, R39, R0.reuse, R212 ;  /* 0x00000000274b7223 */ /* 0x080fe200000000d4 */
[----:B------:R-:W-:-:S01]  /*7e80*/  FFMA R16, R61, R0, R16 ;  /* 0x000000003d107223 */ /* 0x000fc20000000010 */
[----:B------:R-:W-:Y:S01]  /*7e90*/  FFMA R81, R63, R0, R200 ;  /* 0x000000003f517223 */ /* 0x000fe200000000c8 */
[C---:B------:R-:W-:Y:S01]  /*7ea0*/  FMUL R14, R6.reuse, R205 ;  /* 0x000000cd060e7220 */ /* 0x040fe20000400000 */
[----:B------:R-:W-:Y:S01]  /*7eb0*/  FMUL R204, R6, R204 ;  /* 0x000000cc06cc7220 */ /* 0x000fe20000400000 */
[----:B------:R-:W-:Y:S01]  /*7ec0*/  F2FP.SATFINITE.E4M3.F32.PACK_AB_MERGE_C R24, R73, R8, RZ ;  /* 0x000000084918723e */ /* 0x000fe200048070ff */
[-C--:B------:R-:W-:Y:S01]  /*7ed0*/  FFMA R12, R45, R0.reuse, R12 ;  /* 0x000000002d0c7223 */ /* 0x080fe2000000000c */
[----:B------:R-:W-:-:S01]  /*7ee0*/  FFMA R77, R47, R0, R208 ;  /* 0x000000002f4d7223 */ /* 0x000fc200000000d0 */
[C---:B------:R-:W-:Y:S01]  /*7ef0*/  FMUL R8, R6.reuse, R227 ;  /* 0x000000e306087220 */ /* 0x040fe20000400000 */
[----:B------:R-:W-:Y:S01]  /*7f00*/  FMUL R226, R6, R226 ;  /* 0x000000e206e27220 */ /* 0x000fe20000400000 */
[----:B------:R-:W-:Y:S01]  /*7f10*/  F2FP.SATFINITE.E4M3.F32.PACK_AB_MERGE_C R26, R75, R10, RZ ;  /* 0x0000000a4b1a723e */ /* 0x000fe200048070ff */
[----:B------:R-:W-:-:S01]  /*7f20*/  FFMA R14, R53, R0, R14 ;  /* 0x00000000350e7223 */ /* 0x000fc2000000000e */
[----:B------:R-:W-:Y:S01]  /*7f30*/  FFMA R79, R55, R0, R204 ;  /* 0x00000000374f7223 */ /* 0x000fe200000000cc */
[----:B------:R-:W-:Y:S01]  /*7f40*/  F2FP.SATFINITE.E4M3.F32.PACK_AB_MERGE_C R32, R81, R16, RZ ;  /* 0x000000105120723e */ /* 0x000fe200048070ff */
[C---:B------:R-:W-:Y:S01]  /*7f50*/  FMUL R10, R6.reuse, R223 ;  /* 0x000000df060a7220 */ /* 0x040fe20000400000 */
[----:B------:R-:W-:Y:S01]  /*7f60*/  FMUL R222, R6, R222 ;  /* 0x000000de06de7220 */ /* 0x000fe20000400000 */
[----:B------:R-:W-:Y:S01]  /*7f70*/  PRMT R16, R3, 0x9910, RZ ;  /* 0x0000991003107816 */ /* 0x000fe200000000ff */
[----:B------:R-:W-:-:S01]  /*7f80*/  FFMA R8, R5, R0, R8 ;  /* 0x0000000005087223 */ /* 0x000fc20000000008 */
[----:B------:R-:W-:Y:S01]  /*7f90*/  FFMA R3, R7, R0, R226 ;  /* 0x0000000007037223 */ /* 0x000fe200000000e2 */
[----:B------:R-:W-:Y:S01]  /*7fa0*/  F2FP.SATFINITE.E4M3.F32.PACK_AB_MERGE_C R28, R77, R12, RZ ;  /* 0x0000000c4d1c723e */ /* 0x000fe200048070ff */
[C---:B------:R-:W-:Y:S01]  /*7fb0*/  FMUL R12, R6.reuse, R219 ;  /* 0x000000db060c7220 */ /* 0x040fe20000400000 */
[----:B------:R-:W-:Y:S01]  /*7fc0*/  FMUL R218, R6, R218 ;  /* 0x000000da06da7220 */ /* 0x000fe20000400000 */
[-C--:B------:R-:W-:Y:S01]  /*7fd0*/  FFMA R10, R13, R0.reuse, R10 ;  /* 0x000000000d0a7223 */ /* 0x080fe2000000000a */
[----:B------:R-:W-:-:S01]  /*7fe0*/  FFMA R73, R15, R0, R222 ;  /* 0x000000000f497223 */ /* 0x000fc200000000de */
[----:B------:R-:W-:Y:S01]  /*7ff0*/  F2FP.SATFINITE.E4M3.F32.PACK_AB_MERGE_C R30, R79, R14, RZ ;  /* 0x0000000e4f1e723e */ /* 0x000fe200048070ff */
[C---:B------:R-:W-:Y:S01]  /*8000*/  FMUL R14, R6.reuse, R197 ;  /* 0x000000c5060e7220 */ /* 0x040fe20000400000 */
[----:B------:R-:W-:Y:S01]  /*8010*/  FMUL R196, R6, R196 ;  /* 0x000000c406c47220 */ /* 0x000fe20000400000 */
[----:B------:R-:W-:Y:S01]  /*8020*/  UIADD3 UR4, UR48, 0x37100, URZ ;  /* 0x0003710030047890 */ /* 0x000fe2000fffe03f */
[----:B------:R-:W-:Y:S01]  /*8030*/  F2FP.SATFINITE.E4M3.F32.PACK_AB_MERGE_C R81, R3, R8, R18 ;  /* 0x000000080351723e */ /* 0x000fe20004807012 */
[----:B------:R-:W-:-:S01]  /*8040*/  FFMA R12, R25, R0, R12 ;  /* 0x00000000190c7223 */ /* 0x000fc2000000000c */
[----:B------:R-:W-:Y:S01]  /*8050*/  FFMA R75, R27, R0, R218 ;  /* 0x000000001b4b7223 */ /* 0x000fe200000000da */
[C---:B------:R-:W-:Y:S01]  /*8060*/  FMUL R8, R6.reuse, R215 ;  /* 0x000000d706087220 */ /* 0x040fe20000400000 */
[----:B------:R-:W-:Y:S01]  /*8070*/  FMUL R214, R6, R214 ;  /* 0x000000d606d67220 */ /* 0x000fe20000400000 */
[----:B------:R-:W-:Y:S01]  /*8080*/  F2FP.SATFINITE.E4M3.F32.PACK_AB_MERGE_C R83, R73, R10, R20 ;  /* 0x0000000a4953723e */ /* 0x000fe20004807014 */
[-C--:B------:R-:W-:Y:S01]  /*8090*/  FFMA R14, R69, R0.reuse, R14 ;  /* 0x00000000450e7223 */ /* 0x080fe2000000000e */
[----:B------:R-:W-:-:S01]  /*80a0*/  FFMA R77, R71, R0, R196 ;  /* 0x00000000474d7223 */ /* 0x000fc200000000c4 */
[C---:B------:R-:W-:Y:S01]  /*80b0*/  FMUL R10, R6.reuse, R211 ;  /* 0x000000d3060a7220 */ /* 0x040fe20000400000 */
[----:B------:R-:W-:Y:S01]  /*80c0*/  FMUL R210, R6, R210 ;  /* 0x000000d206d27220 */ /* 0x000fe20000400000 */
[----:B-1----:R-:W-:Y:S01]  /*80d0*/  UPRMT UR4, UR5, 0x654, UR4 ;  /* 0x0000065405047896 */ /* 0x002fe20008000004 */
[----:B------:R-:W-:-:S01]  /*80e0*/  FFMA R8, R33, R0, R8 ;  /* 0x0000000021087223 */ /* 0x000fc20000000008 */
[----:B------:R-:W-:Y:S01]  /*80f0*/  FFMA R3, R35, R0, R214 ;  /* 0x0000000023037223 */ /* 0x000fe200000000d6 */
[----:B------:R-:W-:Y:S01]  /*8100*/  F2FP.SATFINITE.E4M3.F32.PACK_AB_MERGE_C R85, R75, R12, R24 ;  /* 0x0000000c4b55723e */ /* 0x000fe20004807018 */
[C---:B------:R-:W-:Y:S01]  /*8110*/  FMUL R12, R6.reuse, R207 ;  /* 0x000000cf060c7220 */ /* 0x040fe20000400000 */
[----:B------:R-:W-:Y:S01]  /*8120*/  FMUL R206, R6, R206 ;  /* 0x000000ce06ce7220 */ /* 0x000fe20000400000 */
[-C--:B------:R-:W-:Y:S01]  /*8130*/  FFMA R10, R41, R0.reuse, R10 ;  /* 0x00000000290a7223 */ /* 0x080fe2000000000a */
[----:B------:R-:W-:-:S01]  /*8140*/  FFMA R73, R43, R0, R210 ;  /* 0x000000002b497223 */ /* 0x000fc200000000d2 */
[----:B------:R-:W-:Y:S01]  /*8150*/  F2FP.SATFINITE.E4M3.F32.PACK_AB_MERGE_C R34, R77, R14, RZ ;  /* 0x0000000e4d22723e */ /* 0x000fe200048070ff */
[----:B------:R-:W-:Y:S01]  /*8160*/  FMUL R14, R6, R203 ;  /* 0x000000cb060e7220 */ /* 0x000fe20000400000 */
[----:B------:R-:W-:Y:S01]  /*8170*/  ISETP.NE.AND P2, PT, R16, RZ, PT ;  /* 0x000000ff1000720c */ /* 0x000fe20003f45270 */
[C---:B------:R-:W-:Y:S01]  /*8180*/  FMUL R202, R6.reuse, R202 ;  /* 0x000000ca06ca7220 */ /* 0x040fe20000400000 */
[C---:B------:R-:W-:Y:S01]  /*8190*/  FMUL R16, R6.reuse, R199 ;  /* 0x000000c706107220 */ /* 0x040fe20000400000 */
[----:B------:R-:W-:Y:S01]  /*81a0*/  FMUL R198, R6, R198 ;  /* 0x000000c606c67220 */ /* 0x000fe20000400000 */
[----:B------:R-:W-:Y:S01]  /*81b0*/  SHF.R.U32.HI R87, RZ, 0x8, R81 ;  /* 0x00000008ff577819 */ /* 0x000fe20000011651 */
[----:B------:R-:W-:-:S01]  /*81c0*/  FFMA R12, R49, R0, R12 ;  /* 0x00000000310c7223 */ /* 0x000fc2000000000c */
[----:B------:R-:W-:Y:S01]  /*81d0*/  F2FP.SATFINITE.E4M3.F32.PACK_AB_MERGE_C R3, R3, R8, R26 ;  /* 0x000000080303723e */ /* 0x000fe2000480701a */
[----:B------:R-:W-:-:S01]  /*81e0*/  FFMA R75, R51, R0, R206 ;  /* 0x00000000334b7223 */ /* 0x000fc200000000ce */
[----:B------:R-:W-:Y:S01]  /*81f0*/  F2FP.SATFINITE.E4M3.F32.PACK_AB_MERGE_C R73, R73, R10, R28 ;  /* 0x0000000a4949723e */ /* 0x000fe2000480701c */
[----:B---3--:R-:W-:Y:S01]  /*8200*/  SYNCS.ARRIVE.TRANS64.RED.A1T0 RZ, [UR4], RZ ;  /* 0x000000ffffff79a7 */ /* 0x008fe20008100404 */
[----:B------:R-:W-:-:S01]  /*8210*/  FFMA R14, R57, R0, R14 ;  /* 0x00000000390e7223 */ /* 0x000fc2000000000e */
[-C--:B------:R-:W-:Y:S01]  /*8220*/  FFMA R77, R59, R0.reuse, R202 ;  /* 0x000000003b4d7223 */ /* 0x080fe200000000ca */
[----:B------:R-:W-:-:S01]  /*8230*/  FFMA R16, R65, R0, R16 ;  /* 0x0000000041107223 */ /* 0x000fc20000000010 */
[----:B------:R-:W-:Y:S01]  /*8240*/  FFMA R79, R67, R0, R198 ;  /* 0x00000000434f7223 */ /* 0x000fe200000000c6 */
[--C-:B------:R-:W-:Y:S01]  /*8250*/  SHF.R.U32.HI R89, RZ, 0x10, R81.reuse ;  /* 0x00000010ff597819 */ /* 0x100fe20000011651 */
[----:B------:R1:W-:Y:S01]  /*8260*/  STS.U8 [R2+UR48+0x34e00], R81 ;  /* 0x034e005102007988 */ /* 0x0003e20008000030 */
[----:B------:R-:W-:-:S02]  /*8270*/  SHF.R.U32.HI R91, RZ, 0x18, R81 ;  /* 0x00000018ff5b7819 */ /* 0x000fc40000011651 */
[--C-:B------:R-:W-:Y:S01]  /*8280*/  SHF.R.U32.HI R93, RZ, 0x8, R83.reuse ;  /* 0x00000008ff5d7819 */ /* 0x100fe20000011653 */
[----:B------:R3:W-:Y:S01]  /*8290*/  STS.U8 [R2+UR48+0x34e40], R87 ;  /* 0x034e405702007988 */ /* 0x0007e20008000030 */
[--C-:B------:R-:W-:Y:S02]  /*82a0*/  SHF.R.U32.HI R95, RZ, 0x10, R83.reuse ;  /* 0x00000010ff5f7819 */ /* 0x100fe40000011653 */
[----:B------:R-:W-:Y:S01]  /*82b0*/  SHF.R.U32.HI R97, RZ, 0x18, R83 ;  /* 0x00000018ff617819 */ /* 0x000fe20000011653 */
[----:B------:R4:W-:Y:S01]  /*82c0*/  STS.U8 [R2+UR48+0x35000], R83 ;  /* 0x0350005302007988 */ /* 0x0009e20008000030 */
[--C-:B------:R-:W-:Y:S02]  /*82d0*/  SHF.R.U32.HI R99, RZ, 0x8, R85.reuse ;  /* 0x00000008ff637819 */ /* 0x100fe40000011655 */
[--C-:B------:R-:W-:Y:S01]  /*82e0*/  SHF.R.U32.HI R101, RZ, 0x10, R85.reuse ;  /* 0x00000010ff657819 */ /* 0x100fe20000011655 */
[----:B------:R5:W-:Y:S01]  /*82f0*/  STS.U8 [R2+UR48+0x35200], R85 ;  /* 0x0352005502007988 */ /* 0x000be20008000030 */
[----:B-1----:R-:W-:-:S02]  /*8300*/  SHF.R.U32.HI R81, RZ, 0x18, R85 ;  /* 0x00000018ff517819 */ /* 0x002fc40000011655 */
[--C-:B---3--:R-:W-:Y:S01]  /*8310*/  SHF.R.U32.HI R87, RZ, 0x18, R3.reuse ;  /* 0x00000018ff577819 */ /* 0x108fe20000011603 */
[----:B------:R1:W-:Y:S01]  /*8320*/  STS.U8 [R2+UR48+0x35400], R3 ;  /* 0x0354000302007988 */ /* 0x0003e20008000030 */
[----:B------:R-:W-:Y:S02]  /*8330*/  F2FP.SATFINITE.E4M3.F32.PACK_AB_MERGE_C R75, R75, R12, R30 ;  /* 0x0000000c4b4b723e */ /* 0x000fe4000480701e */
[--C-:B----4-:R-:W-:Y:S01]  /*8340*/  SHF.R.U32.HI R83, RZ, 0x8, R3.reuse ;  /* 0x00000008ff537819 */ /* 0x110fe20000011603 */
[----:B------:R3:W-:Y:S01]  /*8350*/  STS.U8 [R2+UR48+0x34e08], R89 ;  /* 0x034e085902007988 */ /* 0x0007e20008000030 */
[----:B------:R-:W-:Y:S02]  /*8360*/  F2FP.SATFINITE.E4M3.F32.PACK_AB_MERGE_C R77, R77, R14, R32 ;  /* 0x0000000e4d4d723e */ /* 0x000fe40004807020 */
[----:B-----5:R-:W-:Y:S01]  /*8370*/  SHF.R.U32.HI R85, RZ, 0x10, R3 ;  /* 0x00000010ff557819 */ /* 0x020fe20000011603 */
[----:B------:R4:W-:Y:S01]  /*8380*/  STS.U8 [R2+UR48+0x34e48], R91 ;  /* 0x034e485b02007988 */ /* 0x0009e20008000030 */
[----:B------:R-:W-:-:S02]  /*8390*/  F2FP.SATFINITE.E4M3.F32.PACK_AB_MERGE_C R79, R79, R16, R34 ;  /* 0x000000104f4f723e */ /* 0x000fc40004807022 */
[--C-:B-1----:R-:W-:Y:S01]  /*83a0*/  SHF.R.U32.HI R3, RZ, 0x18, R73.reuse ;  /* 0x00000018ff037819 */ /* 0x102fe20000011649 */
[----:B------:R1:W-:Y:S01]  /*83b0*/  STS.U8 [R2+UR48+0x35040], R93 ;  /* 0x0350405d02007988 */ /* 0x0003e20008000030 */
[----:B---3--:R-:W-:-:S03]  /*83c0*/  SHF.R.U32.HI R89, RZ, 0x8, R73 ;  /* 0x00000008ff597819 */ /* 0x008fc60000011649 */
[----:B------:R3:W-:Y:S01]  /*83d0*/  STS.U8 [R2+UR48+0x35008], R95 ;  /* 0x0350085f02007988 */ /* 0x0007e20008000030 */
[----:B----4-:R-:W-:-:S03]  /*83e0*/  SHF.R.U32.HI R91, RZ, 0x10, R73 ;  /* 0x00000010ff5b7819 */ /* 0x010fc60000011649 */
[----:B------:R4:W-:Y:S01]  /*83f0*/  STS.U8 [R2+UR48+0x35248], R81 ;  /* 0x0352485102007988 */ /* 0x0009e20008000030 */
[----:B-1----:R-:W-:-:S03]  /*8400*/  SHF.R.U32.HI R93, RZ, 0x10, R75 ;  /* 0x00000010ff5d7819 */ /* 0x002fc6000001164b */
        /* <DEDUP_REMOVED lines=16> */
[----:B------:R1:W-:Y:S04]  /*8510*/  STS.U8 [R2+UR48+0x35208], R101 ;  /* 0x0352086502007988 */ /* 0x0003e80008000030 */
        /* <DEDUP_REMOVED lines=12> */
[----:B------:R1:W-:Y:S01]  /*85e0*/  STS.U8 [R2+UR48+0x35c48], R3 ;  /* 0x035c480302007988 */ /* 0x0003e20008000030 */
[----:B------:R-:W-:Y:S01]  /*85f0*/  @!PT LDS RZ, [RZ] ;  /* 0x00000000fffff984 */ /* 0x000fe20000000800 */
[----:B------:R-:W-:Y:S01]  /*8600*/  @!PT LDS RZ, [RZ] ;  /* 0x00000000fffff984 */ /* 0x000fe20000000800 */
[----:B------:R-:W-:Y:S01]  /*8610*/  @!PT LDS RZ, [RZ] ;  /* 0x00000000fffff984 */ /* 0x000fe20000000800 */
[----:B------:R-:W-:Y:S01]  /*8620*/  @!PT LDS RZ, [RZ] ;  /* 0x00000000fffff984 */ /* 0x000fe20000000800 */
[----:B------:R3:W-:Y:S06]  /*8630*/  MEMBAR.ALL.CTA ;  /* 0x0000000000007992 */ /* 0x0007ec0000008000 */
[----:B---3--:R-:W3:Y:S02]  /*8640*/  FENCE.VIEW.ASYNC.S ;  /* 0x00000000000073c6 */ /* 0x008ee40000000000 */
[----:B------:R-:W-:Y:S05]  /*8650*/  WARPSYNC.ALL ;  /* 0x0000000000007948 */ /* 0x000fea0003800000 */
[----:B------:R-:W-:Y:S01]  /*8660*/  BSSY B0, `(.L_x_102) ;  /* 0x0000007000007945 */ /* 0x000fe20003800000 */
[----:B---3--:R-:W-:Y:S06]  /*8670*/  BAR.SYNC.DEFER_BLOCKING 0x1, 0x80 ;  /* 0x0042000000007b1d */ /* 0x008fec0000010000 */
[----:B------:R-:W-:Y:S05]  /*8680*/  @!P2 BRA `(.L_x_103) ;  /* 0x000000000010a947 */ /* 0x000fea0003800000 */
[----:B------:R-:W-:-:S09]  /*8690*/  UIADD3 UR44, UR48, 0x34e00, URZ ;  /* 0x00034e00302c7890 */ /* 0x000fd2000fffe03f */
[----:B------:R3:W-:Y:S01]  /*86a0*/  UTMASTG.2D [UR44], [UR38] ;  /* 0x0000002c260073b5 */ /* 0x0007e20008008000 */
[----:B------:R0:W-:Y:S01]  /*86b0*/  UTMACMDFLUSH ;  /* 0x00000000000079b7 */ /* 0x0001e20000000000 */
[----:B---3--:R-:W-:-:S04]  /*86c0*/  DEPBAR.LE SB0, 0x1 ;  /* 0x000080400000791a */ /* 0x008fc80000000000 */
.L_x_103:
[----:B------:R-:W-:Y:S05]  /*86d0*/  BSYNC B0 ;  /* 0x0000000000007941 */ /* 0x000fea0003800000 */
.L_x_102:
[----:B------:R-:W-:Y:S06]  /*86e0*/  BAR.SYNC.DEFER_BLOCKING 0x1, 0x80 ;  /* 0x0042000000007b1d */ /* 0x000fec0000010000 */
[----:B------:R-:W-:Y:S05]  /*86f0*/  @!P1 BRA `(.L_x_104) ;  /* 0x0000000000049947 */ /* 0x000fea0003800000 */
[----:B------:R-:W-:Y:S01]  /*8700*/  BPT.TRAP 0x1 ;  /* 0x000000040000795c */ /* 0x000fe20000300000 */
.L_x_104:
[----:B------:R-:W3:Y:S02]  /*8710*/  SYNCS.PHASECHK.TRANS64.TRYWAIT P3, [UR48+0x370e8], R4 ;  /* 0x0370e804ff0075a7 */ /* 0x000ee40008060170 */
[----:B---3--:R-:W-:Y:S05]  /*8720*/  @!P3 BRA `(.L_x_105) ;  /* 0x000000a400d4b947 */ /* 0x008fea0003800000 */
.L_x_287:
[----:B------:R-:W-:Y:S04]  /*8730*/  BSSY B0, `(.L_x_106) ;  /* 0x0000062000007945 */ /* 0x000fe80003800000 */
[----:B------:R-:W-:Y:S05]  /*8740*/  @!P0 BRA `(.L_x_107) ;  /* 0x0000000400808947 */ /* 0x000fea0003800000 */
[----:B-1----:R-:W1:Y:S04]  /*8750*/  LDS.U8 R3, [R2+UR48+0x31e00] ;  /* 0x031e003002037984 */ /* 0x002e680008000000 */
[----:B------:R-:W3:Y:S04]  /*8760*/  LDS.U8 R8, [R2+UR48+0x31e08] ;  /* 0x031e083002087984 */ /* 0x000ee80008000000 */
[----:B------:R-:W4:Y:S04]  /*8770*/  LDS.U8 R10, [R2+UR48+0x32000] ;  /* 0x03200030020a7984 */ /* 0x000f280008000000 */
[----:B------:R-:W5:Y:S04]  /*8780*/  LDS.U8 R12, [R2+UR48+0x32040] ;  /* 0x03204030020c7984 */ /* 0x000f680008000000 */
[----:B------:R-:W2:Y:S04]  /*8790*/  LDS.U8 R5, [R2+UR48+0x31e40] ;  /* 0x031e403002057984 */ /* 0x000ea80008000000 */
[----:B------:R-:W2:Y:S04]  /*87a0*/  LDS.U8 R9, [R2+UR48+0x31e48] ;  /* 0x031e483002097984 */ /* 0x000ea80008000000 */
[----:B------:R-:W2:Y:S04]  /*87b0*/  LDS.U8 R13, [R2+UR48+0x32008] ;  /* 0x03200830020d7984 */ /* 0x000ea80008000000 */
[----:B------:R-:W2:Y:S04]  /*87c0*/  LDS.U8 R14, [R2+UR48+0x32048] ;  /* 0x03204830020e7984 */ /* 0x000ea80008000000 */
[----:B------:R-:W2:Y:S04]  /*87d0*/  LDS.U8 R16, [R2+UR48+0x32200] ;  /* 0x0322003002107984 */ /* 0x000ea80008000000 */
[----:B------:R-:W2:Y:S01]  /*87e0*/  LDS.U8 R18, [R2+UR48+0x32240] ;  /* 0x0322403002127984 */ /* 0x000ea20008000000 */
[----:B-1----:R-:W-:-:S03]  /*87f0*/  F2FP.F16.E4M3.UNPACK_B R3, R3 ;  /* 0x00000003ff03723e */ /* 0x002fc600020006ff */
[----:B------:R-:W1:Y:S01]  /*8800*/  LDS.U8 R20, [R2+UR48+0x32208] ;  /* 0x0322083002147984 */ /* 0x000e620008000000 */
[----:B---3--:R-:W-:-:S03]  /*8810*/  F2FP.F16.E4M3.UNPACK_B R8, R8 ;  /* 0x00000008ff08723e */ /* 0x008fc600020006ff */
[----:B------:R-:W3:Y:S01]  /*8820*/  LDS.U8 R21, [R2+UR48+0x32248] ;  /* 0x0322483002157984 */ /* 0x000ee20008000000 */
[----:B----4-:R-:W-:-:S03]  /*8830*/  F2FP.F16.E4M3.UNPACK_B R10, R10 ;  /* 0x0000000aff0a723e */ /* 0x010fc600020006ff */
[----:B------:R-:W4:Y:S01]  /*8840*/  LDS.U8 R24, [R2+UR48+0x32440] ;  /* 0x0324403002187984 */ /* 0x000f220008000000 */
[----:B-----5:R-:W-:-:S03]  /*8850*/  F2FP.F16.E4M3.UNPACK_B R12, R12 ;  /* 0x0000000cff0c723e */ /* 0x020fc600020006ff */
[----:B------:R-:W5:Y:S01]  /*8860*/  LDS.U8 R26, [R2+UR48+0x32408] ;  /* 0x03240830021a7984 */ /* 0x000f620008000000 */
[----:B--2---:R-:W-:Y:S01]  /*8870*/  F2FP.F16.E4M3.UNPACK_B R7, R5 ;  /* 0x00000005ff07723e */ /* 0x004fe200020006ff */
[----:B------:R-:W-:Y:S02]  /*8880*/  HADD2.F32 R5, -RZ, R3.H0_H0 ;  /* 0x20000003ff057230 */ /* 0x000fe40000004100 */
[----:B------:R-:W2:Y:S01]  /*8890*/  LDS.U8 R28, [R2+UR48+0x32448] ;  /* 0x03244830021c7984 */ /* 0x000ea20008000000 */
[----:B------:R-:W-:Y:S01]  /*88a0*/  HADD2.F32 R15, -RZ, R12.H0_H0 ;  /* 0x2000000cff0f7230 */ /* 0x000fe20000004100 */
[----:B------:R-:W-:Y:S01]  /*88b0*/  F2FP.F16.E4M3.UNPACK_B R11, R9 ;  /* 0x00000009ff0b723e */ /* 0x000fe200020006ff */
[----:B------:R-:W-:Y:S01]  /*88c0*/  HADD2.F32 R9, -RZ, R8.H0_H0 ;  /* 0x20000008ff097230 */ /* 0x000fe20000004100 */
        /* <DEDUP_REMOVED lines=9> */
[----:B------:R-:W-:-:S03]  /*8960*/  F2FP.F16.E4M3.UNPACK_B R16, R16 ;  /* 0x00000010ff10723e */ /* 0x000fc600020006ff */
[----:B------:R-:W2:Y:S01]  /*8970*/  LDS.U8 R34, [R2+UR48+0x32608] ;  /* 0x0326083002227984 */ /* 0x000ea20008000000 */
[----:B------:R-:W-:Y:S01]  /*8980*/  F2FP.F16.E4M3.UNPACK_B R18, R18 ;  /* 0x00000012ff12723e */ /* 0x000fe200020006ff */
[----:B------:R-:W-:Y:S02]  /*8990*/  HADD2.F32 R25, -RZ, R16.H0_H0 ;  /* 0x20000010ff197230 */ /* 0x000fe40000004100 */
[----:B------:R-:W2:Y:S01]  /*89a0*/  LDS.U8 R36, [R2+UR48+0x32648] ;  /* 0x0326483002247984 */ /* 0x000ea20008000000 */
[----:B-1----:R-:W-:-:S03]  /*89b0*/  F2FP.F16.E4M3.UNPACK_B R20, R20 ;  /* 0x00000014ff14723e */ /* 0x002fc600020006ff */
[----:B------:R-:W1:Y:S01]  /*89c0*/  LDS.U8 R38, [R2+UR48+0x32800] ;  /* 0x0328003002267984 */ /* 0x000e620008000000 */
[----:B------:R-:W-:Y:S01]  /*89d0*/  HADD2.F32 R27, -RZ, R18.H0_H0 ;  /* 0x20000012ff1b7230 */ /* 0x000fe20000004100 */
[----:B---3--:R-:W-:Y:S02]  /*89e0*/  F2FP.F16.E4M3.UNPACK_B R31, R21 ;  /* 0x00000015ff1f723e */ /* 0x008fe400020006ff */
[----:B------:R-:W3:Y:S01]  /*89f0*/  LDS.U8 R40, [R2+UR48+0x32840] ;  /* 0x0328403002287984 */ /* 0x000ee20008000000 */
[----:B------:R-:W-:Y:S01]  /*8a00*/  HADD2.F32 R21, -RZ, R14.H0_H0 ;  /* 0x2000000eff157230 */ /* 0x000fe20000004100 */
[----:B----4-:R-:W-:Y:S02]  /*8a10*/  F2FP.F16.E4M3.UNPACK_B R24, R24 ;  /* 0x00000018ff18723e */ /* 0x010fe400020006ff */
[----:B------:R-:W4:Y:S01]  /*8a20*/  LDS.U8 R8, [R2+UR48+0x32808] ;  /* 0x0328083002087984 */ /* 0x000f220008000000 */
[----:B------:R-:W-:Y:S01]  /*8a30*/  HADD2.F32 R29, -RZ, R20.H0_H0 ;  /* 0x20000014ff1d7230 */ /* 0x000fe20000004100 */
[----:B-----5:R-:W-:-:S02]  /*8a40*/  F2FP.F16.E4M3.UNPACK_B R26, R26 ;  /* 0x0000001aff1a723e */ /* 0x020fc400020006ff */
[----:B------:R-:W5:Y:S01]  /*8a50*/  LDS.U8 R10, [R2+UR48+0x32848] ;  /* 0x03284830020a7984 */ /* 0x000f620008000000 */
[----:B------:R-:W-:Y:S02]  /*8a60*/  HADD2.F32 R31, -RZ, R31.H0_H0 ;  /* 0x2000001fff1f7230 */ /* 0x000fe40000004100 */
[----:B------:R-:W-:Y:S01]  /*8a70*/  HADD2.F32 R35, -RZ, R24.H0_H0 ;  /* 0x20000018ff237230 */ /* 0x000fe20000004100 */
[----:B------:R-:W5:Y:S01]  /*8a80*/  LDS.U8 R12, [R2+UR48+0x32a00] ;  /* 0x032a0030020c7984 */ /* 0x000f620008000000 */
[----:B--2---:R-:W-:Y:S01]  /*8a90*/  F2FP.F16.E4M3.UNPACK_B R28, R28 ;  /* 0x0000001cff1c723e */ /* 0x004fe200020006ff */
        /* <DEDUP_REMOVED lines=17> */
[----:B-1----:R-:W-:Y:S01]  /*8bb0*/  F2FP.F16.E4M3.UNPACK_B R38, R38 ;  /* 0x00000026ff26723e */ /* 0x002fe200020006ff */
[----:B------:R-:W-:Y:S02]  /*8bc0*/  HADD2.F32 R47, -RZ, R36.H0_H0 ;  /* 0x20000024ff2f7230 */ /* 0x000fe40000004100 */
[----:B------:R-:W1:Y:S01]  /*8bd0*/  LDS.U8 R54, [R2+UR48+0x32c48] ;  /* 0x032c483002367984 */ /* 0x000e620008000000 */
[----:B---3--:R-:W-:Y:S01]  /*8be0*/  F2FP.F16.E4M3.UNPACK_B R40, R40 ;  /* 0x00000028ff28723e */ /* 0x008fe200020006ff */
[----:B------:R-:W-:Y:S01]  /*8bf0*/  HADD2.F32 R49, -RZ, R38.H0_H0 ;  /* 0x20000026ff317230 */ /* 0x000fe20000004100 */
[----:B----4-:R-:W-:-:S03]  /*8c00*/  F2FP.F16.E4M3.UNPACK_B R8, R8 ;  /* 0x00000008ff08723e */ /* 0x010fc600020006ff */
[----:B------:R-:W-:Y:S01]  /*8c10*/  HADD2.F32 R51, -RZ, R40.H0_H0 ;  /* 0x20000028ff337230 */ /* 0x000fe20000004100 */
[----:B-----5:R-:W-:Y:S01]  /*8c20*/  F2FP.F16.E4M3.UNPACK_B R10, R10 ;  /* 0x0000000aff0a723e */ /* 0x020fe200020006ff */
[----:B------:R-:W-:Y:S01]  /*8c30*/  HADD2.F32 R53, -RZ, R8.H0_H0 ;  /* 0x20000008ff357230 */ /* 0x000fe20000004100 */
[----:B------:R-:W-:-:S03]  /*8c40*/  F2FP.F16.E4M3.UNPACK_B R12, R12 ;  /* 0x0000000cff0c723e */ /* 0x000fc600020006ff */
        /* <DEDUP_REMOVED lines=13> */
[----:B-1----:R-:W-:Y:S01]  /*8d20*/  F2FP.F16.E4M3.UNPACK_B R54, R54 ;  /* 0x00000036ff36723e */ /* 0x002fe200020006ff */
[----:B------:R-:W-:-:S04]  /*8d30*/  HADD2.F32 R69, -RZ, R52.H0_H0 ;  /* 0x20000034ff457230 */ /* 0x000fc80000004100 */
[----:B------:R-:W-:-:S07]  /*8d40*/  HADD2.F32 R71, -RZ, R54.H0_H0 ;  /* 0x20000036ff477230 */ /* 0x000fce0000004100 */
.L_x_107:
[----:B------:R-:W-:Y:S05]  /*8d50*/  BSYNC B0 ;  /* 0x0000000000007941 */ /* 0x000fea0003800000 */
.L_x_106:
        /* <DEDUP_REMOVED lines=8> */
.L_x_108:
[----:B------:R-:W4:Y:S04]  /*8de0*/  LDL.LU R14, [R1+0x8] ;  /* 0x00000800010e7983 */ /* 0x000f280000300800 */
[----:B------:R-:W5:Y:S04]  /*8df0*/  LDL.LU R16, [R1+0xc] ;  /* 0x00000c0001107983 */ /* 0x000f680000300800 */
[----:B------:R-:W2:Y:S04]  /*8e00*/  LDL.LU R18, [R1+0x18] ;  /* 0x0000180001127983 */ /* 0x000ea80000300800 */
[----:B------:R-:W2:Y:S01]  /*8e10*/  LDL.LU R20, [R1+0x1c] ;  /* 0x00001c0001147983 */ /* 0x000ea20000300800 */
[C---:B------:R-:W-:Y:S01]  /*8e20*/  FMUL R8, R6.reuse, R161 ;  /* 0x000000a106087220 */ /* 0x040fe20000400000 */
[C---:B------:R-:W-:Y:S01]  /*8e30*/  FMUL R160, R6.reuse, R160 ;  /* 0x000000a006a07220 */ /* 0x040fe20000400000 */
[----:B------:R-:W-:Y:S01]  /*8e40*/  FMUL R152, R6, R152 ;  /* 0x0000009806987220 */ /* 0x000fe20000400000 */
[----:B------:R-:W2:Y:S01]  /*8e50*/  LDL.LU R56, [R1+0x28] ;  /* 0x0000280001387983 */ /* 0x000ea20000300800 */
[----:B------:R-:W-:-:S01]  /*8e60*/  FFMA R8, R9, R0, R8 ;  /* 0x0000000009087223 */ /* 0x000fc20000000008 */
[----:B-1----:R-:W-:Y:S01]  /*8e70*/  FFMA R3, R11, R0, R160 ;  /* 0x000000000b037223 */ /* 0x002fe200000000a0 */
[C---:B------:R-:W-:Y:S01]  /*8e80*/  FMUL R10, R6.reuse, R157 ;  /* 0x0000009d060a7220 */ /* 0x040fe20000400000 */
[----:B------:R-:W2:Y:S01]  /*8e90*/  LDL.LU R54, [R1+0x2c] ;  /* 0x00002c0001367983 */ /* 0x000ea20000300800 */
[----:B------:R-:W1:Y:S01]  /*8ea0*/  S2UR UR5, SR_CgaCtaId ;  /* 0x00000000000579c3 */ /* 0x000e620000008800 */
[C---:B------:R-:W-:Y:S01]  /*8eb0*/  FMUL R156, R6.reuse, R156 ;  /* 0x0000009c069c7220 */ /* 0x040fe20000400000 */
[----:B------:R-:W-:Y:S01]  /*8ec0*/  F2FP.SATFINITE.E4M3.F32.PACK_AB_MERGE_C R24, R3, R8, RZ ;  /* 0x000000080318723e */ /* 0x000fe200048070ff */
[----:B------:R-:W2:Y:S01]  /*8ed0*/  LDL.LU R36, [R1+0x38] ;  /* 0x0000380001247983 */ /* 0x000ea20000300800 */
[C---:B------:R-:W-:Y:S01]  /*8ee0*/  FMUL R8, R6.reuse, R153 ;  /* 0x0000009906087220 */ /* 0x040fe20000400000 */
[C---:B------:R-:W-:Y:S01]  /*8ef0*/  FMUL R228, R6.reuse, R228 ;  /* 0x000000e406e47220 */ /* 0x040fe20000400000 */
[----:B------:R-:W-:Y:S01]  /*8f00*/  FMUL R12, R6, R229 ;  /* 0x000000e5060c7220 */ /* 0x000fe20000400000 */
[----:B------:R-:W2:Y:S04]  /*8f10*/  LDL.LU R34, [R1+0x3c] ;  /* 0x00003c0001227983 */ /* 0x000ea80000300800 */
[----:B------:R-:W2:Y:S04]  /*8f20*/  LDL.LU R52, [R1] ;  /* 0x0000000001347983 */ /* 0x000ea80000300800 */
[----:B------:R-:W2:Y:S04]  /*8f30*/  LDL.LU R50, [R1+0x4] ;  /* 0x0000040001327983 */ /* 0x000ea80000300800 */
[----:B------:R-:W2:Y:S04]  /*8f40*/  LDL.LU R48, [R1+0x10] ;  /* 0x0000100001307983 */ /* 0x000ea80000300800 */
[----:B------:R-:W2:Y:S04]  /*8f50*/  LDL.LU R46, [R1+0x14] ;  /* 0x00001400012e7983 */ /* 0x000ea80000300800 */
[----:B------:R-:W2:Y:S04]  /*8f60*/  LDL.LU R44, [R1+0x20] ;  /* 0x00002000012c7983 */ /* 0x000ea80000300800 */
[----:B------:R-:W2:Y:S04]  /*8f70*/  LDL.LU R42, [R1+0x24] ;  /* 0x00002400012a7983 */ /* 0x000ea80000300800 */
[----:B------:R-:W2:Y:S04]  /*8f80*/  LDL.LU R40, [R1+0x30] ;  /* 0x0000300001287983 */ /* 0x000ea80000300800 */
[----:B------:R-:W2:Y:S01]  /*8f90*/  LDL.LU R38, [R1+0x34] ;  /* 0x0000340001267983 */ /* 0x000ea20000300800 */
[----:B------:R-:W-:-:S01]  /*8fa0*/  FFMA R8, R29, R0, R8 ;  /* 0x000000001d087223 */ /* 0x000fc20000000008 */
[-C--:B------:R-:W-:Y:S01]  /*8fb0*/  FFMA R73, R31, R0.reuse, R152 ;  /* 0x000000001f497223 */ /* 0x080fe20000000098 */
[----:B------:R-:W-:-:S01]  /*8fc0*/  FFMA R10, R17, R0, R10 ;  /* 0x00000000110a7223 */ /* 0x000fc2000000000a */
[-C--:B------:R-:W-:Y:S01]  /*8fd0*/  FFMA R3, R21, R0.reuse, R156 ;  /* 0x0000000015037223 */ /* 0x080fe2000000009c */
[----:B------:R-:W-:-:S01]  /*8fe0*/  FFMA R228, R37, R0, R228 ;  /* 0x0000000025e47223 */ /* 0x000fc200000000e4 */
[----:B------:R-:W-:Y:S01]  /*8ff0*/  FFMA R75, R39, R0, R12 ;  /* 0x00000000274b7223 */ /* 0x000fe2000000000c */
[----:B------:R-:W-:Y:S01]  /*9000*/  F2FP.SATFINITE.E4M3.F32.PACK_AB_MERGE_C R28, R73, R8, RZ ;  /* 0x00000008491c723e */ /* 0x000fe200048070ff */
[C---:B------:R-:W-:Y:S01]  /*9010*/  FMUL R8, R6.reuse, R163 ;  /* 0x000000a306087220 */ /* 0x040fe20000400000 */
        /* <DEDUP_REMOVED lines=8> */
[----:B------:R-:W-:Y:S01]  /*90a0*/  F2FP.SATFINITE.E4M3.F32.PACK_AB_MERGE_C R228, R75, R228, RZ ;  /* 0x000000e44be4723e */ /* 0x000fe200048070ff */
[-C--:B------:R-:W-:Y:S01]  /*90b0*/  FFMA R10, R13, R0.reuse, R10 ;  /* 0x000000000d0a7223 */ /* 0x080fe2000000000a */
[----:B------:R-:W-:-:S01]  /*90c0*/  FFMA R73, R15, R0, R158 ;  /* 0x000000000f497223 */ /* 0x000fc2000000009e */
[-C--:B------:R-:W-:Y:S01]  /*90d0*/  FFMA R12, R25, R0.reuse, R12 ;  /* 0x00000000190c7223 */ /* 0x080fe2000000000c */
[----:B------:R-:W-:-:S01]  /*90e0*/  FFMA R75, R27, R0, R154 ;  /* 0x000000001b4b7223 */ /* 0x000fc2000000009a */
[----:B------:R-:W-:Y:S01]  /*90f0*/  UIADD3 UR4, UR48, 0x37108, URZ ;  /* 0x0003710830047890 */ /* 0x000fe2000fffe03f */
[----:B------:R-:W-:Y:S01]  /*9100*/  FMUL R22, R6, R22 ;  /* 0x0000001606167220 */ /* 0x000fe20000400000 */
[----:B------:R-:W-:-:S02]  /*9110*/  F2FP.SATFINITE.E4M3.F32.PACK_AB_MERGE_C R81, R73, R10, R26 ;  /* 0x0000000a4951723e */ /* 0x000fc4000480701a */
[----:B------:R-:W-:Y:S01]  /*9120*/  F2FP.SATFINITE.E4M3.F32.PACK_AB_MERGE_C R83, R75, R12, R28 ;  /* 0x0000000c4b53723e */ /* 0x000fe2000480701c */
[----:B-1----:R-:W-:Y:S01]  /*9130*/  UPRMT UR4, UR5, 0x654, UR4 ;  /* 0x0000065405047896 */ /* 0x002fe20008000004 */
[--C-:B------:R-:W-:Y:S02]  /*9140*/  SHF.R.U32.HI R91, RZ, 0x8, R81.reuse ;  /* 0x00000008ff5b7819 */ /* 0x100fe40000011651 */
[--C-:B------:R-:W-:Y:S02]  /*9150*/  SHF.R.U32.HI R93, RZ, 0x10, R81.reuse ;  /* 0x00000010ff5d7819 */ /* 0x100fe40000011651 */
[----:B------:R-:W-:Y:S02]  /*9160*/  SHF.R.U32.HI R95, RZ, 0x18, R81 ;  /* 0x00000018ff5f7819 */ /* 0x000fe40000011651 */
[--C-:B------:R-:W-:Y:S02]  /*9170*/  SHF.R.U32.HI R97, RZ, 0x8, R83.reuse ;  /* 0x00000008ff617819 */ /* 0x100fe40000011653 */
[----:B---3--:R-:W-:Y:S01]  /*9180*/  SYNCS.ARRIVE.TRANS64.RED.A1T0 RZ, [UR4], RZ ;  /* 0x000000ffffff79a7 */ /* 0x008fe20008100404 */
[----:B------:R1:W-:Y:S01]  /*9190*/  STS.U8 [R2+UR48+0x36000], R81 ;  /* 0x0360005102007988 */ /* 0x0003e20008000030 */
[----:B------:R-:W-:-:S03]  /*91a0*/  SHF.R.U32.HI R99, RZ, 0x10, R83 ;  /* 0x00000010ff637819 */ /* 0x000fc60000011653 */
[----:B------:R-:W-:Y:S04]  /*91b0*/  STS.U8 [R2+UR48+0x36200], R83 ;  /* 0x0362005302007988 */ /* 0x000fe80008000030 */
[----:B------:R-:W-:Y:S04]  /*91c0*/  STS.U8 [R2+UR48+0x36040], R91 ;  /* 0x0360405b02007988 */ /* 0x000fe80008000030 */
[----:B------:R-:W-:Y:S04]  /*91d0*/  STS.U8 [R2+UR48+0x36008], R93 ;  /* 0x0360085d02007988 */ /* 0x000fe80008000030 */
[----:B------:R-:W-:Y:S04]  /*91e0*/  STS.U8 [R2+UR48+0x36048], R95 ;  /* 0x0360485f02007988 */ /* 0x000fe80008000030 */
[----:B------:R-:W-:Y:S04]  /*91f0*/  STS.U8 [R2+UR48+0x36240], R97 ;  /* 0x0362406102007988 */ /* 0x000fe80008000030 */
[----:B------:R-:W-:Y:S01]  /*9200*/  STS.U8 [R2+UR48+0x36208], R99 ;  /* 0x0362086302007988 */ /* 0x000fe20008000030 */
[----:B------:R-:W-:Y:S01]  /*9210*/  BSSY B0, `(.L_x_109) ;  /* 0x0000068000007945 */ /* 0x000fe20003800000 */
[C---:B----4-:R-:W-:Y:S01]  /*9220*/  FMUL R14, R6.reuse, R14 ;  /* 0x0000000e060e7220 */ /* 0x050fe20000400000 */
[C---:B-----5:R-:W-:Y:S01]  /*9230*/  FMUL R16, R6.reuse, R16 ;  /* 0x0000001006107220 */ /* 0x060fe20000400000 */
[C---:B--2---:R-:W-:Y:S01]  /*9240*/  FMUL R18, R6.reuse, R18 ;  /* 0x0000001206127220 */ /* 0x044fe20000400000 */
[----:B------:R-:W-:-:S03]  /*9250*/  FMUL R20, R6, R20 ;  /* 0x0000001406147220 */ /* 0x000fc60000400000 */
[-C--:B------:R-:W-:Y:S01]  /*9260*/  FFMA R18, R53, R0.reuse, R18 ;  /* 0x0000000035127223 */ /* 0x080fe20000000012 */
[----:B------:R-:W-:-:S01]  /*9270*/  FFMA R79, R55, R0, R20 ;  /* 0x00000000374f7223 */ /* 0x000fc20000000014 */
[-C--:B------:R-:W-:Y:S01]  /*9280*/  FFMA R14, R45, R0.reuse, R14 ;  /* 0x000000002d0e7223 */ /* 0x080fe2000000000e */
[----:B------:R-:W-:-:S03]  /*9290*/  FFMA R77, R47, R0, R16 ;  /* 0x000000002f4d7223 */ /* 0x000fc60000000010 */
[----:B------:R-:W-:Y:S01]  /*92a0*/  F2FP.SATFINITE.E4M3.F32.PACK_AB_MERGE_C R32, R79, R18, RZ ;  /* 0x000000124f20723e */ /* 0x000fe200048070ff */
[C---:B------:R-:W-:Y:S01]  /*92b0*/  FMUL R18, R6.reuse, R36 ;  /* 0x0000002406127220 */ /* 0x040fe20000400000 */
[----:B------:R-:W-:-:S03]  /*92c0*/  FMUL R20, R6, R34 ;  /* 0x0000002206147220 */ /* 0x000fc60000400000 */
[----:B------:R-:W-:Y:S01]  /*92d0*/  FFMA R18, R69, R0, R18 ;  /* 0x0000000045127223 */ /* 0x000fe20000000012 */
[----:B------:R-:W-:Y:S01]  /*92e0*/  F2FP.SATFINITE.E4M3.F32.PACK_AB_MERGE_C R30, R77, R14, RZ ;  /* 0x0000000e4d1e723e */ /* 0x000fe200048070ff */
[----:B------:R-:W-:Y:S01]  /*92f0*/  FFMA R79, R71, R0, R20 ;  /* 0x00000000474f7223 */ /* 0x000fe20000000014 */
[C---:B------:R-:W-:Y:S01]  /*9300*/  FMUL R14, R6.reuse, R56 ;  /* 0x00000038060e7220 */ /* 0x040fe20000400000 */
[----:B------:R-:W-:-:S03]  /*9310*/  FMUL R16, R6, R54 ;  /* 0x0000003606107220 */ /* 0x000fc60000400000 */
[----:B------:R-:W-:Y:S01]  /*9320*/  F2FP.SATFINITE.E4M3.F32.PACK_AB_MERGE_C R36, R79, R18, RZ ;  /* 0x000000124f24723e */ /* 0x000fe200048070ff */
[----:B------:R-:W-:-:S01]  /*9330*/  FFMA R14, R61, R0, R14 ;  /* 0x000000003d0e7223 */ /* 0x000fc2000000000e */
[----:B------:R-:W-:Y:S01]  /*9340*/  F2FP.SATFINITE.E4M3.F32.PACK_AB_MERGE_C R79, R3, R8, R24 ;  /* 0x00000008034f723e */ /* 0x000fe20004807018 */
[----:B------:R-:W-:-:S01]  /*9350*/  FFMA R77, R63, R0, R16 ;  /* 0x000000003f4d7223 */ /* 0x000fc20000000010 */
[C---:B------:R-:W-:Y:S01]  /*9360*/  FMUL R8, R6.reuse, R23 ;  /* 0x0000001706087220 */ /* 0x040fe20000400000 */
[C---:B------:R-:W-:Y:S01]  /*9370*/  FMUL R10, R6.reuse, R52 ;  /* 0x00000034060a7220 */ /* 0x040fe20000400000 */
[----:B------:R-:W-:Y:S01]  /*9380*/  FMUL R12, R6, R50 ;  /* 0x00000032060c7220 */ /* 0x000fe20000400000 */
[----:B------:R-:W-:-:S01]  /*9390*/  FFMA R3, R35, R0, R22 ;  /* 0x0000000023037223 */ /* 0x000fc20000000016 */
[----:B------:R-:W-:Y:S01]  /*93a0*/  FFMA R8, R33, R0, R8 ;  /* 0x0000000021087223 */ /* 0x000fe20000000008 */
[----:B------:R-:W-:Y:S01]  /*93b0*/  F2FP.SATFINITE.E4M3.F32.PACK_AB_MERGE_C R34, R77, R14, RZ ;  /* 0x0000000e4d22723e */ /* 0x000fe200048070ff */
[C---:B------:R-:W-:Y:S01]  /*93c0*/  FMUL R14, R6.reuse, R48 ;  /* 0x00000030060e7220 */ /* 0x040fe20000400000 */
[----:B------:R-:W-:Y:S01]  /*93d0*/  FMUL R16, R6, R46 ;  /* 0x0000002e06107220 */ /* 0x000fe20000400000 */
[-C--:B------:R-:W-:Y:S01]  /*93e0*/  FFMA R10, R41, R0.reuse, R10 ;  /* 0x00000000290a7223 */ /* 0x080fe2000000000a */
[----:B------:R-:W-:-:S01]  /*93f0*/  FFMA R23, R43, R0, R12 ;  /* 0x000000002b177223 */ /* 0x000fc2000000000c */
[C---:B------:R-:W-:Y:S01]  /*9400*/  FMUL R18, R6.reuse, R44 ;  /* 0x0000002c06127220 */ /* 0x040fe20000400000 */
[----:B------:R-:W-:Y:S01]  /*9410*/  FMUL R20, R6, R42 ;  /* 0x0000002a06147220 */ /* 0x000fe20000400000 */
[----:B------:R-:W-:Y:S01]  /*9420*/  SHF.R.U32.HI R85, RZ, 0x8, R79 ;  /* 0x00000008ff557819 */ /* 0x000fe2000001164f */
[----:B------:R-:W-:-:S01]  /*9430*/  FFMA R14, R49, R0, R14 ;  /* 0x00000000310e7223 */ /* 0x000fc2000000000e */
[----:B------:R-:W-:Y:S01]  /*9440*/  F2FP.SATFINITE.E4M3.F32.PACK_AB_MERGE_C R3, R3, R8, R228 ;  /* 0x000000080303723e */ /* 0x000fe200048070e4 */
[C---:B------:R-:W-:Y:S01]  /*9450*/  FMUL R24, R6.reuse, R40 ;  /* 0x0000002806187220 */ /* 0x040fe20000400000 */
[----:B------:R-:W-:Y:S01]  /*9460*/  FFMA R73, R51, R0, R16 ;  /* 0x0000000033497223 */ /* 0x000fe20000000010 */
[----:B------:R-:W-:Y:S01]  /*9470*/  FMUL R26, R6, R38 ;  /* 0x00000026061a7220 */ /* 0x000fe20000400000 */
[----:B------:R-:W-:Y:S01]  /*9480*/  F2FP.SATFINITE.E4M3.F32.PACK_AB_MERGE_C R23, R23, R10, R30 ;  /* 0x0000000a1717723e */ /* 0x000fe2000480701e */
[----:B------:R-:W-:-:S01]  /*9490*/  FFMA R18, R57, R0, R18 ;  /* 0x0000000039127223 */ /* 0x000fc20000000012 */
[-C--:B------:R-:W-:Y:S01]  /*94a0*/  FFMA R75, R59, R0.reuse, R20 ;  /* 0x000000003b4b7223 */ /* 0x080fe20000000014 */
[----:B------:R-:W-:-:S01]  /*94b0*/  FFMA R24, R65, R0, R24 ;  /* 0x0000000041187223 */ /* 0x000fc20000000018 */
[----:B------:R-:W-:Y:S01]  /*94c0*/  FFMA R77, R67, R0, R26 ;  /* 0x00000000434d7223 */ /* 0x000fe2000000001a */
[--C-:B------:R-:W-:Y:S01]  /*94d0*/  SHF.R.U32.HI R87, RZ, 0x10, R79.reuse ;  /* 0x00000010ff577819 */ /* 0x100fe2000001164f */
[----:B------:R2:W-:Y:S01]  /*94e0*/  STS.U8 [R2+UR48+0x35e00], R79 ;  /* 0x035e004f02007988 */ /* 0x0005e20008000030 */
[----:B------:R-:W-:-:S02]  /*94f0*/  SHF.R.U32.HI R89, RZ, 0x18, R79 ;  /* 0x00000018ff597819 */ /* 0x000fc4000001164f */
[----:B-1----:R-:W-:Y:S01]  /*9500*/  SHF.R.U32.HI R81, RZ, 0x8, R3 ;  /* 0x00000008ff517819 */ /* 0x002fe20000011603 */
[----:B------:R1:W-:Y:S01]  /*9510*/  STS.U8 [R2+UR48+0x35e40], R85 ;  /* 0x035e405502007988 */ /* 0x0003e20008000030 */
[----:B------:R-:W-:-:S03]  /*9520*/  F2FP.SATFINITE.E4M3.F32.PACK_AB_MERGE_C R73, R73, R14, R32 ;  /* 0x0000000e4949723e */ /* 0x000fc60004807020 */
[----:B------:R3:W-:Y:S01]  /*9530*/  STS.U8 [R2+UR48+0x36400], R3 ;  /* 0x0364000302007988 */ /* 0x0007e20008000030 */
[----:B--2---:R-:W-:Y:S02]  /*9540*/  SHF.R.U32.HI R79, RZ, 0x18, R83 ;  /* 0x00000018ff4f7819 */ /* 0x004fe40000011653 */
[--C-:B------:R-:W-:Y:S02]  /*9550*/  SHF.R.U32.HI R83, RZ, 0x10, R3.reuse ;  /* 0x00000010ff537819 */ /* 0x100fe40000011603 */
[----:B-1----:R-:W-:Y:S02]  /*9560*/  SHF.R.U32.HI R85, RZ, 0x18, R3 ;  /* 0x00000018ff557819 */ /* 0x002fe40000011603 */
[----:B------:R-:W-:Y:S02]  /*9570*/  F2FP.SATFINITE.E4M3.F32.PACK_AB_MERGE_C R75, R75, R18, R34 ;  /* 0x000000124b4b723e */ /* 0x000fe40004807022 */
[----:B---3--:R-:W-:Y:S02]  /*9580*/  SHF.R.U32.HI R3, RZ, 0x18, R23 ;  /* 0x00000018ff037819 */ /* 0x008fe40000011617 */
[----:B------:R-:W-:Y:S01]  /*9590*/  F2FP.SATFINITE.E4M3.F32.PACK_AB_MERGE_C R77, R77, R24, R36 ;  /* 0x000000184d4d723e */ /* 0x000fe20004807024 */
[----:B------:R1:W-:Y:S01]  /*95a0*/  STS.U8 [R2+UR48+0x35e08], R87 ;  /* 0x035e085702007988 */ /* 0x0003e20008000030 */
[----:B------:R-:W-:-:S02]  /*95b0*/  SHF.R.U32.HI R91, RZ, 0x10, R73 ;  /* 0x00000010ff5b7819 */ /* 0x000fc40000011649 */
[----:B------:R-:W-:Y:S01]  /*95c0*/  SHF.R.U32.HI R93, RZ, 0x18, R73 ;  /* 0x00000018ff5d7819 */ /* 0x000fe20000011649 */
[----:B------:R2:W-:Y:S04]  /*95d0*/  STS.U8 [R2+UR48+0x35e48], R89 ;  /* 0x035e485902007988 */ /* 0x0005e80008000030 */
[----:B------:R3:W-:Y:S01]  /*95e0*/  STS.U8 [R2+UR48+0x36248], R79 ;  /* 0x0362484f02007988 */ /* 0x0007e20008000030 */
[----:B-1----:R-:W-:-:S03]  /*95f0*/  SHF.R.U32.HI R87, RZ, 0x8, R23 ;  /* 0x00000008ff577819 */ /* 0x002fc60000011617 */
[----:B------:R1:W-:Y:S01]  /*9600*/  STS.U8 [R2+UR48+0x36440], R81 ;  /* 0x0364405102007988 */ /* 0x0003e20008000030 */
[----:B--2---:R-:W-:-:S03]  /*9610*/  SHF.R.U32.HI R89, RZ, 0x10, R23 ;  /* 0x00000010ff597819 */ /* 0x004fc60000011617 */
[----:B------:R2:W-:Y:S01]  /*9620*/  STS.U8 [R2+UR48+0x36408], R83 ;  /* 0x0364085302007988 */ /* 0x0005e20008000030 */
[----:B---3--:R-:W-:-:S03]  /*9630*/  SHF.R.U32.HI R79, RZ, 0x8, R73 ;  /* 0x00000008ff4f7819 */ /* 0x008fc60000011649 */
[----:B------:R3:W-:Y:S01]  /*9640*/  STS.U8 [R2+UR48+0x36448], R85 ;  /* 0x0364485502007988 */ /* 0x0007e20008000030 */
[----:B-1----:R-:W-:-:S03]  /*9650*/  SHF.R.U32.HI R81, RZ, 0x8, R75 ;  /* 0x00000008ff517819 */ /* 0x002fc6000001164b */
[----:B------:R1:W-:Y:S01]  /*9660*/  STS.U8 [R2+UR48+0x36600], R23 ;  /* 0x0366001702007988 */ /* 0x0003e20008000030 */
[----:B--2---:R-:W-:-:S03]  /*9670*/  SHF.R.U32.HI R83, RZ, 0x8, R77 ;  /* 0x00000008ff537819 */ /* 0x004fc6000001164d */
[----:B------:R2:W-:Y:S01]  /*9680*/  STS.U8 [R2+UR48+0x36800], R73 ;  /* 0x0368004902007988 */ /* 0x0005e20008000030 */
[----:B---3--:R-:W-:-:S03]  /*9690*/  SHF.R.U32.HI R85, RZ, 0x10, R77 ;  /* 0x00000010ff557819 */ /* 0x008fc6000001164d */
[----:B------:R3:W-:Y:S01]  /*96a0*/  STS.U8 [R2+UR48+0x36648], R3 ;  /* 0x0366480302007988 */ /* 0x0007e20008000030 */
[--C-:B-1----:R-:W-:Y:S02]  /*96b0*/  SHF.R.U32.HI R23, RZ, 0x10, R75.reuse ;  /* 0x00000010ff177819 */ /* 0x102fe4000001164b */
[----:B--2---:R-:W-:Y:S02]  /*96c0*/  SHF.R.U32.HI R73, RZ, 0x18, R75 ;  /* 0x00000018ff497819 */ /* 0x004fe4000001164b */
[----:B---3--:R-:W-:Y:S01]  /*96d0*/  SHF.R.U32.HI R3, RZ, 0x18, R77 ;  /* 0x00000018ff037819 */ /* 0x008fe2000001164d */
        /* <DEDUP_REMOVED lines=18> */
[----:B--2---:R-:W2:Y:S02]  /*9800*/  FENCE.VIEW.ASYNC.S ;  /* 0x00000000000073c6 */ /* 0x004ea40000000000 */
[----:B--2---:R-:W-:Y:S06]  /*9810*/  BAR.SYNC.DEFER_BLOCKING 0x1, 0x80 ;  /* 0x0042000000007b1d */ /* 0x004fec0000010000 */
[----:B------:R-:W-:Y:S05]  /*9820*/  @!P2 BRA `(.L_x_110) ;  /* 0x000000000018a947 */ /* 0x000fea0003800000 */
[----:B------:R-:W-:Y:S02]  /*9830*/  UIADD3 UR5, UR45, 0x40, URZ ;  /* 0x000000402d057890 */ /* 0x000fe4000fffe03f */
[----:B------:R-:W-:Y:S01]  /*9840*/  UIADD3 UR4, UR48, 0x35e00, URZ ;  /* 0x00035e0030047890 */ /* 0x000fe2000fffe03f */
[----:B------:R-:W-:-:S08]  /*9850*/  UMOV UR6, UR46 ;  /* 0x0000002e00067c82 */ /* 0x000fd00008000000 */
[----:B------:R2:W-:Y:S01]  /*9860*/  UTMASTG.2D [UR4], [UR38] ;  /* 0x00000004260073b5 */ /* 0x0005e20008008000 */
[----:B------:R0:W-:Y:S01]  /*9870*/  UTMACMDFLUSH ;  /* 0x00000000000079b7 */ /* 0x0001e20000000000 */
[----:B--2---:R-:W-:-:S04]  /*9880*/  DEPBAR.LE SB0, 0x1 ;  /* 0x000080400000791a */ /* 0x004fc80000000000 */
.L_x_110:
[----:B------:R-:W-:Y:S05]  /*9890*/  BSYNC B0 ;  /* 0x0000000000007941 */ /* 0x000fea0003800000 */
.L_x_109:
[----:B------:R-:W-:Y:S06]  /*98a0*/  BAR.SYNC.DEFER_BLOCKING 0x1, 0x80 ;  /* 0x0042000000007b1d */ /* 0x000fec0000010000 */
[----:B------:R-:W-:Y:S05]  /*98b0*/  @!P1 BRA `(.L_x_111) ;  /* 0x0000000000049947 */ /* 0x000fea0003800000 */
[----:B------:R-:W-:Y:S01]  /*98c0*/  BPT.TRAP 0x1 ;  /* 0x000000040000795c */ /* 0x000fe20000300000 */
.L_x_111:
[----:B------:R-:W2:Y:S02]  /*98d0*/  SYNCS.PHASECHK.TRANS64.TRYWAIT P3, [UR48+0x370f0], R4 ;  /* 0x0370f004ff0075a7 */ /* 0x000ea40008060170 */
[----:B--2---:R-:W-:Y:S05]  /*98e0*/  @!P3 BRA `(.L_x_112) ;  /* 0x00000094007cb947 */ /* 0x004fea0003800000 */
.L_x_288:
[----:B------:R-:W-:Y:S04]  /*98f0*/  BSSY B0, `(.L_x_113) ;  /* 0x0000062000007945 */ /* 0x000fe80003800000 */
[----:B------:R-:W-:Y:S05]  /*9900*/  @!P0 BRA `(.L_x_114) ;  /* 0x0000000400808947 */ /* 0x000fea0003800000 */
[----:B-1----:R-:W1:Y:S04]  /*9910*/  LDS.U8 R3, [R2+UR48+0x32e00] ;  /* 0x032e003002037984 */ /* 0x002e680008000000 */
[----:B------:R-:W2:Y:S04]  /*9920*/  LDS.U8 R8, [R2+UR48+0x32e08] ;  /* 0x032e083002087984 */ /* 0x000ea80008000000 */
[----:B------:R-:W3:Y:S04]  /*9930*/  LDS.U8 R10, [R2+UR48+0x33000] ;  /* 0x03300030020a7984 */ /* 0x000ee80008000000 */
[----:B------:R-:W4:Y:S04]  /*9940*/  LDS.U8 R12, [R2+UR48+0x33040] ;  /* 0x03304030020c7984 */ /* 0x000f280008000000 */
[----:B------:R-:W5:Y:S04]  /*9950*/  LDS.U8 R5, [R2+UR48+0x32e40] ;  /* 0x032e403002057984 */ /* 0x000f680008000000 */
[----:B------:R-:W5:Y:S04]  /*9960*/  LDS.U8 R9, [R2+UR48+0x32e48] ;  /* 0x032e483002097984 */ /* 0x000f680008000000 */
[----:B------:R-:W5:Y:S04]  /*9970*/  LDS.U8 R13, [R2+UR48+0x33008] ;  /* 0x03300830020d7984 */ /* 0x000f680008000000 */
[----:B------:R-:W5:Y:S04]  /*9980*/  LDS.U8 R14, [R2+UR48+0x33048] ;  /* 0x03304830020e7984 */ /* 0x000f680008000000 */
[----:B------:R-:W5:Y:S04]  /*9990*/  LDS.U8 R16, [R2+UR48+0x33200] ;  /* 0x0332003002107984 */ /* 0x000f680008000000 */
[----:B------:R-:W5:Y:S01]  /*99a0*/  LDS.U8 R18, [R2+UR48+0x33240] ;  /* 0x0332403002127984 */ /* 0x000f620008000000 */
[----:B-1----:R-:W-:-:S03]  /*99b0*/  F2FP.F16.E4M3.UNPACK_B R3, R3 ;  /* 0x00000003ff03723e */ /* 0x002fc600020006ff */
[----:B------:R-:W1:Y:S01]  /*99c0*/  LDS.U8 R20, [R2+UR48+0x33208] ;  /* 0x0332083002147984 */ /* 0x000e620008000000 */
[----:B--2---:R-:W-:-:S03]  /*99d0*/  F2FP.F16.E4M3.UNPACK_B R8, R8 ;  /* 0x00000008ff08723e */ /* 0x004fc600020006ff */
[----:B------:R-:W2:Y:S01]  /*99e0*/  LDS.U8 R21, [R2+UR48+0x33248] ;  /* 0x0332483002157984 */ /* 0x000ea20008000000 */
[----:B---3--:R-:W-:-:S03]  /*99f0*/  F2FP.F16.E4M3.UNPACK_B R10, R10 ;  /* 0x0000000aff0a723e */ /* 0x008fc600020006ff */
[----:B------:R-:W3:Y:S01]  /*9a00*/  LDS.U8 R22, [R2+UR48+0x33440] ;  /* 0x0334403002167984 */ /* 0x000ee20008000000 */
[----:B----4-:R-:W-:-:S03]  /*9a10*/  F2FP.F16.E4M3.UNPACK_B R12, R12 ;  /* 0x0000000cff0c723e */ /* 0x010fc600020006ff */
[----:B------:R-:W4:Y:S01]  /*9a20*/  LDS.U8 R23, [R2+UR48+0x33408] ;  /* 0x0334083002177984 */ /* 0x000f220008000000 */
[----:B-----5:R-:W-:Y:S01]  /*9a30*/  F2FP.F16.E4M3.UNPACK_B R7, R5 ;  /* 0x00000005ff07723e */ /* 0x020fe200020006ff */
[----:B------:R-:W-:Y:S02]  /*9a40*/  HADD2.F32 R5, -RZ, R3.H0_H0 ;  /* 0x20000003ff057230 */ /* 0x000fe40000004100 */
[----:B------:R-:W5:Y:S01]  /*9a50*/  LDS.U8 R24, [R2+UR48+0x33448] ;  /* 0x0334483002187984 */ /* 0x000f620008000000 */
[----:B------:R-:W-:Y:S01]  /*9a60*/  HADD2.F32 R15, -RZ, R12.H0_H0 ;  /* 0x2000000cff0f7230 */ /* 0x000fe20000004100 */
[----:B------:R-:W-:Y:S01]  /*9a70*/  F2FP.F16.E4M3.UNPACK_B R11, R9 ;  /* 0x00000009ff0b723e */ /* 0x000fe200020006ff */
[----:B------:R-:W-:Y:S01]  /*9a80*/  HADD2.F32 R9, -RZ, R8.H0_H0 ;  /* 0x20000008ff097230 */ /* 0x000fe20000004100 */
        /* <DEDUP_REMOVED lines=9> */
[----:B------:R-:W-:-:S03]  /*9b20*/  F2FP.F16.E4M3.UNPACK_B R16, R16 ;  /* 0x00000010ff10723e */ /* 0x000fc600020006ff */
[----:B------:R-:W5:Y:S01]  /*9b30*/  LDS.U8 R30, [R2+UR48+0x33608] ;  /* 0x03360830021e7984 */ /* 0x000f620008000000 */
[----:B------:R-:W-:Y:S01]  /*9b40*/  F2FP.F16.E4M3.UNPACK_B R18, R18 ;  /* 0x00000012ff12723e */ /* 0x000fe200020006ff */
[----:B------:R-:W-:Y:S02]  /*9b50*/  HADD2.F32 R25, -RZ, R16.H0_H0 ;  /* 0x20000010ff197230 */ /* 0x000fe40000004100 */
[----:B------:R-:W5:Y:S01]  /*9b60*/  LDS.U8 R32, [R2+UR48+0x33648] ;  /* 0x0336483002207984 */ /* 0x000f620008000000 */
[----:B-1----:R-:W-:-:S03]  /*9b70*/  F2FP.F16.E4M3.UNPACK_B R20, R20 ;  /* 0x00000014ff14723e */ /* 0x002fc600020006ff */
[----:B------:R-:W1:Y:S01]  /*9b80*/  LDS.U8 R34, [R2+UR48+0x33800] ;  /* 0x0338003002227984 */ /* 0x000e620008000000 */
[----:B------:R-:W-:Y:S01]  /*9b90*/  HADD2.F32 R27, -RZ, R18.H0_H0 ;  /* 0x20000012ff1b7230 */ /* 0x000fe20000004100 */
[----:B--2---:R-:W-:Y:S02]  /*9ba0*/  F2FP.F16.E4M3.UNPACK_B R31, R21 ;  /* 0x00000015ff1f723e */ /* 0x004fe400020006ff */
[----:B------:R-:W2:Y:S01]  /*9bb0*/  LDS.U8 R36, [R2+UR48+0x33840] ;  /* 0x0338403002247984 */ /* 0x000ea20008000000 */
[----:B------:R-:W-:Y:S01]  /*9bc0*/  HADD2.F32 R21, -RZ, R14.H0_H0 ;  /* 0x2000000eff157230 */ /* 0x000fe20000004100 */
[----:B---3--:R-:W-:Y:S02]  /*9bd0*/  F2FP.F16.E4M3.UNPACK_B R22, R22 ;  /* 0x00000016ff16723e */ /* 0x008fe400020006ff */
[----:B------:R-:W3:Y:S01]  /*9be0*/  LDS.U8 R8, [R2+UR48+0x33808] ;  /* 0x0338083002087984 */ /* 0x000ee20008000000 */
[----:B------:R-:W-:Y:S01]  /*9bf0*/  HADD2.F32 R29, -RZ, R20.H0_H0 ;  /* 0x20000014ff1d7230 */ /* 0x000fe20000004100 */
[----:B----4-:R-:W-:-:S02]  /*9c00*/  F2FP.F16.E4M3.UNPACK_B R23, R23 ;  /* 0x00000017ff17723e */ /* 0x010fc400020006ff */
[----:B------:R-:W4:Y:S01]  /*9c10*/  LDS.U8 R10, [R2+UR48+0x33848] ;  /* 0x03384830020a7984 */ /* 0x000f220008000000 */
[----:B------:R-:W-:Y:S02]  /*9c20*/  HADD2.F32 R31, -RZ, R31.H0_H0 ;  /* 0x2000001fff1f7230 */ /* 0x000fe40000004100 */
[----:B------:R-:W-:Y:S01]  /*9c30*/  HADD2.F32 R35, -RZ, R22.H0_H0 ;  /* 0x20000016ff237230 */ /* 0x000fe20000004100 */
[----:B------:R-:W4:Y:S01]  /*9c40*/  LDS.U8 R12, [R2+UR48+0x33a00] ;  /* 0x033a0030020c7984 */ /* 0x000f220008000000 */
[----:B-----5:R-:W-:Y:S01]  /*9c50*/  F2FP.F16.E4M3.UNPACK_B R24, R24 ;  /* 0x00000018ff18723e */ /* 0x020fe200020006ff */
[----:B------:R-:W-:Y:S02]  /*9c60*/  HADD2.F32 R37, -RZ, R23.H0_H0 ;  /* 0x20000017ff257230 */ /* 0x000fe40000004100 */
[----:B------:R-:W5:Y:S01]  /*9c70*/  LDS.U8 R38, [R2+UR48+0x33a40] ;  /* 0x033a403002267984 */ /* 0x000f620008000000 */
[----:B------:R-:W-:Y:S01]  /*9c80*/  F2FP.F16.E4M3.UNPACK_B R3, R3 ;  /* 0x00000003ff03723e */ /* 0x000fe200020006ff */
[----:B------:R-:W-:-:S02]  /*9c90*/  HADD2.F32 R39, -RZ, R24.H0_H0 ;  /* 0x20000018ff277230 */ /* 0x000fc40000004100 */
[----:B------:R-:W5:Y:S01]  /*9ca0*/  LDS.U8 R40, [R2+UR48+0x33a08] ;  /* 0x033a083002287984 */ /* 0x000f620008000000 */
[----:B------:R-:W-:Y:S01]  /*9cb0*/  F2FP.F16.E4M3.UNPACK_B R26, R26 ;  /* 0x0000001aff1a723e */ /* 0x000fe200020006ff */
[----:B------:R-:W-:Y:S02]  /*9cc0*/  HADD2.F32 R33, -RZ, R3.H0_H0 ;  /* 0x20000003ff217230 */ /* 0x000fe40000004100 */
[----:B------:R-:W5:Y:S01]  /*9cd0*/  LDS.U8 R42, [R2+UR48+0x33a48] ;  /* 0x033a4830022a7984 */ /* 0x000f620008000000 */
[----:B------:R-:W-:Y:S01]  /*9ce0*/  F2FP.F16.E4M3.UNPACK_B R28, R28 ;  /* 0x0000001cff1c723e */ /* 0x000fe200020006ff */
        /* <DEDUP_REMOVED lines=8> */
[----:B-1----:R-:W-:Y:S01]  /*9d70*/  F2FP.F16.E4M3.UNPACK_B R34, R34 ;  /* 0x00000022ff22723e */ /* 0x002fe200020006ff */
[----:B------:R-:W-:Y:S02]  /*9d80*/  HADD2.F32 R47, -RZ, R32.H0_H0 ;  /* 0x20000020ff2f7230 */ /* 0x000fe40000004100 */
[----:B------:R-:W1:Y:S01]  /*9d90*/  LDS.U8 R50, [R2+UR48+0x33c48] ;  /* 0x033c483002327984 */ /* 0x000e620008000000 */
[----:B--2---:R-:W-:Y:S01]  /*9da0*/  F2FP.F16.E4M3.UNPACK_B R36, R36 ;  /* 0x00000024ff24723e */ /* 0x004fe200020006ff */
[----:B------:R-:W-:Y:S01]  /*9db0*/  HADD2.F32 R49, -RZ, R34.H0_H0 ;  /* 0x20000022ff317230 */ /* 0x000fe20000004100 */
[----:B---3--:R-:W-:-:S03]  /*9dc0*/  F2FP.F16.E4M3.UNPACK_B R8, R8 ;  /* 0x00000008ff08723e */ /* 0x008fc600020006ff */
[----:B------:R-:W-:Y:S01]  /*9dd0*/  HADD2.F32 R51, -RZ, R36.H0_H0 ;  /* 0x20000024ff337230 */ /* 0x000fe20000004100 */
[----:B----4-:R-:W-:Y:S01]  /*9de0*/  F2FP.F16.E4M3.UNPACK_B R10, R10 ;  /* 0x0000000aff0a723e */ /* 0x010fe200020006ff */
[----:B------:R-:W-:Y:S01]  /*9df0*/  HADD2.F32 R53, -RZ, R8.H0_H0 ;  /* 0x20000008ff357230 */ /* 0x000fe20000004100 */
[----:B------:R-:W-:-:S03]  /*9e00*/  F2FP.F16.E4M3.UNPACK_B R12, R12 ;  /* 0x0000000cff0c723e */ /* 0x000fc600020006ff */
[----:B------:R-:W-:Y:S01]  /*9e10*/  HADD2.F32 R55, -RZ, R10.H0_H0 ;  /* 0x2000000aff377230 */ /* 0x000fe20000004100 */
[----:B-----5:R-:W-:Y:S01]  /*9e20*/  F2FP.F16.E4M3.UNPACK_B R38, R38 ;  /* 0x00000026ff26723e */ /* 0x020fe200020006ff */
        /* <DEDUP_REMOVED lines=14> */
.L_x_114:
[----:B------:R-:W-:Y:S05]  /*9f10*/  BSYNC B0 ;  /* 0x0000000000007941 */ /* 0x000fea0003800000 */
.L_x_113:
[----:B------:R-:W-:Y:S01]  /*9f20*/  @!PT LDS RZ, [RZ] ;  /* 0x00000000fffff984 */ /* 0x000fe20000000800 */
[----:B------:R-:W-:Y:S01]  /*9f30*/  @!PT LDS RZ, [RZ] ;  /* 0x00000000fffff984 */ /* 0x000fe20000000800 */
[----:B------:R-:W-:Y:S01]  /*9f40*/  @!PT LDS RZ, [RZ] ;  /* 0x00000000fffff984 */ /* 0x000fe20000000800 */
[----:B------:R-:W-:Y:S01]  /*9f50*/  @!PT LDS RZ, [RZ] ;  /* 0x00000000fffff984 */ /* 0x000fe20000000800 */
[----:B------:R2:W-:Y:S06]  /*9f60*/  MEMBAR.ALL.CTA ;  /* 0x0000000000007992 */ /* 0x0005ec0000008000 */
[----:B--2---:R-:W2:Y:S01]  /*9f70*/  FENCE.VIEW.ASYNC.S ;  /* 0x00000000000073c6 */ /* 0x004ea20000000000 */
[----:B------:R-:W-:Y:S05]  /*9f80*/  @!P1 BRA `(.L_x_115) ;  /* 0x0000000000049947 */ /* 0x000fea0003800000 */
[----:B------:R-:W-:Y:S01]  /*9f90*/  BPT.TRAP 0x1 ;  /* 0x000000040000795c */ /* 0x000fe20000300000 */
.L_x_115:
[C---:B------:R-:W-:Y:S01]  /*9fa0*/  FMUL R8, R6.reuse, R193 ;  /* 0x000000c106087220 */ /* 0x040fe20000400000 */
[C---:B------:R-:W-:Y:S01]  /*9fb0*/  FMUL R192, R6.reuse, R192 ;  /* 0x000000c006c07220 */ /* 0x040fe20000400000 */
[----:B------:R-:W3:Y:S01]  /*9fc0*/  S2UR UR5, SR_CgaCtaId ;  /* 0x00000000000579c3 */ /* 0x000ee20000008800 */
[----:B------:R-:W-:Y:S01]  /*9fd0*/  FMUL R184, R6, R184 ;  /* 0x000000b806b87220 */ /* 0x000fe20000400000 */
[----:B------:R-:W-:-:S01]  /*9fe0*/  FFMA R8, R9, R0, R8 ;  /* 0x0000000009087223 */ /* 0x000fc20000000008 */
[----:B-1----:R-:W-:Y:S01]  /*9ff0*/  FFMA R3, R11, R0, R192 ;  /* 0x000000000b037223 */ /* 0x002fe200000000c0 */
[C---:B------:R-:W-:Y:S01]  /*a000*/  FMUL R10, R6.reuse, R189 ;  /* 0x000000bd060a7220 */ /* 0x040fe20000400000 */
[----:B------:R-:W-:Y:S01]  /*a010*/  FMUL R188, R6, R188 ;  /* 0x000000bc06bc7220 */ /* 0x000fe20000400000 */
[----:B------:R-:W-:-:S01]  /*a020*/  FFMA R23, R31, R0, R184 ;  /* 0x000000001f177223 */ /* 0x000fc200000000b8 */
[C---:B------:R-:W-:Y:S01]  /*a030*/  FMUL R12, R6.reuse, R181 ;  /* 0x000000b5060c7220 */ /* 0x040fe20000400000 */
[----:B------:R-:W-:Y:S01]  /*a040*/  F2FP.SATFINITE.E4M3.F32.PACK_AB_MERGE_C R18, R3, R8, RZ ;  /* 0x000000080312723e */ /* 0x000fe200048070ff */
[C---:B------:R-:W-:Y:S01]  /*a050*/  FMUL R8, R6.reuse, R185 ;  /* 0x000000b906087220 */ /* 0x040fe20000400000 */
[----:B------:R-:W-:Y:S01]  /*a060*/  FMUL R180, R6, R180 ;  /* 0x000000b406b47220 */ /* 0x000fe20000400000 */
[-C--:B------:R-:W-:Y:S01]  /*a070*/  FFMA R10, R17, R0.reuse, R10 ;  /* 0x00000000110a7223 */ /* 0x080fe2000000000a */
[----:B------:R-:W-:-:S01]  /*a080*/  FFMA R3, R21, R0, R188 ;  /* 0x0000000015037223 */ /* 0x000fc200000000bc */
[----:B------:R-:W-:Y:S01]  /*a090*/  FFMA R8, R29, R0, R8 ;  /* 0x000000001d087223 */ /* 0x000fe20000000008 */
[C---:B------:R-:W-:Y:S01]  /*a0a0*/  FMUL R14, R6.reuse, R177 ;  /* 0x000000b1060e7220 */ /* 0x040fe20000400000 */
[C---:B------:R-:W-:Y:S01]  /*a0b0*/  FMUL R176, R6.reuse, R176 ;  /* 0x000000b006b07220 */ /* 0x040fe20000400000 */
        /* <DEDUP_REMOVED lines=9> */
[-C--:B------:R-:W-:Y:S01]  /*a150*/  FFMA R75, R47, R0.reuse, R176 ;  /* 0x000000002f4b7223 */ /* 0x080fe200000000b0 */
[----:B------:R-:W-:-:S01]  /*a160*/  FFMA R16, R53, R0, R16 ;  /* 0x0000000035107223 */ /* 0x000fc20000000010 */
[----:B------:R-:W-:Y:S01]  /*a170*/  FFMA R77, R55, R0, R172 ;  /* 0x00000000374d7223 */ /* 0x000fe200000000ac */
        /* <DEDUP_REMOVED lines=11> */
[----:B------:R-:W-:Y:S01]  /*a230*/  F2FP.SATFINITE.E4M3.F32.PACK_AB_MERGE_C R28, R77, R16, RZ ;  /* 0x000000104d1c723e */ /* 0x000fe200048070ff */
[C---:B------:R-:W-:Y:S01]  /*a240*/  FMUL R168, R6.reuse, R168 ;  /* 0x000000a806a87220 */ /* 0x040fe20000400000 */
[C---:B------:R-:W-:Y:S01]  /*a250*/  FMUL R16, R6.reuse, R165 ;  /* 0x000000a506107220 */ /* 0x040fe20000400000 */
[----:B------:R-:W-:Y:S01]  /*a260*/  FMUL R164, R6, R164 ;  /* 0x000000a406a47220 */ /* 0x000fe20000400000 */
[----:B------:R-:W-:Y:S01]  /*a270*/  UIADD3 UR4, UR48, 0x37110, URZ ;  /* 0x0003711030047890 */ /* 0x000fe2000fffe03f */
[----:B------:R-:W-:Y:S01]  /*a280*/  F2FP.SATFINITE.E4M3.F32.PACK_AB_MERGE_C R79, R3, R8, R18 ;  /* 0x00000008034f723e */ /* 0x000fe20004807012 */
[-C--:B------:R-:W-:Y:S01]  /*a290*/  FFMA R12, R25, R0.reuse, R12 ;  /* 0x00000000190c7223 */ /* 0x080fe2000000000c */
[----:B------:R-:W-:-:S01]  /*a2a0*/  FFMA R73, R27, R0, R186 ;  /* 0x000000001b497223 */ /* 0x000fc200000000ba */
[C---:B------:R-:W-:Y:S01]  /*a2b0*/  FMUL R8, R6.reuse, R183 ;  /* 0x000000b706087220 */ /* 0x040fe20000400000 */
[----:B------:R-:W-:Y:S01]  /*a2c0*/  FMUL R182, R6, R182 ;  /* 0x000000b606b67220 */ /* 0x000fe20000400000 */
[----:B------:R-:W-:Y:S01]  /*a2d0*/  F2FP.SATFINITE.E4M3.F32.PACK_AB_MERGE_C R81, R23, R10, R20 ;  /* 0x0000000a1751723e */ /* 0x000fe20004807014 */
[----:B------:R-:W-:-:S01]  /*a2e0*/  FFMA R14, R61, R0, R14 ;  /* 0x000000003d0e7223 */ /* 0x000fc2000000000e */
[-C--:B------:R-:W-:Y:S01]  /*a2f0*/  FFMA R75, R63, R0.reuse, R168 ;  /* 0x000000003f4b7223 */ /* 0x080fe200000000a8 */
[----:B------:R-:W-:-:S01]  /*a300*/  FFMA R16, R69, R0, R16 ;  /* 0x0000000045107223 */ /* 0x000fc20000000010 */
[----:B------:R-:W-:Y:S01]  /*a310*/  FFMA R77, R71, R0, R164 ;  /* 0x00000000474d7223 */ /* 0x000fe200000000a4 */
[C---:B------:R-:W-:Y:S01]  /*a320*/  FMUL R10, R6.reuse, R179 ;  /* 0x000000b3060a7220 */ /* 0x040fe20000400000 */
[----:B------:R-:W-:Y:S01]  /*a330*/  FMUL R178, R6, R178 ;  /* 0x000000b206b27220 */ /* 0x000fe20000400000 */
[----:B---3--:R-:W-:Y:S01]  /*a340*/  UPRMT UR4, UR5, 0x654, UR4 ;  /* 0x0000065405047896 */ /* 0x008fe20008000004 */
[-C--:B------:R-:W-:Y:S01]  /*a350*/  FFMA R8, R33, R0.reuse, R8 ;  /* 0x0000000021087223 */ /* 0x080fe20000000008 */
[----:B------:R-:W-:-:S01]  /*a360*/  FFMA R3, R35, R0, R182 ;  /* 0x0000000023037223 */ /* 0x000fc200000000b6 */
[----:B------:R-:W-:Y:S01]  /*a370*/  F2FP.SATFINITE.E4M3.F32.PACK_AB_MERGE_C R83, R73, R12, R22 ;  /* 0x0000000c4953723e */ /* 0x000fe20004807016 */
[C---:B------:R-:W-:Y:S01]  /*a380*/  FMUL R12, R6.reuse, R175 ;  /* 0x000000af060c7220 */ /* 0x040fe20000400000 */
[----:B------:R-:W-:Y:S01]  /*a390*/  FMUL R174, R6, R174 ;  /* 0x000000ae06ae7220 */ /* 0x000fe20000400000 */
[----:B------:R-:W-:-:S01]  /*a3a0*/  FFMA R10, R41, R0, R10 ;  /* 0x00000000290a7223 */ /* 0x000fc2000000000a */
[----:B------:R-:W-:Y:S01]  /*a3b0*/  FFMA R23, R43, R0, R178 ;  /* 0x000000002b177223 */ /* 0x000fe200000000b2 */
[----:B------:R-:W-:Y:S01]  /*a3c0*/  F2FP.SATFINITE.E4M3.F32.PACK_AB_MERGE_C R30, R75, R14, RZ ;  /* 0x0000000e4b1e723e */ /* 0x000fe200048070ff */
[C---:B------:R-:W-:Y:S01]  /*a3d0*/  FMUL R14, R6.reuse, R171 ;  /* 0x000000ab060e7220 */ /* 0x040fe20000400000 */
[----:B------:R-:W-:Y:S01]  /*a3e0*/  F2FP.SATFINITE.E4M3.F32.PACK_AB_MERGE_C R32, R77, R16, RZ ;  /* 0x000000104d20723e */ /* 0x000fe200048070ff */
[C---:B------:R-:W-:Y:S01]  /*a3f0*/  FMUL R170, R6.reuse, R170 ;  /* 0x000000aa06aa7220 */ /* 0x040fe20000400000 */
[C---:B------:R-:W-:Y:S01]  /*a400*/  FMUL R16, R6.reuse, R167 ;  /* 0x000000a706107220 */ /* 0x040fe20000400000 */
[----:B------:R-:W-:Y:S01]  /*a410*/  FMUL R166, R6, R166 ;  /* 0x000000a606a67220 */ /* 0x000fe20000400000 */
[----:B------:R-:W-:Y:S01]  /*a420*/  SHF.R.U32.HI R85, RZ, 0x8, R79 ;  /* 0x00000008ff557819 */ /* 0x000fe2000001164f */
[----:B------:R-:W-:Y:S01]  /*a430*/  FFMA R12, R49, R0, R12 ;  /* 0x00000000310c7223 */ /* 0x000fe2000000000c */
[----:B------:R-:W-:Y:S01]  /*a440*/  F2FP.SATFINITE.E4M3.F32.PACK_AB_MERGE_C R3, R3, R8, R24 ;  /* 0x000000080303723e */ /* 0x000fe20004807018 */
[----:B------:R-:W-:Y:S01]  /*a450*/  FFMA R73, R51, R0, R174 ;  /* 0x0000000033497223 */ /* 0x000fe200000000ae */
[----:B------:R-:W-:Y:S01]  /*a460*/  F2FP.SATFINITE.E4M3.F32.PACK_AB_MERGE_C R23, R23, R10, R26 ;  /* 0x0000000a1717723e */ /* 0x000fe2000480701a */
[----:B--2---:R-:W-:Y:S01]  /*a470*/  SYNCS.ARRIVE.TRANS64.RED.A1T0 RZ, [UR4], RZ ;  /* 0x000000ffffff79a7 */ /* 0x004fe20008100404 */
[----:B------:R-:W-:-:S01]  /*a480*/  FFMA R14, R57, R0, R14 ;  /* 0x00000000390e7223 */ /* 0x000fc2000000000e */
[-C--:B------:R-:W-:Y:S01]  /*a490*/  FFMA R75, R59, R0.reuse, R170 ;  /* 0x000000003b4b7223 */ /* 0x080fe200000000aa */
[----:B------:R-:W-:-:S01]  /*a4a0*/  FFMA R16, R65, R0, R16 ;  /* 0x0000000041107223 */ /* 0x000fc20000000010 */
[----:B------:R-:W-:Y:S01]  /*a4b0*/  FFMA R77, R67, R0, R166 ;  /* 0x00000000434d7223 */ /* 0x000fe200000000a6 */
[--C-:B------:R-:W-:Y:S01]  /*a4c0*/  SHF.R.U32.HI R87, RZ, 0x10, R79.reuse ;  /* 0x00000010ff577819 */ /* 0x100fe2000001164f */
[----:B------:R1:W-:Y:S01]  /*a4d0*/  STS.U8 [R2+UR48+0x34e00], R79 ;  /* 0x034e004f02007988 */ /* 0x0003e20008000030 */
[----:B------:R-:W-:Y:S01]  /*a4e0*/  SHF.R.U32.HI R89, RZ, 0x18, R79 ;  /* 0x00000018ff597819 */ /* 0x000fe2000001164f */
[----:B------:R-:W-:Y:S01]  /*a4f0*/  BSSY B0, `(.L_x_116) ;  /* 0x0000046000007945 */ /* 0x000fe20003800000 */
[--C-:B------:R-:W-:Y:S01]  /*a500*/  SHF.R.U32.HI R91, RZ, 0x8, R81.reuse ;  /* 0x00000008ff5b7819 */ /* 0x100fe20000011651 */
[----:B------:R2:W-:Y:S01]  /*a510*/  STS.U8 [R2+UR48+0x34e40], R85 ;  /* 0x034e405502007988 */ /* 0x0005e20008000030 */
[----:B------:R-:W-:-:S02]  /*a520*/  SHF.R.U32.HI R93, RZ, 0x10, R81 ;  /* 0x00000010ff5d7819 */ /* 0x000fc40000011651 */
[----:B------:R-:W-:Y:S01]  /*a530*/  SHF.R.U32.HI R95, RZ, 0x18, R81 ;  /* 0x00000018ff5f7819 */ /* 0x000fe20000011651 */
[----:B------:R3:W-:Y:S01]  /*a540*/  STS.U8 [R2+UR48+0x35000], R81 ;  /* 0x0350005102007988 */ /* 0x0007e20008000030 */
[--C-:B------:R-:W-:Y:S02]  /*a550*/  SHF.R.U32.HI R97, RZ, 0x8, R83.reuse ;  /* 0x00000008ff617819 */ /* 0x100fe40000011653 */
[--C-:B------:R-:W-:Y:S01]  /*a560*/  SHF.R.U32.HI R99, RZ, 0x10, R83.reuse ;  /* 0x00000010ff637819 */ /* 0x100fe20000011653 */
[----:B------:R4:W-:Y:S01]  /*a570*/  STS.U8 [R2+UR48+0x35200], R83 ;  /* 0x0352005302007988 */ /* 0x0009e20008000030 */
[----:B-1----:R-:W-:Y:S02]  /*a580*/  SHF.R.U32.HI R79, RZ, 0x18, R83 ;  /* 0x00000018ff4f7819 */ /* 0x002fe40000011653 */
[----:B--2---:R-:W-:Y:S01]  /*a590*/  SHF.R.U32.HI R85, RZ, 0x18, R3 ;  /* 0x00000018ff557819 */ /* 0x004fe20000011603 */
[----:B------:R1:W-:Y:S01]  /*a5a0*/  STS.U8 [R2+UR48+0x35400], R3 ;  /* 0x0354000302007988 */ /* 0x0003e20008000030 */
[----:B------:R-:W-:-:S02]  /*a5b0*/  F2FP.SATFINITE.E4M3.F32.PACK_AB_MERGE_C R73, R73, R12, R28 ;  /* 0x0000000c4949723e */ /* 0x000fc4000480701c */
[--C-:B---3--:R-:W-:Y:S01]  /*a5c0*/  SHF.R.U32.HI R81, RZ, 0x8, R3.reuse ;  /* 0x00000008ff517819 */ /* 0x108fe20000011603 */
[----:B------:R2:W-:Y:S01]  /*a5d0*/  STS.U8 [R2+UR48+0x34e08], R87 ;  /* 0x034e085702007988 */ /* 0x0005e20008000030 */
[----:B------:R-:W-:Y:S02]  /*a5e0*/  F2FP.SATFINITE.E4M3.F32.PACK_AB_MERGE_C R75, R75, R14, R30 ;  /* 0x0000000e4b4b723e */ /* 0x000fe4000480701e */
[----:B----4-:R-:W-:Y:S01]  /*a5f0*/  SHF.R.U32.HI R83, RZ, 0x10, R3 ;  /* 0x00000010ff537819 */ /* 0x010fe20000011603 */
[----:B------:R3:W-:Y:S01]  /*a600*/  STS.U8 [R2+UR48+0x34e48], R89 ;  /* 0x034e485902007988 */ /* 0x0007e20008000030 */
[----:B------:R-:W-:Y:S02]  /*a610*/  F2FP.SATFINITE.E4M3.F32.PACK_AB_MERGE_C R77, R77, R16, R32 ;  /* 0x000000104d4d723e */ /* 0x000fe40004807020 */
[--C-:B-1----:R-:W-:Y:S01]  /*a620*/  SHF.R.U32.HI R3, RZ, 0x18, R23.reuse ;  /* 0x00000018ff037819 */ /* 0x102fe20000011617 */
        /* <DEDUP_REMOVED lines=43> */
[----:B-1----:R-:W-:Y:S05]  /*a8e0*/  @!P2 BRA `(.L_x_117) ;  /* 0x000000000018a947 */ /* 0x002fea0003800000 */
[----:B------:R-:W-:Y:S02]  /*a8f0*/  UIADD3 UR6, UR46, 0x40, URZ ;  /* 0x000000402e067890 */ /* 0x000fe4000fffe03f */
[----:B------:R-:W-:Y:S01]  /*a900*/  UIADD3 UR4, UR48, 0x34e00, URZ ;  /* 0x00034e0030047890 */ /* 0x000fe2000fffe03f */
[----:B------:R-:W-:-:S08]  /*a910*/  UMOV UR5, UR45 ;  /* 0x0000002d00057c82 */ /* 0x000fd00008000000 */
[----:B------:R1:W-:Y:S01]  /*a920*/  UTMASTG.2D [UR4], [UR38] ;  /* 0x00000004260073b5 */ /* 0x0003e20008008000 */
[----:B------:R0:W-:Y:S01]  /*a930*/  UTMACMDFLUSH ;  /* 0x00000000000079b7 */ /* 0x0001e20000000000 */
[----:B-1----:R-:W-:-:S04]  /*a940*/  DEPBAR.LE SB0, 0x1 ;  /* 0x000080400000791a */ /* 0x002fc80000000000 */
.L_x_117:
[----:B------:R-:W-:Y:S05]  /*a950*/  BSYNC B0 ;  /* 0x0000000000007941 */ /* 0x000fea0003800000 */
.L_x_116:
[----:B------:R-:W-:Y:S06]  /*a960*/  BAR.SYNC.DEFER_BLOCKING 0x1, 0x80 ;  /* 0x0042000000007b1d */ /* 0x000fec0000010000 */
[----:B------:R-:W-:Y:S05]  /*a970*/  @!P1 BRA `(.L_x_118) ;  /* 0x0000000000049947 */ /* 0x000fea0003800000 */
[----:B------:R-:W-:Y:S01]  /*a980*/  BPT.TRAP 0x1 ;  /* 0x000000040000795c */ /* 0x000fe20000300000 */
.L_x_118:
[----:B------:R-:W1:Y:S02]  /*a990*/  SYNCS.PHASECHK.TRANS64.TRYWAIT P3, [UR48+0x370f8], R4 ;  /* 0x0370f804ff0075a7 */ /* 0x000e640008060170 */
[----:B-1----:R-:W-:Y:S05]  /*a9a0*/  @!P3 BRA `(.L_x_119) ;  /* 0x000000840064b947 */ /* 0x002fea0003800000 */
.L_x_289:
        /* <DEDUP_REMOVED lines=14> */
[----:B--2---:R-:W-:Y:S01]  /*aa90*/  F2FP.F16.E4M3.UNPACK_B R4, R4 ;  /* 0x00000004ff04723e */ /* 0x004fe200020006ff */
[----:B------:R-:W-:Y:S02]  /*aaa0*/  HADD2.F32 R5, -RZ, R3.H0_H0 ;  /* 0x20000003ff057230 */ /* 0x000fe40000004100 */
[----:B------:R-:W2:Y:S01]  /*aab0*/  LDS.U8 R21, [R2+UR48+0x34248] ;  /* 0x0342483002157984 */ /* 0x000ea20008000000 */
[----:B---3--:R-:W-:Y:S01]  /*aac0*/  F2FP.F16.E4M3.UNPACK_B R8, R8 ;  /* 0x00000008ff08723e */ /* 0x008fe200020006ff */
[----:B------:R-:W-:Y:S02]  /*aad0*/  HADD2.F32 R7, -RZ, R4.H0_H0 ;  /* 0x20000004ff077230 */ /* 0x000fe40000004100 */
[----:B------:R-:W3:Y:S01]  /*aae0*/  LDS.U8 R3, [R2+UR48+0x34400] ;  /* 0x0344003002037984 */ /* 0x000ee20008000000 */
[----:B----4-:R-:W-:-:S03]  /*aaf0*/  F2FP.F16.E4M3.UNPACK_B R10, R10 ;  /* 0x0000000aff0a723e */ /* 0x010fc600020006ff */
[----:B------:R-:W4:Y:S01]  /*ab00*/  LDS.U8 R4, [R2+UR48+0x34440] ;  /* 0x0344403002047984 */ /* 0x000f220008000000 */
[----:B-----5:R-:W-:-:S03]  /*ab10*/  F2FP.F16.E4M3.UNPACK_B R12, R12 ;  /* 0x0000000cff0c723e */ /* 0x020fc600020006ff */
[----:B------:R-:W5:Y:S01]  /*ab20*/  LDS.U8 R22, [R2+UR48+0x34408] ;  /* 0x0344083002167984 */ /* 0x000f620008000000 */
[----:B------:R-:W-:Y:S01]  /*ab30*/  F2FP.F16.E4M3.UNPACK_B R11, R9 ;  /* 0x00000009ff0b723e */ /* 0x000fe200020006ff */
        /* <DEDUP_REMOVED lines=17> */
[----:B------:R-:W-:-:S03]  /*ac50*/  HADD2.F32 R27, -RZ, R18.H0_H0 ;  /* 0x20000012ff1b7230 */ /* 0x000fc60000004100 */
[----:B------:R-:W1:Y:S01]  /*ac60*/  LDS.U8 R34, [R2+UR48+0x34840] ;  /* 0x0348403002227984 */ /* 0x000e620008000000 */
[----:B--2---:R-:W-:Y:S01]  /*ac70*/  F2FP.F16.E4M3.UNPACK_B R31, R21 ;  /* 0x00000015ff1f723e */ /* 0x004fe200020006ff */
[----:B------:R-:W-:Y:S02]  /*ac80*/  HADD2.F32 R21, -RZ, R14.H0_H0 ;  /* 0x2000000eff157230 */ /* 0x000fe40000004100 */
[----:B------:R-:W2:Y:S01]  /*ac90*/  LDS.U8 R8, [R2+UR48+0x34808] ;  /* 0x0348083002087984 */ /* 0x000ea20008000000 */
[----:B---3--:R-:W-:Y:S01]  /*aca0*/  F2FP.F16.E4M3.UNPACK_B R3, R3 ;  /* 0x00000003ff03723e */ /* 0x008fe200020006ff */
[----:B------:R-:W-:Y:S02]  /*acb0*/  HADD2.F32 R29, -RZ, R20.H0_H0 ;  /* 0x20000014ff1d7230 */ /* 0x000fe40000004100 */
[----:B------:R-:W3:Y:S01]  /*acc0*/  LDS.U8 R10, [R2+UR48+0x34848] ;  /* 0x03484830020a7984 */ /* 0x000ee20008000000 */
[----:B----4-:R-:W-:Y:S01]  /*acd0*/  F2FP.F16.E4M3.UNPACK_B R4, R4 ;  /* 0x00000004ff04723e */ /* 0x010fe200020006ff */
[----:B------:R-:W-:-:S02]  /*ace0*/  HADD2.F32 R31, -RZ, R31.H0_H0 ;  /* 0x2000001fff1f7230 */ /* 0x000fc40000004100 */
[----:B------:R-:W4:Y:S01]  /*acf0*/  LDS.U8 R12, [R2+UR48+0x34a00] ;  /* 0x034a0030020c7984 */ /* 0x000f220008000000 */
[----:B-----5:R-:W-:Y:S01]  /*ad00*/  F2FP.F16.E4M3.UNPACK_B R22, R22 ;  /* 0x00000016ff16723e */ /* 0x020fe200020006ff */
        /* <DEDUP_REMOVED lines=17> */
[----:B-1----:R-:W-:Y:S01]  /*ae20*/  F2FP.F16.E4M3.UNPACK_B R32, R32 ;  /* 0x00000020ff20723e */ /* 0x002fe200020006ff */
[----:B------:R-:W-:Y:S02]  /*ae30*/  HADD2.F32 R45, -RZ, R28.H0_H0 ;  /* 0x2000001cff2d7230 */ /* 0x000fe40000004100 */
[----:B------:R-:W1:Y:S01]  /*ae40*/  LDS.U8 R48, [R2+UR48+0x34c48] ;  /* 0x034c483002307984 */ /* 0x000e620008000000 */
[----:B------:R-:W-:Y:S01]  /*ae50*/  F2FP.F16.E4M3.UNPACK_B R34, R34 ;  /* 0x00000022ff22723e */ /* 0x000fe200020006ff */
[----:B------:R-:W-:Y:S01]  /*ae60*/  HADD2.F32 R47, -RZ, R30.H0_H0 ;  /* 0x2000001eff2f7230 */ /* 0x000fe20000004100 */
[----:B--2---:R-:W-:Y:S01]  /*ae70*/  F2FP.F16.E4M3.UNPACK_B R8, R8 ;  /* 0x00000008ff08723e */ /* 0x004fe200020006ff */
[----:B------:R-:W-:Y:S02]  /*ae80*/  HADD2.F32 R49, -RZ, R32.H0_H0 ;  /* 0x20000020ff317230 */ /* 0x000fe40000004100 */
[----:B------:R-:W-:Y:S01]  /*ae90*/  HADD2.F32 R51, -RZ, R34.H0_H0 ;  /* 0x20000022ff337230 */ /* 0x000fe20000004100 */
        /* <DEDUP_REMOVED lines=19> */
.L_x_121:
[----:B------:R-:W-:Y:S05]  /*afd0*/  BSYNC B0 ;  /* 0x0000000000007941 */ /* 0x000fea0003800000 */
.L_x_120:
        /* <DEDUP_REMOVED lines=8> */
.L_x_122:
[----:B-1----:R-:W3:Y:S04]  /*b060*/  LDL.LU R4, [R1+0x40] ;  /* 0x0000400001047983 */ /* 0x002ee80000300800 */
[----:B------:R-:W4:Y:S04]  /*b070*/  LDL.LU R8, [R1+0x44] ;  /* 0x0000440001087983 */ /* 0x000f280000300800 */
        /* <DEDUP_REMOVED lines=28> */
[----:B------:R-:W5:Y:S01]  /*b240*/  LDL.LU R3, [R1+0xb8] ;  /* 0x0000b80001037983 */ /* 0x000f620000300800 */
[----:B------:R-:W1:Y:S01]  /*b250*/  S2UR UR5, SR_CgaCtaId ;  /* 0x00000000000579c3 */ /* 0x000e620000008800 */
[----:B------:R-:W-:Y:S01]  /*b260*/  UIADD3 UR4, UR48, 0x37118, URZ ;  /* 0x0003711830047890 */ /* 0x000fe2000fffe03f */
[----:B------:R-:W-:Y:S03]  /*b270*/  BSSY B0, `(.L_x_123) ;  /* 0x0000099000007945 */ /* 0x000fe60003800000 */
[----:B-1----:R-:W-:-:S09]  /*b280*/  UPRMT UR4, UR5, 0x654, UR4 ;  /* 0x0000065405047896 */ /* 0x002fd20008000004 */
[----:B--2---:R-:W-:Y:S01]  /*b290*/  SYNCS.ARRIVE.TRANS64.RED.A1T0 RZ, [UR4], RZ ;  /* 0x000000ffffff79a7 */ /* 0x004fe20008100404 */
[C---:B---3--:R-:W-:Y:S01]  /*b2a0*/  FMUL R4, R6.reuse, R4 ;  /* 0x0000000406047220 */ /* 0x048fe20000400000 */
[----:B----4-:R-:W-:-:S03]  /*b2b0*/  FMUL R8, R6, R8 ;  /* 0x0000000806087220 */ /* 0x010fc60000400000 */
[----:B------:R-:W-:Y:S01]  /*b2c0*/  FFMA R4, R5, R0, R4 ;  /* 0x0000000005047223 */ /* 0x000fe20000000004 */
[C---:B-----5:R-:W-:Y:S01]  /*b2d0*/  FMUL R10, R6.reuse, R10 ;  /* 0x0000000a060a7220 */ /* 0x060fe20000400000 */
[----:B------:R-:W-:Y:S01]  /*b2e0*/  FFMA R7, R7, R0, R8 ;  /* 0x0000000007077223 */ /* 0x000fe20000000008 */
[----:B------:R-:W-:Y:S02]  /*b2f0*/  FMUL R12, R6, R12 ;  /* 0x0000000c060c7220 */ /* 0x000fe40000400000 */
[-C--:B------:R-:W-:Y:S02]  /*b300*/  FFMA R10, R9, R0.reuse, R10 ;  /* 0x00000000090a7223 */ /* 0x080fe4000000000a */
[----:B------:R-:W-:-:S01]  /*b310*/  FFMA R11, R11, R0, R12 ;  /* 0x000000000b0b7223 */ /* 0x000fc2000000000c */
[C---:B------:R-:W-:Y:S01]  /*b320*/  FMUL R14, R6.reuse, R14 ;  /* 0x0000000e060e7220 */ /* 0x040fe20000400000 */
[----:B------:R-:W-:-:S03]  /*b330*/  FMUL R16, R6, R16 ;  /* 0x0000001006107220 */ /* 0x000fc60000400000 */
[----:B------:R-:W-:Y:S01]  /*b340*/  F2FP.SATFINITE.E4M3.F32.PACK_AB_MERGE_C R10, R11, R10, RZ ;  /* 0x0000000a0b0a723e */ /* 0x000fe200048070ff */
[----:B------:R-:W-:-:S01]  /*b350*/  FFMA R14, R13, R0, R14 ;  /* 0x000000000d0e7223 */ /* 0x000fc2000000000e */
[----:B------:R-:W-:Y:S01]  /*b360*/  FMUL R18, R6, R18 ;  /* 0x0000001206127220 */ /* 0x000fe20000400000 */
[----:B------:R-:W-:-:S01]  /*b370*/  FFMA R15, R15, R0, R16 ;  /* 0x000000000f0f7223 */ /* 0x000fc20000000010 */
[----:B------:R-:W-:Y:S01]  /*b380*/  F2FP.SATFINITE.E4M3.F32.PACK_AB_MERGE_C R7, R7, R4, R10 ;  /* 0x000000040707723e */ /* 0x000fe2000480700a */
[C---:B------:R-:W-:Y:S01]  /*b390*/  FMUL R20, R6.reuse, R20 ;  /* 0x0000001406147220 */ /* 0x040fe20000400000 */
[----:B------:R-:W-:Y:S02]  /*b3a0*/  FFMA R18, R17, R0, R18 ;  /* 0x0000000011127223 */ /* 0x000fe40000000012 */
[--C-:B------:R-:W-:Y:S01]  /*b3b0*/  SHF.R.U32.HI R5, RZ, 0x10, R7.reuse ;  /* 0x00000010ff057819 */ /* 0x100fe20000011607 */
[----:B------:R-:W-:Y:S01]  /*b3c0*/  STS.U8 [R2+UR48+0x35e00], R7 ;  /* 0x035e000702007988 */ /* 0x000fe20008000030 */
[C---:B------:R-:W-:Y:S01]  /*b3d0*/  FMUL R22, R6.reuse, R22 ;  /* 0x0000001606167220 */ /* 0x040fe20000400000 */
[----:B------:R-:W-:Y:S01]  /*b3e0*/  FFMA R21, R21, R0, R20 ;  /* 0x0000000015157223 */ /* 0x000fe20000000014 */
[----:B------:R-:W-:Y:S01]  /*b3f0*/  SHF.R.U32.HI R9, RZ, 0x18, R7 ;  /* 0x00000018ff097819 */ /* 0x000fe20000011607 */
[----:B------:R1:W-:Y:S01]  /*b400*/  STS.U8 [R2+UR48+0x35e08], R5 ;  /* 0x035e080502007988 */ /* 0x0003e20008000030 */
[C---:B------:R-:W-:Y:S01]  /*b410*/  FMUL R24, R6.reuse, R24 ;  /* 0x0000001806187220 */ /* 0x040fe20000400000 */
[----:B------:R-:W-:Y:S01]  /*b420*/  FFMA R22, R25, R0, R22 ;  /* 0x0000000019167223 */ /* 0x000fe20000000016 */
[----:B------:R-:W-:Y:S01]  /*b430*/  F2FP.SATFINITE.E4M3.F32.PACK_AB_MERGE_C R18, R21, R18, RZ ;  /* 0x000000121512723e */ /* 0x000fe200048070ff */
[----:B------:R2:W-:Y:S01]  /*b440*/  STS.U8 [R2+UR48+0x35e48], R9 ;  /* 0x035e480902007988 */ /* 0x0005e20008000030 */
[C---:B------:R-:W-:Y:S01]  /*b450*/  FMUL R26, R6.reuse, R26 ;  /* 0x0000001a061a7220 */ /* 0x040fe20000400000 */
[----:B------:R-:W-:Y:S01]  /*b460*/  FFMA R27, R27, R0, R24 ;  /* 0x000000001b1b7223 */ /* 0x000fe20000000018 */
[----:B------:R-:W-:Y:S01]  /*b470*/  F2FP.SATFINITE.E4M3.F32.PACK_AB_MERGE_C R15, R15, R14, R18 ;  /* 0x0000000e0f0f723e */ /* 0x000fe20004807012 */
[----:B------:R-:W-:Y:S01]  /*b480*/  FMUL R28, R6, R28 ;  /* 0x0000001c061c7220 */ /* 0x000fe20000400000 */
[----:B------:R-:W-:-:S02]  /*b490*/  FFMA R26, R29, R0, R26 ;  /* 0x000000001d1a7223 */ /* 0x000fc4000000001a */
[----:B------:R-:W-:Y:S01]  /*b4a0*/  SHF.R.U32.HI R11, RZ, 0x8, R15 ;  /* 0x00000008ff0b7819 */ /* 0x000fe2000001160f */
[----:B------:R-:W-:Y:S01]  /*b4b0*/  STS.U8 [R2+UR48+0x36000], R15 ;  /* 0x0360000f02007988 */ /* 0x000fe20008000030 */
[----:B------:R-:W-:-:S01]  /*b4c0*/  FFMA R31, R31, R0, R28 ;  /* 0x000000001f1f7223 */ /* 0x000fc2000000001c */
[C---:B------:R-:W-:Y:S01]  /*b4d0*/  FMUL R30, R6.reuse, R30 ;  /* 0x0000001e061e7220 */ /* 0x040fe20000400000 */
[----:B------:R-:W-:Y:S01]  /*b4e0*/  SHF.R.U32.HI R13, RZ, 0x10, R15 ;  /* 0x00000010ff0d7819 */ /* 0x000fe2000001160f */
[----:B------:R3:W-:Y:S01]  /*b4f0*/  STS.U8 [R2+UR48+0x36040], R11 ;  /* 0x0360400b02007988 */ /* 0x0007e20008000030 */
[----:B------:R-:W-:Y:S01]  /*b500*/  FMUL R32, R6, R32 ;  /* 0x0000002006207220 */ /* 0x000fe20000400000 */
[----:B------:R-:W-:Y:S01]  /*b510*/  F2FP.SATFINITE.E4M3.F32.PACK_AB_MERGE_C R26, R31, R26, RZ ;  /* 0x0000001a1f1a723e */ /* 0x000fe200048070ff */
[----:B------:R-:W-:-:S01]  /*b520*/  FFMA R30, R33, R0, R30 ;  /* 0x00000000211e7223 */ /* 0x000fc2000000001e */
[----:B------:R-:W-:Y:S01]  /*b530*/  SHF.R.U32.HI R17, RZ, 0x18, R15 ;  /* 0x00000018ff117819 */ /* 0x000fe2000001160f */
[----:B------:R-:W-:Y:S01]  /*b540*/  FMUL R34, R6, R34 ;  /* 0x0000002206227220 */ /* 0x000fe20000400000 */
[----:B------:R-:W-:Y:S01]  /*b550*/  F2FP.SATFINITE.E4M3.F32.PACK_AB_MERGE_C R27, R27, R22, R26 ;  /* 0x000000161b1b723e */ /* 0x000fe2000480701a */
[----:B------:R-:W-:-:S01]  /*b560*/  FFMA R35, R35, R0, R32 ;  /* 0x0000000023237223 */ /* 0x000fc20000000020 */
[----:B------:R4:W-:Y:S01]  /*b570*/  STS.U8 [R2+UR48+0x36008], R13 ;  /* 0x0360080d02007988 */ /* 0x0009e20008000030 */
[C---:B------:R-:W-:Y:S01]  /*b580*/  FMUL R36, R6.reuse, R36 ;  /* 0x0000002406247220 */ /* 0x040fe20000400000 */
[----:B------:R-:W-:Y:S01]  /*b590*/  FFMA R34, R37, R0, R34 ;  /* 0x0000000025227223 */ /* 0x000fe20000000022 */
[----:B------:R-:W-:Y:S01]  /*b5a0*/  SHF.R.U32.HI R21, RZ, 0x10, R27 ;  /* 0x00000010ff157819 */ /* 0x000fe2000001161b */
[----:B------:R5:W-:Y:S01]  /*b5b0*/  STS.U8 [R2+UR48+0x36048], R17 ;  /* 0x0360481102007988 */ /* 0x000be20008000030 */
[----:B------:R-:W-:Y:S01]  /*b5c0*/  FMUL R38, R6, R38 ;  /* 0x0000002606267220 */ /* 0x000fe20000400000 */
[----:B------:R-:W-:-:S02]  /*b5d0*/  FFMA R39, R39, R0, R36 ;  /* 0x0000000027277223 */ /* 0x000fc40000000024 */
[----:B------:R-:W-:Y:S01]  /*b5e0*/  STS.U8 [R2+UR48+0x36200], R27 ;  /* 0x0362001b02007988 */ /* 0x000fe20008000030 */
[C---:B------:R-:W-:Y:S01]  /*b5f0*/  FMUL R40, R6.reuse, R40 ;  /* 0x0000002806287220 */ /* 0x040fe20000400000 */
[----:B------:R-:W-:Y:S01]  /*b600*/  FFMA R38, R41, R0, R38 ;  /* 0x0000000029267223 */ /* 0x000fe20000000026 */
[----:B------:R-:W-:Y:S01]  /*b610*/  F2FP.SATFINITE.E4M3.F32.PACK_AB_MERGE_C R34, R39, R34, RZ ;  /* 0x000000222722723e */ /* 0x000fe200048070ff */
[----:B------:R-:W-:Y:S01]  /*b620*/  STS.U8 [R2+UR48+0x36208], R21 ;  /* 0x0362081502007988 */ /* 0x000fe20008000030 */
[C---:B------:R-:W-:Y:S01]  /*b630*/  FMUL R42, R6.reuse, R42 ;  /* 0x0000002a062a7220 */ /* 0x040fe20000400000 */
[----:B------:R-:W-:Y:S01]  /*b640*/  FFMA R43, R43, R0, R40 ;  /* 0x000000002b2b7223 */ /* 0x000fe20000000028 */
[----:B------:R-:W-:Y:S01]  /*b650*/  F2FP.SATFINITE.E4M3.F32.PACK_AB_MERGE_C R35, R35, R30, R34 ;  /* 0x0000001e2323723e */ /* 0x000fe20004807022 */
[----:B------:R-:W-:Y:S01]  /*b660*/  FMUL R44, R6, R44 ;  /* 0x0000002c062c7220 */ /* 0x000fe20000400000 */
[----:B------:R-:W-:-:S02]  /*b670*/  FFMA R42, R45, R0, R42 ;  /* 0x000000002d2a7223 */ /* 0x000fc4000000002a */
[----:B-1----:R-:W-:Y:S01]  /*b680*/  SHF.R.U32.HI R5, RZ, 0x10, R35 ;  /* 0x00000010ff057819 */ /* 0x002fe20000011623 */
[----:B------:R-:W-:Y:S01]  /*b690*/  STS.U8 [R2+UR48+0x36400], R35 ;  /* 0x0364002302007988 */ /* 0x000fe20008000030 */
[----:B------:R-:W-:-:S01]  /*b6a0*/  FFMA R47, R47, R0, R44 ;  /* 0x000000002f2f7223 */ /* 0x000fc2000000002c */
[C---:B------:R-:W-:Y:S01]  /*b6b0*/  FMUL R46, R6.reuse, R46 ;  /* 0x0000002e062e7220 */ /* 0x040fe20000400000 */
[----:B--2---:R-:W-:Y:S01]  /*b6c0*/  SHF.R.U32.HI R9, RZ, 0x18, R35 ;  /* 0x00000018ff097819 */ /* 0x004fe20000011623 */
[----:B------:R1:W-:Y:S01]  /*b6d0*/  STS.U8 [R2+UR48+0x36408], R5 ;  /* 0x0364080502007988 */ /* 0x0003e20008000030 */
[----:B------:R-:W-:Y:S01]  /*b6e0*/  FMUL R48, R6, R48 ;  /* 0x0000003006307220 */ /* 0x000fe20000400000 */
[----:B------:R-:W-:Y:S01]  /*b6f0*/  F2FP.SATFINITE.E4M3.F32.PACK_AB_MERGE_C R42, R47, R42, RZ ;  /* 0x0000002a2f2a723e */ /* 0x000fe200048070ff */
[----:B------:R-:W-:-:S01]  /*b700*/  FFMA R46, R49, R0, R46 ;  /* 0x00000000312e7223 */ /* 0x000fc2000000002e */
[----:B------:R-:W-:Y:S01]  /*b710*/  STS.U8 [R2+UR48+0x36448], R9 ;  /* 0x0364480902007988 */ /* 0x000fe20008000030 */
[----:B------:R-:W-:Y:S01]  /*b720*/  FMUL R50, R6, R50 ;  /* 0x0000003206327220 */ /* 0x000fe20000400000 */
[----:B------:R-:W-:Y:S01]  /*b730*/  F2FP.SATFINITE.E4M3.F32.PACK_AB_MERGE_C R43, R43, R38, R42 ;  /* 0x000000262b2b723e */ /* 0x000fe2000480702a */
[----:B------:R-:W-:-:S01]  /*b740*/  FFMA R51, R51, R0, R48 ;  /* 0x0000000033337223 */ /* 0x000fc20000000030 */
[----:B------:R-:W-:Y:S01]  /*b750*/  FMUL R52, R6, R52 ;  /* 0x0000003406347220 */ /* 0x000fe20000400000 */
[----:B------:R-:W-:-:S01]  /*b760*/  FFMA R50, R53, R0, R50 ;  /* 0x0000000035327223 */ /* 0x000fc20000000032 */
[--C-:B---3--:R-:W-:Y:S01]  /*b770*/  SHF.R.U32.HI R11, RZ, 0x8, R43.reuse ;  /* 0x00000008ff0b7819 */ /* 0x108fe2000001162b */
[----:B------:R-:W-:Y:S01]  /*b780*/  STS.U8 [R2+UR48+0x36600], R43 ;  /* 0x0366002b02007988 */ /* 0x000fe20008000030 */
[C---:B------:R-:W-:Y:S01]  /*b790*/  FMUL R54, R6.reuse, R54 ;  /* 0x0000003606367220 */ /* 0x040fe20000400000 */
[----:B------:R-:W-:Y:S01]  /*b7a0*/  FFMA R55, R55, R0, R52 ;  /* 0x0000000037377223 */ /* 0x000fe20000000034 */
[----:B------:R-:W-:Y:S01]  /*b7b0*/  SHF.R.U32.HI R15, RZ, 0x10, R43 ;  /* 0x00000010ff0f7819 */ /* 0x000fe2000001162b */
        /* <DEDUP_REMOVED lines=10> */
[--C-:B----4-:R-:W-:Y:S01]  /*b860*/  SHF.R.U32.HI R13, RZ, 0x8, R51.reuse ;  /* 0x00000008ff0d7819 */ /* 0x110fe20000011633 */
[----:B------:R-:W-:Y:S01]  /*b870*/  STS.U8 [R2+UR48+0x36800], R51 ;  /* 0x0368003302007988 */ /* 0x000fe20008000030 */
[C---:B------:R-:W-:Y:S01]  /*b880*/  FMUL R62, R6.reuse, R62 ;  /* 0x0000003e063e7220 */ /* 0x040fe20000400000 */
[-C--:B------:R-:W-:Y:S01]  /*b890*/  FFMA R63, R63, R0.reuse, R60 ;  /* 0x000000003f3f7223 */ /* 0x080fe2000000003c */
[----:B-----5:R-:W-:Y:S01]  /*b8a0*/  SHF.R.U32.HI R17, RZ, 0x10, R51 ;  /* 0x00000010ff117819 */ /* 0x020fe20000011633 */
[----:B------:R-:W-:Y:S01]  /*b8b0*/  STS.U8 [R2+UR48+0x36840], R13 ;  /* 0x0368400d02007988 */ /* 0x000fe20008000030 */
[C---:B------:R-:W-:Y:S01]  /*b8c0*/  FMUL R64, R6.reuse, R23 ;  /* 0x0000001706407220 */ /* 0x040fe20000400000 */
[----:B------:R-:W-:Y:S01]  /*b8d0*/  FFMA R62, R65, R0, R62 ;  /* 0x00000000413e7223 */ /* 0x000fe2000000003e */
[----:B------:R-:W-:Y:S01]  /*b8e0*/  F2FP.SATFINITE.E4M3.F32.PACK_AB_MERGE_C R58, R63, R58, RZ ;  /* 0x0000003a3f3a723e */ /* 0x000fe200048070ff */
[----:B------:R-:W-:Y:S01]  /*b8f0*/  STS.U8 [R2+UR48+0x36808], R17 ;  /* 0x0368081102007988 */ /* 0x000fe20008000030 */
[C---:B------:R-:W-:Y:S01]  /*b900*/  FMUL R66, R6.reuse, R3 ;  /* 0x0000000306427220 */ /* 0x040fe20000400000 */
[----:B------:R-:W-:Y:S01]  /*b910*/  FMUL R6, R6, R19 ;  /* 0x0000001306067220 */ /* 0x000fe20000400000 */
[----:B------:R-:W-:Y:S01]  /*b920*/  SHF.R.U32.HI R3, RZ, 0x8, R7 ;  /* 0x00000008ff037819 */ /* 0x000fe20000011607 */
[-C--:B------:R-:W-:Y:S01]  /*b930*/  FFMA R67, R67, R0.reuse, R64 ;  /* 0x0000000043437223 */ /* 0x080fe20000000040 */
[----:B------:R-:W-:-:S01]  /*b940*/  FFMA R66, R69, R0, R66 ;  /* 0x0000000045427223 */ /* 0x000fc20000000042 */
[----:B------:R-:W-:Y:S01]  /*b950*/  FFMA R71, R71, R0, R6 ;  /* 0x0000000047477223 */ /* 0x000fe20000000006 */
[--C-:B------:R-:W-:Y:S01]  /*b960*/  SHF.R.U32.HI R7, RZ, 0x18, R27.reuse ;  /* 0x00000018ff077819 */ /* 0x100fe2000001161b */
[----:B------:R2:W-:Y:S01]  /*b970*/  STS.U8 [R2+UR48+0x35e40], R3 ;  /* 0x035e400302007988 */ /* 0x0005e20008000030 */
[----:B------:R-:W-:-:S02]  /*b980*/  SHF.R.U32.HI R19, RZ, 0x8, R27 ;  /* 0x00000008ff137819 */ /* 0x000fc4000001161b */
[----:B------:R-:W-:Y:S01]  /*b990*/  F2FP.SATFINITE.E4M3.F32.PACK_AB_MERGE_C R66, R71, R66, RZ ;  /* 0x000000424742723e */ /* 0x000fe200048070ff */
[----:B------:R3:W-:Y:S01]  /*b9a0*/  STS.U8 [R2+UR48+0x36248], R7 ;  /* 0x0362480702007988 */ /* 0x0007e20008000030 */
[----:B------:R-:W-:Y:S02]  /*b9b0*/  F2FP.SATFINITE.E4M3.F32.PACK_AB_MERGE_C R59, R59, R54, R58 ;  /* 0x000000363b3b723e */ /* 0x000fe4000480703a */
[----:B------:R-:W-:Y:S01]  /*b9c0*/  F2FP.SATFINITE.E4M3.F32.PACK_AB_MERGE_C R67, R67, R62, R66 ;  /* 0x0000003e4343723e */ /* 0x000fe20004807042 */
[----:B------:R4:W-:Y:S01]  /*b9d0*/  STS.U8 [R2+UR48+0x36240], R19 ;  /* 0x0362401302007988 */ /* 0x0009e20008000030 */
[----:B-1----:R-:W-:Y:S02]  /*b9e0*/  SHF.R.U32.HI R5, RZ, 0x10, R59 ;  /* 0x00000010ff057819 */ /* 0x002fe4000001163b */
[----:B--2---:R-:W-:Y:S01]  /*b9f0*/  SHF.R.U32.HI R3, RZ, 0x8, R35 ;  /* 0x00000008ff037819 */ /* 0x004fe20000011623 */
[----:B------:R-:W-:Y:S01]  /*ba00*/  STS.U8 [R2+UR48+0x36a00], R59 ;  /* 0x036a003b02007988 */ /* 0x000fe20008000030 */
[----:B------:R-:W-:-:S02]  /*ba10*/  SHF.R.U32.HI R9, RZ, 0x18, R59 ;  /* 0x00000018ff097819 */ /* 0x000fc4000001163b */
[----:B---3--:R-:W-:Y:S01]  /*ba20*/  SHF.R.U32.HI R7, RZ, 0x18, R43 ;  /* 0x00000018ff077819 */ /* 0x008fe2000001162b */
[----:B------:R1:W-:Y:S01]  /*ba30*/  STS.U8 [R2+UR48+0x36440], R3 ;  /* 0x0364400302007988 */ /* 0x0003e20008000030 */
[----:B------:R-:W-:Y:S02]  /*ba40*/  SHF.R.U32.HI R11, RZ, 0x8, R67 ;  /* 0x00000008ff0b7819 */ /* 0x000fe40000011643 */
[----:B----4-:R-:W-:Y:S01]  /*ba50*/  SHF.R.U32.HI R19, RZ, 0x18, R51 ;  /* 0x00000018ff137819 */ /* 0x010fe20000011633 */
[----:B------:R2:W-:Y:S01]  /*ba60*/  STS.U8 [R2+UR48+0x36648], R7 ;  /* 0x0366480702007988 */ /* 0x0005e20008000030 */
[----:B------:R-:W-:-:S03]  /*ba70*/  SHF.R.U32.HI R15, RZ, 0x10, R67 ;  /* 0x00000010ff0f7819 */ /* 0x000fc60000011643 */
[----:B------:R3:W-:Y:S01]  /*ba80*/  STS.U8 [R2+UR48+0x36848], R19 ;  /* 0x0368481302007988 */ /* 0x0007e20008000030 */
[----:B-1----:R-:W-:-:S03]  /*ba90*/  SHF.R.U32.HI R3, RZ, 0x8, R59 ;  /* 0x00000008ff037819 */ /* 0x002fc6000001163b */
[----:B------:R3:W-:Y:S01]  /*baa0*/  STS.U8 [R2+UR48+0x36c00], R67 ;  /* 0x036c004302007988 */ /* 0x0007e20008000030 */
[----:B--2---:R-:W-:-:S03]  /*bab0*/  SHF.R.U32.HI R7, RZ, 0x18, R67 ;  /* 0x00000018ff077819 */ /* 0x004fc60000011643 */
        /* <DEDUP_REMOVED lines=11> */
[----:B-1----:R-:W1:Y:S02]  /*bb70*/  FENCE.VIEW.ASYNC.S ;  /* 0x00000000000073c6 */ /* 0x002e640000000000 */
[----:B-1----:R-:W-:Y:S06]  /*bb80*/  BAR.SYNC.DEFER_BLOCKING 0x1, 0x80 ;  /* 0x0042000000007b1d */ /* 0x002fec0000010000 */
[----:B------:R-:W-:Y:S05]  /*bb90*/  @!P2 BRA `(.L_x_124) ;  /* 0x000000000018a947 */ /* 0x000fea0003800000 */
[----:B------:R-:W-:Y:S02]  /*bba0*/  UIADD3 UR6, UR46, 0x40, URZ ;  /* 0x000000402e067890 */ /* 0x000fe4000fffe03f */
[----:B------:R-:W-:Y:S02]  /*bbb0*/  UIADD3 UR5, UR45, 0x40, URZ ;  /* 0x000000402d057890 */ /* 0x000fe4000fffe03f */
[----:B------:R-:W-:-:S09]  /*bbc0*/  UIADD3 UR4, UR48, 0x35e00, URZ ;  /* 0x00035e0030047890 */ /* 0x000fd2000fffe03f */
[----:B------:R1:W-:Y:S01]  /*bbd0*/  UTMASTG.2D [UR4], [UR38] ;  /* 0x00000004260073b5 */ /* 0x0003e20008008000 */
[----:B------:R0:W-:Y:S01]  /*bbe0*/  UTMACMDFLUSH ;  /* 0x00000000000079b7 */ /* 0x0001e20000000000 */
[----:B-1----:R-:W-:-:S04]  /*bbf0*/  DEPBAR.LE SB0, 0x1 ;  /* 0x000080400000791a */ /* 0x002fc80000000000 */
.L_x_124:
[----:B------:R-:W-:Y:S05]  /*bc00*/  BSYNC B0 ;  /* 0x0000000000007941 */ /* 0x000fea0003800000 */
.L_x_123:
[----:B------:R-:W-:Y:S01]  /*bc10*/  UISETP.NE.AND UP0, UPT, UR57, 0x3, UPT ;  /* 0x000000033900788c */ /* 0x000fe2000bf05270 */
[----:B------:R-:W-:Y:S05]  /*bc20*/  BAR.SYNC.DEFER_BLOCKING 0x1, 0x80 ;  /* 0x0042000000007b1d */ /* 0x000fea0000010000 */
[----:B------:R-:W-:-:S13]  /*bc30*/  PLOP3.LUT P1, PT, PT, PT, UP0, 0x80, 0x0 ;  /* 0x000000000000781c */ /* 0x000fda0003f2f008 */
[----:B------:R-:W-:Y:S05]  /*bc40*/  @!P1 BRA `(.L_x_125) ;  /* 0x0000000000049947 */ /* 0x000fea0003800000 */
[----:B------:R-:W-:Y:S01]  /*bc50*/  BPT.TRAP 0x1 ;  /* 0x000000040000795c */ /* 0x000fe20000300000 */
.L_x_125:
[----:B------:R-:W-:Y:S01]  /*bc60*/  ULEA UR4, UR50, UR48, 0x3 ;  /* 0x0000003032047291 */ /* 0x000fe2000f8e183f */
[----:B------:R-:W-:-:S05]  /*bc70*/  IMAD.U32 R0, RZ, RZ, UR42 ;  /* 0x0000002aff007e24 */ /* 0x000fca000f8e00ff */
[----:B------:R-:W-:-:S04]  /*bc80*/  SHF.L.U32 R0, R0, 0x1f, RZ ;  /* 0x0000001f00007819 */ /* 0x000fc800000006ff */
[----:B------:R-:W1:Y:S02]  /*bc90*/  SYNCS.PHASECHK.TRANS64.TRYWAIT P0, [UR4+0x37000], R0 ;  /* 0x03700000ff0075a7 */ /* 0x000e640008000144 */
[----:B-1----:R-:W-:Y:S05]  /*bca0*/  @!P0 BRA `(.L_x_126) ;  /* 0x0000007000bc8947 */ /* 0x002fea0003800000 */
.L_x_290:
[----:B------:R-:W-:-:S09]  /*bcb0*/  ULEA UR5, UR50, UR48, 0x4 ;  /* 0x0000003032057291 */ /* 0x000fd2000f8e203f */
[----:B---3--:R-:W2:Y:S01]  /*bcc0*/  LDS.128 R16, [UR5+0x37150] ;  /* 0x03715005ff107984 */ /* 0x008ea20008000c00 */
        /* <DEDUP_REMOVED lines=8> */
.L_x_127:
[----:B------:R-:W4:Y:S01]  /*bd50*/  S2UR UR5, SR_CgaCtaId ;  /* 0x00000000000579c3 */ /* 0x000f220000008800 */
[----:B------:R-:W-:Y:S01]  /*bd60*/  UIADD3 UR4, UR4, 0x37040, URZ ;  /* 0x0003704004047890 */ /* 0x000fe2000fffe03f */
[----:B--2---:R-:W-:Y:S01]  /*bd70*/  ISETP.NE.AND P0, PT, R19, RZ, PT ;  /* 0x000000ff1300720c */ /* 0x004fe20003f05270 */
[----:B------:R-:W-:Y:S01]  /*bd80*/  UIADD3 UR50, UR50, 0x1, URZ ;  /* 0x0000000132327890 */ /* 0x000fe2000fffe03f */
[----:B------:R-:W-:-:S03]  /*bd90*/  IMAD.MOV.U32 R19, RZ, RZ, RZ ;  /* 0x000000ffff137224 */ /* 0x000fc600078e00ff */
[----:B------:R-:W-:-:S04]  /*bda0*/  UISETP.NE.AND UP0, UPT, UR50, 0x8, UPT ;  /* 0x000000083200788c */ /* 0x000fc8000bf05270 */
[----:B------:R-:W-:Y:S02]  /*bdb0*/  USEL UR50, UR50, URZ, UP0 ;  /* 0x0000003f32327287 */ /* 0x000fe40008000000 */
[----:B----4-:R-:W-:-:S09]  /*bdc0*/  UPRMT UR4, UR5, 0x654, UR4 ;  /* 0x0000065405047896 */ /* 0x010fd20008000004 */
[----:B---3--:R-:W-:Y:S01]  /*bdd0*/  SYNCS.ARRIVE.TRANS64.RED.A1T0 RZ, [UR4], RZ ;  /* 0x000000ffffff79a7 */ /* 0x008fe20008100404 */
[----:B------:R-:W-:-:S04]  /*bde0*/  USEL UR4, URZ, 0x1, UP0 ;  /* 0x000000013f047887 */ /* 0x000fc80008000000 */
[----:B------:R-:W-:Y:S01]  /*bdf0*/  ULOP3.LUT UR42, UR42, UR4, URZ, 0x3c, !UPT ;  /* 0x000000042a2a7292 */ /* 0x000fe2000f8e3c3f */
[----:B------:R-:W-:Y:S11]  /*be00*/  @!P0 BRA `(.L_x_128) ;  /* 0x0000000000b88947 */ /* 0x000ff60003800000 */
[----:B------:R-:W2:Y:S02]  /*be10*/  LDC.64 R4, c[0x0][0x290] ;  /* 0x0000a400ff047b82 */ /* 0x000ea40000000a00 */
[----:B--2---:R-:W-:-:S06]  /*be20*/  IMAD.WIDE R4, R18, 0xc, R4 ;  /* 0x0000000c12047825 */ /* 0x004fcc00078e0204 */
[----:B------:R-:W2:Y:S02]  /*be30*/  LDG.E R4, desc[UR36][R4.64+0x8] ;  /* 0x0000082404047981 */ /* 0x000ea4000c1e1900 */
[----:B--2---:R-:W-:-:S13]  /*be40*/  R2UR UR4, R4 ;  /* 0x00000000040472ca */ /* 0x004fda00000e0000 */
[----:B------:R-:W-:-:S04]  /*be50*/  UIADD3 UR4, UR4, 0x7f, URZ ;  /* 0x0000007f04047890 */ /* 0x000fc8000fffe03f */
[----:B------:R-:W-:-:S04]  /*be60*/  USHF.R.S32.HI UR5, URZ, 0x1f, UR4 ;  /* 0x0000001f3f057899 */ /* 0x000fc80008011404 */
[----:B------:R-:W-:-:S04]  /*be70*/  ULEA.HI UR5, UR5, UR4, URZ, 0x7 ;  /* 0x0000000405057291 */ /* 0x000fc8000f8f383f */
[----:B------:R-:W-:-:S04]  /*be80*/  USHF.R.S32.HI UR5, URZ, 0x7, UR5 ;  /* 0x000000073f057899 */ /* 0x000fc80008011405 */
[----:B------:R-:W-:Y:S02]  /*be90*/  UIADD3 UR40, UR40, UR5, URZ ;  /* 0x0000000528287290 */ /* 0x000fe4000fffe03f */
[----:B------:R-:W-:Y:S02]  /*bea0*/  UISETP.GE.U32.AND UP1, UPT, UR5, 0x6, UPT ;  /* 0x000000060500788c */ /* 0x000fe4000bf26070 */
[----:B------:R-:W-:-:S04]  /*beb0*/  UISETP.GT.U32.AND UP0, UPT, UR40, 0x5, UPT ;  /* 0x000000052800788c */ /* 0x000fc8000bf04070 */
[----:B------:R-:W-:-:S04]  /*bec0*/  UISETP.LT.U32.AND UP0, UPT, UR5, 0x6, UP0 ;  /* 0x000000060500788c */ /* 0x000fc80008701070 */
[----:B------:R-:W-:Y:S02]  /*bed0*/  USEL UR6, URZ, 0x1, !UP0 ;  /* 0x000000013f067887 */ /* 0x000fe4000c000000 */
[----:B------:R-:W-:Y:S02]  /*bee0*/  @UP1 UIMAD.WIDE.U32 UR4, UR40, -0x55555555, URZ ;  /* 0xaaaaaaab280418a5 */ /* 0x000fe4000f8e003f */
[----:B------:R-:W-:Y:S02]  /*bef0*/  ULOP3.LUT UR41, UR41, UR6, URZ, 0x3c, !UPT ;  /* 0x0000000629297292 */ /* 0x000fe4000f8e3c3f */
[----:B------:R-:W-:-:S04]  /*bf00*/  @UP1 USHF.R.U32.HI UR4, URZ, 0x2, UR5 ;  /* 0x000000023f041899 */ /* 0x000fc80008011605 */
[----:B------:R-:W-:Y:S01]  /*bf10*/  @UP1 ULOP3.LUT UR41, UR41, 0x1, UR4, 0x78, !UPT ;  /* 0x0000000129291892 */ /* 0x000fe2000f8e7804 */
[----:B------:R-:W-:Y:S11]  /*bf20*/  @!P1 BRA `(.L_x_129) ;  /* 0x0000000000049947 */ /* 0x000ff60003800000 */
[----:B------:R-:W-:Y:S01]  /*bf30*/  BPT.TRAP 0x1 ;  /* 0x000000040000795c */ /* 0x000fe20000300000 */
.L_x_129:
[----:B------:R-:W-:Y:S01]  /*bf40*/  ULEA UR4, UR50, UR48, 0x3 ;  /* 0x0000003032047291 */ /* 0x000fe2000f8e183f */
[----:B-1----:R-:W-:-:S04]  /*bf50*/  MOV R0, UR42 ;  /* 0x0000002a00007c02 */ /* 0x002fc80008000f00 */
[----:B------:R-:W-:-:S04]  /*bf60*/  SHF.L.U32 R0, R0, 0x1f, RZ ;  /* 0x0000001f00007819 */ /* 0x000fc800000006ff */
[----:B------:R-:W1:Y:S02]  /*bf70*/  SYNCS.PHASECHK.TRANS64.TRYWAIT P0, [UR4+0x37000], R0 ;  /* 0x03700000ff0075a7 */ /* 0x000e640008000144 */
[----:B-1----:R-:W-:Y:S05]  /*bf80*/  @!P0 BRA `(.L_x_130) ;  /* 0x00000070001c8947 */ /* 0x002fea0003800000 */
.L_x_291:
[----:B------:R-:W-:-:S09]  /*bf90*/  ULEA UR5, UR50, UR48, 0x4 ;  /* 0x0000003032057291 */ /* 0x000fd2000f8e203f */
[----:B------:R-:W2:Y:S01]  /*bfa0*/  LDS.128 R16, [UR5+0x37150] ;  /* 0x03715005ff107984 */ /* 0x000ea20008000c00 */
        /* <DEDUP_REMOVED lines=8> */
.L_x_131:
[----:B------:R-:W4:Y:S01]  /*c030*/  S2UR UR5, SR_CgaCtaId ;  /* 0x00000000000579c3 */ /* 0x000f220000008800 */
[----:B------:R-:W-:Y:S02]  /*c040*/  UIADD3 UR4, UR4, 0x37040, URZ ;  /* 0x0003704004047890 */ /* 0x000fe4000fffe03f */
[----:B------:R-:W-:-:S04]  /*c050*/  UIADD3 UR50, UR50, 0x1, URZ ;  /* 0x0000000132327890 */ /* 0x000fc8000fffe03f */
[----:B------:R-:W-:-:S04]  /*c060*/  UISETP.NE.AND UP0, UPT, UR50, 0x8, UPT ;  /* 0x000000083200788c */ /* 0x000fc8000bf05270 */
[----:B------:R-:W-:Y:S02]  /*c070*/  USEL UR50, UR50, URZ, UP0 ;  /* 0x0000003f32327287 */ /* 0x000fe40008000000 */
[----:B----4-:R-:W-:-:S09]  /*c080*/  UPRMT UR4, UR5, 0x654, UR4 ;  /* 0x0000065405047896 */ /* 0x010fd20008000004 */
[----:B---3--:R-:W-:Y:S01]  /*c090*/  SYNCS.ARRIVE.TRANS64.RED.A1T0 RZ, [UR4], RZ ;  /* 0x000000ffffff79a7 */ /* 0x008fe20008100404 */
[----:B------:R-:W-:-:S04]  /*c0a0*/  UIMAD.WIDE.U32 UR4, UR40, -0x55555555, URZ ;  /* 0xaaaaaaab280478a5 */ /* 0x000fc8000f8e003f */
[----:B------:R-:W-:Y:S02]  /*c0b0*/  USHF.R.U32.HI UR4, URZ, 0x2, UR5 ;  /* 0x000000023f047899 */ /* 0x000fe40008011605 */
[----:B------:R-:W-:Y:S02]  /*c0c0*/  USEL UR5, URZ, 0x1, UP0 ;  /* 0x000000013f057887 */ /* 0x000fe40008000000 */
[----:B------:R-:W-:Y:S02]  /*c0d0*/  UIMAD UR40, UR4, -0x6, UR40 ;  /* 0xfffffffa042878a4 */ /* 0x000fe4000f8e0228 */
[----:B------:R-:W-:-:S12]  /*c0e0*/  ULOP3.LUT UR42, UR42, UR5, URZ, 0x3c, !UPT ;  /* 0x000000052a2a7292 */ /* 0x000fd8000f8e3c3f */
.L_x_128:
[----:B--2---:R-:W-:Y:S02]  /*c0f0*/  ISETP.NE.AND P0, PT, R19, RZ, PT ;  /* 0x000000ff1300720c */ /* 0x004fe40003f05270 */
[C---:B------:R-:W-:Y:S02]  /*c100*/  ISETP.NE.AND P1, PT, R18.reuse, UR53, PT ;  /* 0x0000003512007c0c */ /* 0x040fe4000bf25270 */
[----:B------:R-:W-:-:S13]  /*c110*/  ISETP.EQ.OR P2, PT, R18, UR53, !P0 ;  /* 0x0000003512007c0c */ /* 0x000fda000c742670 */
[----:B------:R-:W-:Y:S05]  /*c120*/  @P2 BRA `(.L_x_132) ;  /* 0x0000000000f02947 */ /* 0x000fea0003800000 */
[----:B------:R-:W-:-:S13]  /*c130*/  ISETP.NE.AND P2, PT, RZ, UR56, PT ;  /* 0x00000038ff007c0c */ /* 0x000fda000bf45270 */
[----:B------:R-:W-:Y:S05]  /*c140*/  @P2 BRA `(.L_x_132) ;  /* 0x0000000000e82947 */ /* 0x000fea0003800000 */
[----:B-1----:R-:W1:Y:S01]  /*c150*/  S2R R0, SR_LANEID ;  /* 0x0000000000007919 */ /* 0x002e620000000000 */
[----:B------:R-:W-:Y:S01]  /*c160*/  ELECT P2, URZ, PT ;  /* 0x00000000003f782f */ /* 0x000fe20003840000 */
[----:B------:R-:W-:Y:S01]  /*c170*/  BSSY B0, `(.L_x_133) ;  /* 0x000002c000007945 */ /* 0x000fe20003800000 */
[----:B-1----:R-:W-:-:S11]  /*c180*/  IMAD.SHL.U32 R20, R0, 0x4, RZ ;  /* 0x0000000400147824 */ /* 0x002fd600078e00ff */
[----:B------:R-:W-:Y:S05]  /*c190*/  @!P2 BRA `(.L_x_134) ;  /* 0x0000000000a4a947 */ /* 0x000fea0003800000 */
[C---:B------:R-:W-:Y:S01]  /*c1a0*/  IMAD.SHL.U32 R0, R18.reuse, 0x8, RZ ;  /* 0x0000000812007824 */ /* 0x040fe200078e00ff */
[----:B------:R-:W-:Y:S01]  /*c1b0*/  SHF.R.S32.HI R3, RZ, 0x1f, R18 ;  /* 0x0000001fff037819 */ /* 0x000fe20000011412 */
[----:B------:R-:W-:Y:S01]  /*c1c0*/  ULDC.64 UR4, c[0x0][0x820] ;  /* 0x0002080000047ab9 */ /* 0x000fe20000000a00 */
[----:B------:R-:W1:Y:S02]  /*c1d0*/  LDC.64 R4, c[0x0][0x290] ;  /* 0x0000a400ff047b82 */ /* 0x000e640000000a00 */
[----:B------:R-:W-:Y:S02]  /*c1e0*/  SHF.L.U64.HI R3, R18, 0x3, R3 ;  /* 0x0000000312037819 */ /* 0x000fe40000010203 */
[----:B------:R-:W-:-:S04]  /*c1f0*/  IADD3 R6, P2, R0, UR4, RZ ;  /* 0x0000000400067c10 */ /* 0x000fc8000ff5e0ff */
[----:B------:R-:W-:Y:S01]  /*c200*/  IADD3.X R7, R3, UR5, RZ, P2, !PT ;  /* 0x0000000503077c10 */ /* 0x000fe200097fe4ff */
[----:B------:R-:W-:-:S05]  /*c210*/  ULDC.64 UR4, c[0x0][0x818] ;  /* 0x0002060000047ab9 */ /* 0x000fca0000000a00 */
[----:B------:R-:W2:Y:S01]  /*c220*/  LDG.E.64 R6, desc[UR36][R6.64] ;  /* 0x0000002406067981 */ /* 0x000ea2000c1e1b00 */
[----:B-1----:R-:W-:Y:S01]  /*c230*/  IMAD.WIDE R8, R18, 0xc, R4 ;  /* 0x0000000c12087825 */ /* 0x002fe200078e0204 */
[----:B------:R-:W-:Y:S02]  /*c240*/  IADD3 R4, P2, R0, UR4, RZ ;  /* 0x0000000400047c10 */ /* 0x000fe4000ff5e0ff */
[----:B------:R-:W1:Y:S02]  /*c250*/  LDS R0, [UR51+0x1c] ;  /* 0x00001c33ff007984 */ /* 0x000e640008000800 */
[----:B------:R-:W-:Y:S02]  /*c260*/  IADD3.X R5, R3, UR5, RZ, P2, !PT ;  /* 0x0000000503057c10 */ /* 0x000fe400097fe4ff */
[----:B------:R-:W3:Y:S04]  /*c270*/  LDG.E R14, desc[UR36][R8.64] ;  /* 0x00000024080e7981 */ /* 0x000ee8000c1e1900 */
[----:B------:R3:W4:Y:S04]  /*c280*/  LDG.E R19, desc[UR36][R8.64+0x4] ;  /* 0x0000042408137981 */ /* 0x000728000c1e1900 */
[----:B------:R-:W5:Y:S01]  /*c290*/  LDG.E.64 R4, desc[UR36][R4.64] ;  /* 0x0000002404047981 */ /* 0x000f62000c1e1b00 */
[----:B------:R-:W-:Y:S01]  /*c2a0*/  IMAD.U32 R12, RZ, RZ, UR51 ;  /* 0x00000033ff0c7e24 */ /* 0x000fe2000f8e00ff */
[----:B------:R-:W-:-:S02]  /*c2b0*/  CS2R R10, SRZ ;  /* 0x00000000000a7805 */ /* 0x000fc4000001ff00 */
[----:B------:R-:W-:Y:S02]  /*c2c0*/  STS [UR51+0x30], RZ ;  /* 0x000030ffff007988 */ /* 0x000fe40008000833 */
[----:B------:R-:W-:-:S05]  /*c2d0*/  SHF.R.U64 R12, R12, 0x4, RZ ;  /* 0x000000040c0c7819 */ /* 0x000fca00000012ff */
[----:B------:R-:W-:Y:S04]  /*c2e0*/  STS [UR51+0x10], R12 ;  /* 0x0000100cff007988 */ /* 0x000fe80008000833 */
[----:B------:R-:W-:Y:S01]  /*c2f0*/  STS [UR51+0x14], R12 ;  /* 0x0000140cff007988 */ /* 0x000fe20008000833 */
[----:B--2---:R-:W-:-:S04]  /*c300*/  LOP3.LUT R15, R7, 0x1fffffff, RZ, 0xc0, !PT ;  /* 0x1fffffff070f7812 */ /* 0x004fc800078ec0ff */
[--C-:B------:R-:W-:Y:S02]  /*c310*/  SHF.R.U32.HI R3, RZ, 0x4, R15.reuse ;  /* 0x00000004ff037819 */ /* 0x100fe4000001160f */
[----:B------:R-:W-:Y:S02]  /*c320*/  SHF.R.U64 R6, R6, 0x4, R15 ;  /* 0x0000000406067819 */ /* 0x000fe4000000120f */
[----:B-1----:R-:W-:-:S03]  /*c330*/  LOP3.LUT R0, R0, 0xf, R3, 0xb8, !PT ;  /* 0x0000000f00007812 */ /* 0x002fc600078eb803 */
[----:B------:R-:W-:Y:S04]  /*c340*/  STS [UR51+0xc], R6 ;  /* 0x00000c06ff007988 */ /* 0x000fe80008000833 */
[----:B------:R-:W-:Y:S01]  /*c350*/  STS [UR51+0x1c], R0 ;  /* 0x00001c00ff007988 */ /* 0x000fe20008000833 */
[----:B---3--:R-:W-:-:S03]  /*c360*/  IADD3 R8, R14, -0x1, RZ ;  /* 0xffffffff0e087810 */ /* 0x008fc60007ffe0ff */
[----:B------:R-:W1:Y:S01]  /*c370*/  LDS R3, [UR51+0x1c] ;  /* 0x00001c33ff037984 */ /* 0x000e620008000800 */
[----:B----4-:R-:W-:-:S03]  /*c380*/  VIADD R9, R19, 0xffffffff ;  /* 0xffffffff13097836 */ /* 0x010fc60000000000 */
[----:B-----5:R-:W-:Y:S04]  /*c390*/  STS.64 [UR51], R4 ;  /* 0x00000004ff007988 */ /* 0x020fe80008000a33 */
[----:B------:R-:W-:Y:S01]  /*c3a0*/  STS.128 [UR51+0x20], R8 ;  /* 0x00002008ff007988 */ /* 0x000fe20008000c33 */
        /* <DEDUP_REMOVED lines=8> */
.L_x_134:
[----:B------:R-:W-:Y:S05]  /*c430*/  BSYNC B0 ;  /* 0x0000000000007941 */ /* 0x000fea0003800000 */
.L_x_133:
[----:B------:R-:W-:Y:S01]  /*c440*/  NOP ;  /* 0x0000000000007918 */ /* 0x000fe20000000000 */
[----:B------:R2:W3:Y:S01]  /*c450*/  LDS R3, [R20+UR51] ;  /* 0x0000003314037984 */ /* 0x0004e20008000800 */
[----:B------:R-:W-:Y:S02]  /*c460*/  ELECT P2, URZ, PT ;  /* 0x00000000003f782f */ /* 0x000fe40003840000 */
[----:B------:R-:W-:Y:S01]  /*c470*/  IADD3 R4, P3, R20, UR38, RZ ;  /* 0x0000002614047c10 */ /* 0x000fe2000ff7e0ff */
[----:B------:R-:W-:Y:S04]  /*c480*/  BSSY B0, `(.L_x_135) ;  /* 0x0000005000007945 */ /* 0x000fe80003800000 */
[----:B------:R-:W-:-:S06]  /*c490*/  IMAD.X R5, RZ, RZ, UR39, P3 ;  /* 0x00000027ff057e24 */ /* 0x000fcc00098e06ff */
[----:B--2---:R-:W-:Y:S05]  /*c4a0*/  @!P2 BRA `(.L_x_136) ;  /* 0x000000000008a947 */ /* 0x004fea0003800000 */
[----:B------:R0:W-:Y:S01]  /*c4b0*/  UTMACMDFLUSH ;  /* 0x00000000000079b7 */ /* 0x0001e20000000000 */
[----:B------:R-:W-:-:S04]  /*c4c0*/  DEPBAR.LE SB0, 0x0 ;  /* 0x000080000000791a */ /* 0x000fc80000000000 */
.L_x_136:
[----:B------:R-:W-:Y:S05]  /*c4d0*/  BSYNC B0 ;  /* 0x0000000000007941 */ /* 0x000fea0003800000 */
.L_x_135:
[----:B---3--:R2:W5:Y:S02]  /*c4e0*/  ATOMG.E.EXCH.STRONG.GPU PT, RZ, [R4], R3 ;  /* 0x0000000304ff73a8 */ /* 0x00856400041ee100 */
.L_x_132:
[----:B-1----:R-:W-:Y:S01]  /*c4f0*/  IMAD.U32 R0, RZ, RZ, UR59 ;  /* 0x0000003bff007e24 */ /* 0x002fe2000f8e00ff */
[----:B------:R-:W-:-:S04]  /*c500*/  DEPBAR.LE SB0, 0x0 ;  /* 0x000080000000791a */ /* 0x000fc80000000000 */
[----:B-----5:R3:W-:Y:S01]  /*c510*/  SYNCS.ARRIVE.TRANS64.A1T0 RZ, [R0+UR52], RZ ;  /* 0x000000ff00ff79a7 */ /* 0x0207e20008100034 */
[----:B------:R-:W-:Y:S01]  /*c520*/  ULOP3.LUT UR49, UR49, 0x1, URZ, 0x3c, !UPT ;  /* 0x0000000131317892 */ /* 0x000fe2000f8e3c3f */
[----:B------:R-:W-:Y:S01]  /*c530*/  SEL R7, RZ, 0x1, !P1 ;  /* 0x00000001ff077807 */ /* 0x000fe20004800000 */
[----:B------:R-:W-:Y:S10]  /*c540*/  @P0 BRA `(.L_x_137) ;  /* 0xffffff7400b00947 */ /* 0x000ff4000383ffff */
[----:B------:R-:W-:Y:S05]  /*c550*/  EXIT ;  /* 0x000000000000794d */ /* 0x000fea0003800000 */
.L_x_58:
[----:B------:R-:W-:-:S08]  /*c560*/  NOP ;  /* 0x0000000000007918 */ /* 0x000fd00000000000 */
[----:B-----5:R-:W1:-:S00]  /*c570*/  USETMAXREG.DEALLOC.CTAPOOL 0x28 ;  /* 0x00000028000079c8 */ /* 0x020e4000080e0500 */
[----:B------:R-:W-:-:S06]  /*c580*/  UISETP.NE.AND UP1, UPT, UR56, 0x3, UPT ;  /* 0x000000033800788c */ /* 0x000fcc000bf25270 */
[----:B------:R-:W-:-:S13]  /*c590*/  PLOP3.LUT P1, PT, PT, PT, UP1, 0x80, 0x0 ;  /* 0x000000000000781c */ /* 0x000fda0003f2f018 */
[----:B-1----:R-:W-:Y:S05]  /*c5a0*/  @!P1 BRA `(.L_x_138) ;  /* 0x0000004000789947 */ /* 0x002fea0003800000 */
[----:B------:R-:W-:-:S13]  /*c5b0*/  ISETP.NE.AND P0, PT, RZ, UR56, PT ;  /* 0x00000038ff007c0c */ /* 0x000fda000bf05270 */
[----:B------:R-:W-:Y:S05]  /*c5c0*/  @!P0 BRA `(.L_x_139) ;  /* 0x0000002400488947 */ /* 0x000fea0003800000 */
[----:B------:R-:W-:-:S06]  /*c5d0*/  UISETP.NE.AND UP0, UPT, UR56, 0x1, UPT ;  /* 0x000000013800788c */ /* 0x000fcc000bf05270 */
[----:B------:R-:W-:-:S13]  /*c5e0*/  PLOP3.LUT P0, PT, PT, PT, UP0, 0x80, 0x0 ;  /* 0x000000000000781c */ /* 0x000fda0003f0f008 */
[----:B------:R-:W-:Y:S05]  /*c5f0*/  @!P0 BRA `(.L_x_140) ;  /* 0x0000001800288947 */ /* 0x000fea0003800000 */
[----:B------:R-:W-:-:S06]  /*c600*/  UISETP.NE.AND UP0, UPT, UR56, 0x2, UPT ;  /* 0x000000023800788c */ /* 0x000fcc000bf05270 */
[----:B------:R-:W-:-:S13]  /*c610*/  PLOP3.LUT P0, PT, PT, PT, UP0, 0x80, 0x0 ;  /* 0x000000000000781c */ /* 0x000fda0003f0f008 */
[----:B------:R-:W-:Y:S05]  /*c620*/  @P0 EXIT ;  /* 0x000000000000094d */ /* 0x000fea0003800000 */
[----:B------:R-:W2:Y:S01]  /*c630*/  LDL R2, [R1+0xc8] ;  /* 0x0000c80001027983 */ /* 0x000ea20000100800 */
[----:B------:R-:W1:Y:S01]  /*c640*/  S2UR UR4, SR_CTAID.Y ;  /* 0x00000000000479c3 */ /* 0x000e620000002600 */
[----:B------:R-:W-:Y:S01]  /*c650*/  ELECT P0, URZ, PT ;  /* 0x00000000003f782f */ /* 0x000fe20003800000 */
[----:B------:R-:W-:Y:S01]  /*c660*/  BSSY B0, `(.L_x_141) ;  /* 0x000001f000007945 */ /* 0x000fe20003800000 */
[----:B--2---:R-:W-:-:S13]  /*c670*/  R2UR UR5, R2 ;  /* 0x00000000020572ca */ /* 0x004fda00000e0000 */
[----:B-1----:R-:W-:Y:S01]  /*c680*/  UIMAD UR4, UR4, UR5, UR61 ;  /* 0x00000005040472a4 */ /* 0x002fe2000f8e023d */
[----:B------:R-:W-:Y:S11]  /*c690*/  @!P0 BRA `(.L_x_142) ;  /* 0x00000000006c8947 */ /* 0x000ff60003800000 */
[----:B------:R-:W1:Y:S01]  /*c6a0*/  S2UR UR6, SR_CgaCtaId ;  /* 0x00000000000679c3 */ /* 0x000e620000008800 */
[----:B------:R-:W-:-:S07]  /*c6b0*/  UMOV UR5, 0x400 ;  /* 0x0000040000057882 */ /* 0x000fce0000000000 */
[----:B------:R-:W2:Y:S08]  /*c6c0*/  LDC.64 R4, c[0x0][0x600] ;  /* 0x00018000ff047b82 */ /* 0x000eb00000000a00 */
[----:B------:R-:W2:Y:S01]  /*c6d0*/  LDC.64 R6, c[0x0][0x608] ;  /* 0x00018200ff067b82 */ /* 0x000ea20000000a00 */
[----:B-1----:R-:W-:-:S07]  /*c6e0*/  ULEA UR5, UR6, UR5, 0x18 ;  /* 0x0000000506057291 */ /* 0x002fce000f8ec03f */
[----:B------:R-:W1:Y:S08]  /*c6f0*/  LDC.64 R32, c[0x0][0x610] ;  /* 0x00018400ff207b82 */ /* 0x000e700000000a00 */
[----:B------:R-:W1:Y:S01]  /*c700*/  LDC.64 R34, c[0x0][0x618] ;  /* 0x00018600ff227b82 */ /* 0x000e620000000a00 */
[----:B--2---:R2:W-:Y:S07]  /*c710*/  STS.128 [UR5+0x37300], R4 ;  /* 0x03730004ff007988 */ /* 0x0045ee0008000c05 */
[----:B------:R-:W3:Y:S08]  /*c720*/  LDC.64 R28, c[0x0][0x620] ;  /* 0x00018800ff1c7b82 */ /* 0x000ef00000000a00 */
[----:B------:R-:W3:Y:S08]  /*c730*/  LDC.64 R30, c[0x0][0x628] ;  /* 0x00018a00ff1e7b82 */ /* 0x000ef00000000a00 */
[----:B------:R-:W4:Y:S01]  /*c740*/  LDC.64 R24, c[0x0][0x630] ;  /* 0x00018c00ff187b82 */ /* 0x000f220000000a00 */
[----:B-1----:R1:W-:Y:S07]  /*c750*/  STS.128 [UR5+0x37310], R32 ;  /* 0x03731020ff007988 */ /* 0x0023ee0008000c05 */
[----:B------:R-:W4:Y:S08]  /*c760*/  LDC.64 R26, c[0x0][0x638] ;  /* 0x00018e00ff1a7b82 */ /* 0x000f300000000a00 */
[----:B------:R-:W5:Y:S01]  /*c770*/  LDC.64 R20, c[0x0][0x640] ;  /* 0x00019000ff147b82 */ /* 0x000f620000000a00 */
[----:B---3--:R1:W-:Y:S07]  /*c780*/  STS.128 [UR5+0x37320], R28 ;  /* 0x0373201cff007988 */ /* 0x0083ee0008000c05 */
[----:B------:R-:W5:Y:S08]  /*c790*/  LDC.64 R22, c[0x0][0x648] ;  /* 0x00019200ff167b82 */ /* 0x000f700000000a00 */
[----:B------:R-:W3:Y:S01]  /*c7a0*/  LDC.64 R12, c[0x0][0x650] ;  /* 0x00019400ff0c7b82 */ /* 0x000ee20000000a00 */
[----:B----4-:R1:W-:Y:S07]  /*c7b0*/  STS.128 [UR5+0x37330], R24 ;  /* 0x03733018ff007988 */ /* 0x0103ee0008000c05 */
[----:B------:R-:W3:Y:S08]  /*c7c0*/  LDC.64 R14, c[0x0][0x658] ;  /* 0x00019600ff0e7b82 */ /* 0x000ef00000000a00 */
[----:B------:R-:W4:Y:S01]  /*c7d0*/  LDC.64 R8, c[0x0][0x660] ;  /* 0x00019800ff087b82 */ /* 0x000f220000000a00 */
[----:B-----5:R1:W-:Y:S07]  /*c7e0*/  STS.128 [UR5+0x37340], R20 ;  /* 0x03734014ff007988 */ /* 0x0203ee0008000c05 */
[----:B------:R-:W4:Y:S08]  /*c7f0*/  LDC.64 R10, c[0x0][0x668] ;  /* 0x00019a00ff0a7b82 */ /* 0x000f300000000a00 */
[----:B--2---:R-:W2:Y:S01]  /*c800*/  LDC.64 R4, c[0x0][0x670] ;  /* 0x00019c00ff047b82 */ /* 0x004ea20000000a00 */
[----:B---3--:R1:W-:Y:S07]  /*c810*/  STS.128 [UR5+0x37350], R12 ;  /* 0x0373500cff007988 */ /* 0x0083ee0008000c05 */
[----:B------:R-:W2:Y:S01]  /*c820*/  LDC.64 R6, c[0x0][0x678] ;  /* 0x00019e00ff067b82 */ /* 0x000ea20000000a00 */
[----:B----4-:R1:W-:Y:S04]  /*c830*/  STS.128 [UR5+0x37360], R8 ;  /* 0x03736008ff007988 */ /* 0x0103e80008000c05 */
[----:B--2---:R1:W-:Y:S02]  /*c840*/  STS.128 [UR5+0x37370], R4 ;  /* 0x03737004ff007988 */ /* 0x0043e40008000c05 */
.L_x_142:
[----:B------:R-:W-:Y:S05]  /*c850*/  BSYNC B0 ;  /* 0x0000000000007941 */ /* 0x000fea0003800000 */
.L_x_141:
[----:B------:R-:W-:Y:S01]  /*c860*/  ELECT P0, URZ, PT ;  /* 0x00000000003f782f */ /* 0x000fe20003800000 */
[----:B------:R-:W-:Y:S01]  /*c870*/  NOP ;  /* 0x0000000000007918 */ /* 0x000fe20000000000 */
[----:B------:R-:W-:Y:S01]  /*c880*/  ULDC UR6, c[0x0][0x884] ;  /* 0x0002210000067ab9 */ /* 0x000fe20000000800 */
[----:B------:R-:W-:Y:S01]  /*c890*/  BSSY B0, `(.L_x_143) ;  /* 0x0000036000007945 */ /* 0x000fe20003800000 */
[----:B------:R-:W-:-:S03]  /*c8a0*/  ULEA UR6, UR6, UR4, 0x1 ;  /* 0x0000000406067291 */ /* 0x000fc6000f8e083f */
[----:B------:R-:W-:Y:S02]  /*c8b0*/  ULDC.64 UR4, c[0x0][0x800] ;  /* 0x0002000000047ab9 */ /* 0x000fe40000000a00 */
[----:B------:R-:W-:-:S04]  /*c8c0*/  UIMAD.WIDE UR4, UR6, 0x80, UR4 ;  /* 0x00000080060478a5 */ /* 0x000fc8000f8e0204 */
[----:B------:R-:W-:Y:S08]  /*c8d0*/  @!P0 BRA `(.L_x_144) ;  /* 0x0000000000c48947 */ /* 0x000ff00003800000 */
[----:B------:R-:W-:Y:S01]  /*c8e0*/  ULDC.64 UR6, c[0x0][0x808] ;  /* 0x0002020000067ab9 */ /* 0x000fe20000000a00 */
[----:B------:R-:W-:Y:S01]  /*c8f0*/  ULDC.64 UR8, c[0x0][0x810] ;  /* 0x0002040000087ab9 */ /* 0x000fe20000000a00 */
[----:B------:R-:W-:Y:S02]  /*c900*/  ISETP.NE.U32.AND P0, PT, RZ, UR6, PT ;  /* 0x00000006ff007c0c */ /* 0x000fe4000bf05070 */
[----:B------:R-:W-:Y:S02]  /*c910*/  ISETP.NE.U32.AND P1, PT, RZ, UR8, PT ;  /* 0x00000008ff007c0c */ /* 0x000fe4000bf25070 */
[----:B------:R-:W-:Y:S02]  /*c920*/  ISETP.NE.AND.EX P0, PT, RZ, UR7, PT, P0 ;  /* 0x00000007ff007c0c */ /* 0x000fe4000bf05300 */
[----:B------:R-:W-:-:S11]  /*c930*/  ISETP.NE.AND.EX P1, PT, RZ, UR9, PT, P1 ;  /* 0x00000009ff007c0c */ /* 0x000fd6000bf25310 */
[----:B------:R-:W-:Y:S05]  /*c940*/  @!P0 BRA `(.L_x_145) ;  /* 0x00000000001c8947 */ /* 0x000fea0003800000 */
[----:B------:R-:W2:Y:S08]  /*c950*/  LDC.64 R2, c[0x0][0x808] ;  /* 0x00020200ff027b82 */ /* 0x000eb00000000a00 */
[----:B------:R-:W3:Y:S01]  /*c960*/  S2UR UR7, SR_CgaCtaId ;  /* 0x00000000000779c3 */ /* 0x000ee20000008800 */
[----:B--2---:R-:W-:-:S06]  /*c970*/  IMAD.WIDE R2, R18, 0x8, R2 ;  /* 0x0000000812027825 */ /* 0x004fcc00078e0202 */
[----:B------:R-:W2:Y:S01]  /*c980*/  LDG.E.64 R2, desc[UR36][R2.64] ;  /* 0x0000002402027981 */ /* 0x000ea2000c1e1b00 */
[----:B------:R-:W-:Y:S02]  /*c990*/  UMOV UR6, 0x400 ;  /* 0x0000040000067882 */ /* 0x000fe40000000000 */
[----:B---3--:R-:W-:-:S09]  /*c9a0*/  ULEA UR6, UR7, UR6, 0x18 ;  /* 0x0000000607067291 */ /* 0x008fd2000f8ec03f */
[----:B--2---:R2:W-:Y:S03]  /*c9b0*/  STS.64 [UR6+0x37300], R2 ;  /* 0x03730002ff007988 */ /* 0x0045e60008000a06 */
.L_x_145:
[----:B------:R-:W-:Y:S05]  /*c9c0*/  @!P1 BRA `(.L_x_144) ;  /* 0x0000000000889947 */ /* 0x000fea0003800000 */
[----:B--2---:R-:W2:Y:S08]  /*c9d0*/  LDC.64 R2, c[0x0][0x810] ;  /* 0x00020400ff027b82 */ /* 0x004eb00000000a00 */
[----:B------:R-:W3:Y:S01]  /*c9e0*/  S2UR UR7, SR_CgaCtaId ;  /* 0x00000000000779c3 */ /* 0x000ee20000008800 */
[----:B--2---:R-:W-:-:S06]  /*c9f0*/  IMAD.WIDE R2, R18, 0x8, R2 ;  /* 0x0000000812027825 */ /* 0x004fcc00078e0202 */
[----:B------:R-:W2:Y:S01]  /*ca00*/  LDG.E.64 R2, desc[UR36][R2.64] ;  /* 0x0000002402027981 */ /* 0x000ea2000c1e1b00 */
[----:B------:R-:W-:Y:S01]  /*ca10*/  UMOV UR6, 0x400 ;  /* 0x0000040000067882 */ /* 0x000fe20000000000 */
[----:B------:R-:W-:Y:S01]  /*ca20*/  UIADD3 UR8, UR55, -0x1, URZ ;  /* 0xffffffff37087890 */ /* 0x000fe2000fffe03f */
[----:B-1----:R-:W-:Y:S01]  /*ca30*/  CS2R R6, SRZ ;  /* 0x0000000000067805 */ /* 0x002fe2000001ff00 */
[----:B---3--:R-:W-:-:S04]  /*ca40*/  ULEA UR6, UR7, UR6, 0x18 ;  /* 0x0000000607067291 */ /* 0x008fc8000f8ec03f */
[----:B------:R-:W-:-:S05]  /*ca50*/  UIADD3 UR7, UR6, 0x37300, URZ ;  /* 0x0003730006077890 */ /* 0x000fca000fffe03f */
[----:B------:R-:W1:Y:S01]  /*ca60*/  LDS R0, [UR6+0x3731c] ;  /* 0x03731c06ff007984 */ /* 0x000e620008000800 */
[----:B------:R-:W-:Y:S01]  /*ca70*/  MOV R8, UR7 ;  /* 0x0000000700087c02 */ /* 0x000fe20008000f00 */
[----:B------:R-:W-:Y:S02]  /*ca80*/  UIADD3 UR7, UR47, -0x1, URZ ;  /* 0xffffffff2f077890 */ /* 0x000fe4000fffe03f */
[----:B------:R-:W-:Y:S01]  /*ca90*/  STS [UR6+0x37330], RZ ;  /* 0x037330ffff007988 */ /* 0x000fe20008000806 */
[----:B------:R-:W-:-:S05]  /*caa0*/  SHF.R.U64 R8, R8, 0x4, RZ ;  /* 0x0000000408087819 */ /* 0x000fca00000012ff */
[----:B------:R-:W-:Y:S04]  /*cab0*/  STS [UR6+0x37310], R8 ;  /* 0x03731008ff007988 */ /* 0x000fe80008000806 */
[----:B------:R-:W-:Y:S01]  /*cac0*/  STS [UR6+0x37314], R8 ;  /* 0x03731408ff007988 */ /* 0x000fe20008000806 */
[----:B--2---:R-:W-:-:S04]  /*cad0*/  LOP3.LUT R11, R3, 0x1fffffff, RZ, 0xc0, !PT ;  /* 0x1fffffff030b7812 */ /* 0x004fc800078ec0ff */
[--C-:B------:R-:W-:Y:S02]  /*cae0*/  SHF.R.U32.HI R5, RZ, 0x4, R11.reuse ;  /* 0x00000004ff057819 */ /* 0x100fe4000001160b */
[----:B------:R-:W-:Y:S02]  /*caf0*/  SHF.R.U64 R2, R2, 0x4, R11 ;  /* 0x0000000402027819 */ /* 0x000fe4000000120b */
[----:B-1----:R-:W-:Y:S01]  /*cb00*/  LOP3.LUT R0, R0, 0xf, R5, 0xb8, !PT ;  /* 0x0000000f00007812 */ /* 0x002fe200078eb805 */
[----:B------:R-:W-:Y:S02]  /*cb10*/  IMAD.U32 R5, RZ, RZ, UR8 ;  /* 0x00000008ff057e24 */ /* 0x000fe4000f8e00ff */
[----:B------:R-:W-:Y:S04]  /*cb20*/  STS [UR6+0x3730c], R2 ;  /* 0x03730c02ff007988 */ /* 0x000fe80008000806 */
[----:B------:R-:W-:Y:S04]  /*cb30*/  STS [UR6+0x3731c], R0 ;  /* 0x03731c00ff007988 */ /* 0x000fe80008000806 */
[----:B------:R-:W1:Y:S02]  /*cb40*/  LDS R4, [UR6+0x3731c] ;  /* 0x03731c06ff047984 */ /* 0x000e640008000800 */
[----:B-1----:R-:W-:-:S05]  /*cb50*/  LOP3.LUT R4, R4, 0xf0, RZ, 0xb8, !PT ;  /* 0x000000f004047812 */ /* 0x002fca00078eb8ff */
[----:B------:R1:W-:Y:S04]  /*cb60*/  STS [UR6+0x3731c], R4 ;  /* 0x03731c04ff007988 */ /* 0x0003e80008000806 */
[----:B------:R-:W2:Y:S01]  /*cb70*/  LDS R9, [UR6+0x3731c] ;  /* 0x03731c06ff097984 */ /* 0x000ea20008000800 */
[----:B-1----:R-:W-:-:S05]  /*cb80*/  IMAD.U32 R4, RZ, RZ, UR7 ;  /* 0x00000007ff047e24 */ /* 0x002fca000f8e00ff */
[----:B------:R-:W-:Y:S01]  /*cb90*/  STS.128 [UR6+0x37320], R4 ;  /* 0x03732004ff007988 */ /* 0x000fe20008000c06 */
[----:B--2---:R-:W-:-:S05]  /*cba0*/  LOP3.LUT R9, R9, 0xf00, RZ, 0xb8, !PT ;  /* 0x00000f0009097812 */ /* 0x004fca00078eb8ff */
[----:B------:R-:W-:Y:S04]  /*cbb0*/  STS.64 [UR6+0x37318], R8 ;  /* 0x03731808ff007988 */ /* 0x000fe80008000a06 */
[----:B------:R-:W1:Y:S02]  /*cbc0*/  LDS R3, [UR6+0x3731c] ;  /* 0x03731c06ff037984 */ /* 0x000e640008000800 */
[----:B-1----:R-:W-:-:S05]  /*cbd0*/  LOP3.LUT R0, R3, 0xf000, RZ, 0xb8, !PT ;  /* 0x0000f00003007812 */ /* 0x002fca00078eb8ff */
[----:B------:R3:W-:Y:S02]  /*cbe0*/  STS [UR6+0x3731c], R0 ;  /* 0x03731c00ff007988 */ /* 0x0007e40008000806 */
.L_x_144:
[----:B------:R-:W-:Y:S05]  /*cbf0*/  BSYNC B0 ;  /* 0x0000000000007941 */ /* 0x000fea0003800000 */
.L_x_143:
[----:B---3--:R-:W3:Y:S01]  /*cc00*/  S2R R0, SR_LANEID ;  /* 0x0000000000007919 */ /* 0x008ee20000000000 */
[----:B------:R-:W-:Y:S01]  /*cc10*/  ELECT P0, URZ, PT ;  /* 0x00000000003f782f */ /* 0x000fe20003800000 */
[----:B------:R-:W-:Y:S01]  /*cc20*/  NOP ;  /* 0x0000000000007918 */ /* 0x000fe20000000000 */
[----:B------:R-:W-:Y:S11]  /*cc30*/  BSSY B0, `(.L_x_146) ;  /* 0x0000004000007945 */ /* 0x000ff60003800000 */
[----:B------:R-:W-:Y:S05]  /*cc40*/  @!P0 BRA `(.L_x_147) ;  /* 0x0000000000088947 */ /* 0x000fea0003800000 */
[----:B------:R0:W-:Y:S01]  /*cc50*/  UTMACMDFLUSH ;  /* 0x00000000000079b7 */ /* 0x0001e20000000000 */
[----:B------:R-:W-:-:S04]  /*cc60*/  DEPBAR.LE SB0, 0x0 ;  /* 0x000080000000791a */ /* 0x000fc80000000000 */
.L_x_147:
[----:B------:R-:W-:Y:S05]  /*cc70*/  BSYNC B0 ;  /* 0x0000000000007941 */ /* 0x000fea0003800000 */
.L_x_146:
[----:B--2---:R-:W2:Y:S04]  /*cc80*/  LDL R2, [R1+0xcc] ;  /* 0x0000cc0001027983 */ /* 0x004ea80000100800 */
[----:B------:R-:W4:Y:S01]  /*cc90*/  LDL R3, [R1+0xc4] ;  /* 0x0000c40001037983 */ /* 0x000f220000100800 */
[----:B------:R-:W5:Y:S01]  /*cca0*/  S2UR UR9, SR_CgaCtaId ;  /* 0x00000000000979c3 */ /* 0x000f620000008800 */
[----:B------:R-:W-:Y:S01]  /*ccb0*/  UMOV UR6, 0x400 ;  /* 0x0000040000067882 */ /* 0x000fe20000000000 */
[----:B-1-3--:R-:W-:Y:S01]  /*ccc0*/  IMAD.SHL.U32 R4, R0, 0x4, RZ ;  /* 0x0000000400047824 */ /* 0x00afe200078e00ff */
[----:B-----5:R-:W-:-:S04]  /*ccd0*/  ULEA UR6, UR9, UR6, 0x18 ;  /* 0x0000000609067291 */ /* 0x020fc8000f8ec03f */
[----:B------:R-:W-:-:S09]  /*cce0*/  UIADD3 UR30, UR6, 0x37300, URZ ;  /* 0x00037300061e7890 */ /* 0x000fd2000fffe03f */
[----:B------:R-:W1:Y:S01]  /*ccf0*/  LDS R5, [R4+UR30] ;  /* 0x0000001e04057984 */ /* 0x000e620008000800 */
[----:B------:R-:W-:-:S05]  /*cd00*/  IMAD.MOV.U32 R0, RZ, RZ, RZ ;  /* 0x000000ffff007224 */ /* 0x000fca00078e00ff */
[----:B------:R-:W-:Y:S02]  /*cd10*/  SHF.L.U32 R0, R0, 0x1f, RZ ;  /* 0x0000001f00007819 */ /* 0x000fe400000006ff */
[----:B--2---:R-:W-:Y:S02]  /*cd20*/  R2UR UR7, R2 ;  /* 0x00000000020772ca */ /* 0x004fe400000e0000 */
[----:B------:R-:W-:Y:S02]  /*cd30*/  IADD3 R2, P0, R4, UR4, RZ ;  /* 0x0000000404027c10 */ /* 0x000fe4000ff1e0ff */
[----:B----4-:R-:W-:Y:S02]  /*cd40*/  R2UR UR8, R3 ;  /* 0x00000000030872ca */ /* 0x010fe400000e0000 */
[----:B------:R-:W-:-:S05]  /*cd50*/  IADD3.X R3, RZ, UR5, RZ, P0, !PT ;  /* 0x00000005ff037c10 */ /* 0x000fca00087fe4ff */
[----:B-1----:R1:W2:Y:S03]  /*cd60*/  ATOMG.E.EXCH.STRONG.GPU PT, RZ, [R2], R5 ;  /* 0x0000000502ff73a8 */ /* 0x0022a600041ee100 */
[----:B--2---:R-:W2:Y:S01]  /*cd70*/  SYNCS.PHASECHK.TRANS64.TRYWAIT P0, [UR6+0x37128], R0 ;  /* 0x03712800ff0075a7 */ /* 0x004ea20008000146 */
[----:B------:R-:W-:Y:S02]  /*cd80*/  ULOP3.LUT UR28, UR7, 0x2, URZ, 0xfc, !UPT ;  /* 0x00000002071c7892 */ /* 0x000fe4000f8efc3f */
[----:B------:R-:W-:Y:S01]  /*cd90*/  ULOP3.LUT UR29, UR8, 0x1, URZ, 0xfc, !UPT ;  /* 0x00000001081d7892 */ /* 0x000fe2000f8efc3f */
[----:B-12---:R-:W-:Y:S11]  /*cda0*/  @!P0 BRA `(.L_x_148) ;  /* 0x0000006000ac8947 */ /* 0x006ff60003800000 */
.L_x_292:
[----:B-1----:R-:W-:Y:S01]  /*cdb0*/  IMAD.MOV.U32 R0, RZ, RZ, RZ ;  /* 0x000000ffff007224 */ /* 0x002fe200078e00ff */
[----:B------:R-:W-:Y:S01]  /*cdc0*/  MOV R12, 0x1 ;  /* 0x00000001000c7802 */ /* 0x000fe20000000f00 */
[----:B------:R-:W-:Y:S01]  /*cdd0*/  IMAD.MOV.U32 R2, RZ, RZ, 0x1 ;  /* 0x00000001ff027424 */ /* 0x000fe200078e00ff */
[----:B------:R-:W-:Y:S01]  /*cde0*/  ULDC.64 UR16, c[0x0][0x290] ;  /* 0x0000a40000107ab9 */ /* 0x000fe20000000a00 */
[----:B------:R-:W-:Y:S01]  /*cdf0*/  ULDC UR27, c[0x0][0x598] ;  /* 0x00016600001b7ab9 */ /* 0x000fe20000000800 */
[----:B------:R-:W-:Y:S01]  /*ce00*/  ULDC UR26, c[0x0][0x580] ;  /* 0x00016000001a7ab9 */ /* 0x000fe20000000800 */
[----:B------:R-:W-:Y:S01]  /*ce10*/  ULDC.64 UR18, c[0x0][0x590] ;  /* 0x0001640000127ab9 */ /* 0x000fe20000000a00 */
[----:B------:R-:W-:Y:S01]  /*ce20*/  ULDC.64 UR20, c[0x0][0x588] ;  /* 0x0001620000147ab9 */ /* 0x000fe20000000a00 */
[----:B------:R-:W-:Y:S01]  /*ce30*/  ULDC.64 UR22, c[0x0][0x808] ;  /* 0x0002020000167ab9 */ /* 0x000fe20000000a00 */
[----:B------:R-:W-:-:S05]  /*ce40*/  ULDC.64 UR24, c[0x0][0x810] ;  /* 0x0002040000187ab9 */ /* 0x000fca0000000a00 */
.L_x_185:
[----:B------:R-:W-:-:S06]  /*ce50*/  UISETP.NE.AND UP0, UPT, UR29, 0x3, UPT ;  /* 0x000000031d00788c */ /* 0x000fcc000bf05270 */
[----:B------:R-:W-:-:S13]  /*ce60*/  PLOP3.LUT P1, PT, PT, PT, UP0, 0x80, 0x0 ;  /* 0x000000000000781c */ /* 0x000fda0003f2f008 */
[----:B-1---5:R-:W-:Y:S05]  /*ce70*/  @!P1 BRA `(.L_x_149) ;  /* 0x0000000000049947 */ /* 0x022fea0003800000 */
[----:B------:R-:W-:Y:S01]  /*ce80*/  BPT.TRAP 0x1 ;  /* 0x000000040000795c */ /* 0x000fe20000300000 */
.L_x_149:
[----:B------:R-:W2:Y:S01]  /*ce90*/  LDL R4, [R1+0xc0] ;  /* 0x0000c00001047983 */ /* 0x000ea20000100800 */
[----:B------:R-:W-:Y:S02]  /*cea0*/  SHF.L.U32 R3, R0, 0x1f, RZ ;  /* 0x0000001f00037819 */ /* 0x000fe400000006ff */
[C---:B--2---:R-:W-:Y:S02]  /*ceb0*/  R2UR UR7, R4.reuse ;  /* 0x00000000040772ca */ /* 0x044fe400000e0000 */
[----:B------:R-:W-:-:S11]  /*cec0*/  LEA R4, R4, UR6, 0x4 ;  /* 0x0000000604047c11 */ /* 0x000fd6000f8e20ff */
[----:B------:R-:W-:-:S09]  /*ced0*/  ULEA UR7, UR7, UR6, 0x3 ;  /* 0x0000000607077291 */ /* 0x000fd2000f8e183f */
[----:B------:R-:W1:Y:S02]  /*cee0*/  SYNCS.PHASECHK.TRANS64.TRYWAIT P0, [UR7+0x37000], R3 ;  /* 0x03700003ff0075a7 */ /* 0x000e640008000147 */
[----:B-1----:R-:W-:Y:S05]  /*cef0*/  @!P0 BRA `(.L_x_150) ;  /* 0x0000006000708947 */ /* 0x002fea0003800000 */
.L_x_293:
[----:B-1----:R-:W1:Y:S01]  /*cf00*/  LDS.128 R4, [R4+0x37150] ;  /* 0x0371500004047984 */ /* 0x002e620000000c00 */
[----:B------:R-:W-:Y:S01]  /*cf10*/  @!PT LDS RZ, [RZ] ;  /* 0x00000000fffff984 */ /* 0x000fe20000000800 */
[----:B------:R-:W-:Y:S01]  /*cf20*/  @!PT LDS RZ, [RZ] ;  /* 0x00000000fffff984 */ /* 0x000fe20000000800 */
[----:B------:R-:W-:Y:S01]  /*cf30*/  @!PT LDS RZ, [RZ] ;  /* 0x00000000fffff984 */ /* 0x000fe20000000800 */
[----:B------:R-:W-:Y:S01]  /*cf40*/  @!PT LDS RZ, [RZ] ;  /* 0x00000000fffff984 */ /* 0x000fe20000000800 */
[----:B------:R2:W-:Y:S06]  /*cf50*/  MEMBAR.ALL.CTA ;  /* 0x0000000000007992 */ /* 0x0005ec0000008000 */
[----:B--2---:R-:W2:Y:S01]  /*cf60*/  FENCE.VIEW.ASYNC.S ;  /* 0x00000000000073c6 */ /* 0x004ea20000000000 */
[----:B-1----:R-:W-:Y:S01]  /*cf70*/  R2UR UR31, R6 ;  /* 0x00000000061f72ca */ /* 0x002fe200000e0000 */
[----:B--2---:R-:W-:-:S14]  /*cf80*/  @!P1 BRA `(.L_x_151) ;  /* 0x0000000000049947 */ /* 0x004fdc0003800000 */
[----:B------:R-:W-:Y:S01]  /*cf90*/  BPT.TRAP 0x1 ;  /* 0x000000040000795c */ /* 0x000fe20000300000 */
.L_x_151:
[----:B------:R-:W1:Y:S01]  /*cfa0*/  S2UR UR8, SR_CgaCtaId ;  /* 0x00000000000879c3 */ /* 0x000e620000008800 */
[----:B------:R-:W-:Y:S01]  /*cfb0*/  UIADD3 UR7, UR7, 0x37040, URZ ;  /* 0x0003704007077890 */ /* 0x000fe2000fffe03f */
[----:B------:R-:W-:Y:S02]  /*cfc0*/  R2UR UR10, R16 ;  /* 0x00000000100a72ca */ /* 0x000fe400000e0000 */
[----:B------:R-:W-:Y:S02]  /*cfd0*/  R2UR UR11, R17 ;  /* 0x00000000110b72ca */ /* 0x000fe400000e0000 */
[----:B------:R-:W-:Y:S02]  /*cfe0*/  LOP3.LUT P1, RZ, R2, 0xff, RZ, 0xc0, !PT ;  /* 0x000000ff02ff7812 */ /* 0x000fe4000782c0ff */
[----:B------:R-:W-:-:S04]  /*cff0*/  ISETP.NE.U32.AND P0, PT, RZ, UR18, PT ;  /* 0x00000012ff007c0c */ /* 0x000fc8000bf05070 */
[----:B------:R-:W-:-:S03]  /*d000*/  ISETP.NE.AND.EX P0, PT, RZ, UR19, PT, P0 ;  /* 0x00000013ff007c0c */ /* 0x000fc6000bf05300 */
[----:B------:R-:W-:Y:S02]  /*d010*/  USHF.L.U32 UR10, UR10, 0x7, URZ ;  /* 0x000000070a0a7899 */ /* 0x000fe4000800063f */
[----:B------:R-:W-:Y:S02]  /*d020*/  USHF.L.U32 UR11, UR11, 0x7, URZ ;  /* 0x000000070b0b7899 */ /* 0x000fe4000800063f */
[----:B-1----:R-:W-:-:S09]  /*d030*/  UPRMT UR7, UR8, 0x654, UR7 ;  /* 0x0000065408077896 */ /* 0x002fd20008000007 */
[----:B------:R-:W-:Y:S01]  /*d040*/  SYNCS.ARRIVE.TRANS64.RED.A1T0 RZ, [UR7], RZ ;  /* 0x000000ffffff79a7 */ /* 0x000fe20008100407 */
[----:B------:R-:W-:Y:S05]  /*d050*/  @!P1 BRA `(.L_x_152) ;  /* 0x00000000000c9947 */ /* 0x000fea0003800000 */
[----:B------:R-:W-:-:S04]  /*d060*/  DEPBAR {5,4,3,2,1,0} ;  /* 0x0000003f0000791a */ /* 0x000fc80000000000 */
[----:B------:R1:W-:Y:S02]  /*d070*/  UTMACCTL.IV [UR4] ;  /* 0x00000000040079b9 */ /* 0x0003e40008000000 */
[----:B-1----:R-:W-:Y:S01]  /*d080*/  NOP ;  /* 0x0000000000007918 */ /* 0x002fe20000000000 */
.L_x_152:
[----:B------:R-:W-:Y:S05]  /*d090*/  @!P0 BRA `(.L_x_153) ;  /* 0x0000000000188947 */ /* 0x000fea0003800000 */
[----:B------:R-:W1:Y:S02]  /*d0a0*/  LDC.64 R2, c[0x0][0x590] ;  /* 0x00016400ff027b82 */ /* 0x000e640000000a00 */
[----:B-1----:R-:W-:-:S06]  /*d0b0*/  IMAD.WIDE R2, R18, 0x8, R2 ;  /* 0x0000000812027825 */ /* 0x002fcc00078e0202 */
[----:B------:R-:W2:Y:S04]  /*d0c0*/  LDG.E.64 R2, desc[UR36][R2.64] ;  /* 0x0000002402027981 */ /* 0x000ea8000c1e1b00 */
[----:B--2---:R-:W2:Y:S02]  /*d0d0*/  LD.E R6, desc[UR36][R2.64] ;  /* 0x0000002402067980 */ /* 0x004ea4000c101900 */
[----:B--2---:R-:W-:Y:S01]  /*d0e0*/  FSETP.NEU.AND P0, PT, R6, RZ, PT ;  /* 0x000000ff0600720b */ /* 0x004fe20003f0d000 */
[----:B------:R-:W-:-:S12]  /*d0f0*/  BRA `(.L_x_154) ;  /* 0x0000000000247947 */ /* 0x000fd80003800000 */
.L_x_153:
[----:B------:R-:W-:Y:S02]  /*d100*/  ISETP.NE.U32.AND P1, PT, RZ, UR20, PT ;  /* 0x00000014ff007c0c */ /* 0x000fe4000bf25070 */
[----:B------:R-:W-:Y:S02]  /*d110*/  FSETP.NEU.AND P0, PT, RZ, UR26, PT ;  /* 0x0000001aff007c0b */ /* 0x000fe4000bf0d000 */
[----:B------:R-:W-:-:S13]  /*d120*/  ISETP.NE.AND.EX P1, PT, RZ, UR21, PT, P1 ;  /* 0x00000015ff007c0c */ /* 0x000fda000bf25310 */
[----:B------:R-:W-:Y:S05]  /*d130*/  @!P1 BRA `(.L_x_154) ;  /* 0x0000000000149947 */ /* 0x000fea0003800000 */
[----:B------:R-:W1:Y:S01]  /*d140*/  LDC.64 R2, c[0x0][0x588] ;  /* 0x00016200ff027b82 */ /* 0x000e620000000a00 */
[----:B------:R-:W-:-:S04]  /*d150*/  IMAD R9, R18, UR27, RZ ;  /* 0x0000001b12097c24 */ /* 0x000fc8000f8e02ff */
[----:B-1----:R-:W-:-:S06]  /*d160*/  IMAD.WIDE R2, R9, 0x4, R2 ;  /* 0x0000000409027825 */ /* 0x002fcc00078e0202 */
[----:B------:R-:W2:Y:S02]  /*d170*/  LDG.E R2, desc[UR36][R2.64] ;  /* 0x0000002402027981 */ /* 0x000ea4000c1e1900 */
[----:B--2---:R-:W-:-:S13]  /*d180*/  FSETP.NEU.AND P0, PT, R2, RZ, PT ;  /* 0x000000ff0200720b */ /* 0x004fda0003f0d000 */
.L_x_154:
[----:B------:R-:W-:Y:S01]  /*d190*/  UISETP.NE.AND UP0, UPT, UR28, 0x3, UPT ;  /* 0x000000031c00788c */ /* 0x000fe2000bf05270 */
[----:B------:R-:W-:-:S05]  /*d1a0*/  ELECT P1, URZ, PT ;  /* 0x00000000003f782f */ /* 0x000fca0003820000 */
[----:B------:R-:W-:Y:S02]  /*d1b0*/  PLOP3.LUT P2, PT, PT, PT, UP0, 0x80, 0x0 ;  /* 0x000000000000781c */ /* 0x000fe40003f4f008 */
[----:B------:R-:W-:-:S11]  /*d1c0*/  PLOP3.LUT P0, PT, P0, P1, PT, 0x2a, 0x0 ;  /* 0x000000000000781c */ /* 0x000fd60000702572 */
[----:B------:R-:W-:Y:S05]  /*d1d0*/  @!P2 BRA `(.L_x_155) ;  /* 0x000000000004a947 */ /* 0x000fea0003800000 */
[----:B------:R-:W-:Y:S01]  /*d1e0*/  BPT.TRAP 0x1 ;  /* 0x000000040000795c */ /* 0x000fe20000300000 */
.L_x_155:
[----:B------:R-:W-:-:S04]  /*d1f0*/  SHF.L.U32 R2, R12, 0x1f, RZ ;  /* 0x0000001f0c027819 */ /* 0x000fc800000006ff */
[----:B------:R-:W1:Y:S02]  /*d200*/  SYNCS.PHASECHK.TRANS64.TRYWAIT P1, [UR6+0x37100], R2 ;  /* 0x03710002ff0075a7 */ /* 0x000e640008020146 */
[----:B-1----:R-:W-:Y:S05]  /*d210*/  @!P1 BRA `(.L_x_156) ;  /* 0x0000005c00c09947 */ /* 0x002fea0003800000 */
.L_x_294:
[----:B------:R-:W-:Y:S04]  /*d220*/  BSSY B0, `(.L_x_157) ;  /* 0x000000b000007945 */ /* 0x000fe80003800000 */
[----:B------:R-:W-:Y:S05]  /*d230*/  @P0 BRA `(.L_x_158) ;  /* 0x0000000000240947 */ /* 0x000fea0003800000 */
[----:B------:R-:W-:Y:S02]  /*d240*/  UIADD3 UR8, UR6, 0x30e00, URZ ;  /* 0x00030e0006087890 */ /* 0x000fe4000fffe03f */
[----:B------:R-:W-:Y:S01]  /*d250*/  UIADD3 UR9, UR6, 0x370e0, URZ ;  /* 0x000370e006097890 */ /* 0x000fe2000fffe03f */
[----:B------:R-:W-:Y:S01]  /*d260*/  UMOV UR12, 0x0 ;  /* 0x00000000000c7882 */ /* 0x000fe20000000000 */
[----:B------:R-:W-:-:S07]  /*d270*/  UMOV UR13, 0x10000000 ;  /* 0x10000000000d7882 */ /* 0x000fce0000000000 */
[----:B------:R2:W-:Y:S02]  /*d280*/  UTMALDG.2D [UR8], [UR4], desc[UR12] ;  /* 0x00000c08040075b4 */ /* 0x0005e40008009000 */
[----:B--2---:R-:W-:Y:S05]  /*d290*/  @!P2 BRA `(.L_x_159) ;  /* 0x000000000004a947 */ /* 0x004fea0003800000 */
[----:B------:R-:W-:Y:S01]  /*d2a0*/  BPT.TRAP 0x1 ;  /* 0x000000040000795c */ /* 0x000fe20000300000 */
.L_x_159:
[----:B-1----:R-:W1:Y:S02]  /*d2b0*/  LDC R3, c[0x0][0x828] ;  /* 0x00020a00ff037b82 */ /* 0x002e640000000800 */
[----:B-1----:R2:W-:Y:S02]  /*d2c0*/  SYNCS.ARRIVE.TRANS64.RED.A0TR RZ, [UR6+0x370e0], R3 ;  /* 0x0370e003ffff79a7 */ /* 0x0025e40008300406 */
.L_x_158:
[----:B------:R-:W-:Y:S05]  /*d2d0*/  BSYNC B0 ;  /* 0x0000000000007941 */ /* 0x000fea0003800000 */
.L_x_157:
[----:B------:R-:W-:Y:S05]  /*d2e0*/  @!P2 BRA `(.L_x_160) ;  /* 0x000000000004a947 */ /* 0x000fea0003800000 */
[----:B------:R-:W-:Y:S01]  /*d2f0*/  BPT.TRAP 0x1 ;  /* 0x000000040000795c */ /* 0x000fe20000300000 */
.L_x_160:
[----:B------:R-:W3:Y:S01]  /*d300*/  S2UR UR8, SR_CgaCtaId ;  /* 0x00000000000879c3 */ /* 0x000ee20000008800 */
[----:B------:R-:W-:-:S04]  /*d310*/  UIADD3 UR7, UR6, 0x370e0, URZ ;  /* 0x000370e006077890 */ /* 0x000fc8000fffe03f */
[----:B---3--:R-:W-:-:S09]  /*d320*/  UPRMT UR7, UR8, 0x654, UR7 ;  /* 0x0000065408077896 */ /* 0x008fd20008000007 */
[----:B------:R-:W-:Y:S01]  /*d330*/  SYNCS.ARRIVE.TRANS64.RED.A1T0 RZ, [UR7], RZ ;  /* 0x000000ffffff79a7 */ /* 0x000fe20008100407 */
[----:B------:R-:W-:Y:S05]  /*d340*/  @!P2 BRA `(.L_x_161) ;  /* 0x000000000004a947 */ /* 0x000fea0003800000 */
[----:B------:R-:W-:Y:S01]  /*d350*/  BPT.TRAP 0x1 ;  /* 0x000000040000795c */ /* 0x000fe20000300000 */
.L_x_161:
[----:B------:R-:W3:Y:S02]  /*d360*/  SYNCS.PHASECHK.TRANS64.TRYWAIT P1, [UR6+0x37108], R2 ;  /* 0x03710802ff0075a7 */ /* 0x000ee40008020146 */
[----:B---3--:R-:W-:Y:S05]  /*d370*/  @!P1 BRA `(.L_x_162) ;  /* 0x0000005c00809947 */ /* 0x008fea0003800000 */
.L_x_295:
[----:B------:R-:W-:Y:S04]  /*d380*/  BSSY B0, `(.L_x_163) ;  /* 0x000000d000007945 */ /* 0x000fe80003800000 */
[----:B------:R-:W-:Y:S05]  /*d390*/  @P0 BRA `(.L_x_164) ;  /* 0x00000000002c0947 */ /* 0x000fea0003800000 */
[----:B------:R-:W-:Y:S02]  /*d3a0*/  UIADD3 UR14, UR10, 0x40, URZ ;  /* 0x000000400a0e7890 */ /* 0x000fe4000fffe03f */
[----:B------:R-:W-:Y:S02]  /*d3b0*/  UIADD3 UR12, UR6, 0x31e00, URZ ;  /* 0x00031e00060c7890 */ /* 0x000fe4000fffe03f */
[----:B------:R-:W-:Y:S01]  /*d3c0*/  UIADD3 UR13, UR6, 0x370e8, URZ ;  /* 0x000370e8060d7890 */ /* 0x000fe2000fffe03f */
[----:B------:R-:W-:Y:S01]  /*d3d0*/  UMOV UR8, 0x0 ;  /* 0x0000000000087882 */ /* 0x000fe20000000000 */
[----:B------:R-:W-:Y:S01]  /*d3e0*/  UMOV UR9, 0x10000000 ;  /* 0x1000000000097882 */ /* 0x000fe20000000000 */
[----:B------:R-:W-:-:S06]  /*d3f0*/  UMOV UR15, UR11 ;  /* 0x0000000b000f7c82 */ /* 0x000fcc0008000000 */
[----:B------:R3:W-:Y:S02]  /*d400*/  UTMALDG.2D [UR12], [UR4], desc[UR8] ;  /* 0x0000080c040075b4 */ /* 0x0007e40008009000 */
[----:B---3--:R-:W-:Y:S05]  /*d410*/  @!P2 BRA `(.L_x_165) ;  /* 0x000000000004a947 */ /* 0x008fea0003800000 */
[----:B------:R-:W-:Y:S01]  /*d420*/  BPT.TRAP 0x1 ;  /* 0x000000040000795c */ /* 0x000fe20000300000 */
.L_x_165:
[----:B-12---:R-:W1:Y:S02]  /*d430*/  LDC R3, c[0x0][0x828] ;  /* 0x00020a00ff037b82 */ /* 0x006e640000000800 */
[----:B-1----:R3:W-:Y:S02]  /*d440*/  SYNCS.ARRIVE.TRANS64.RED.A0TR RZ, [UR6+0x370e8], R3 ;  /* 0x0370e803ffff79a7 */ /* 0x0027e40008300406 */
.L_x_164:
[----:B------:R-:W-:Y:S05]  /*d450*/  BSYNC B0 ;  /* 0x0000000000007941 */ /* 0x000fea0003800000 */
.L_x_163:
[----:B------:R-:W-:Y:S05]  /*d460*/  @!P2 BRA `(.L_x_166) ;  /* 0x000000000004a947 */ /* 0x000fea0003800000 */
[----:B------:R-:W-:Y:S01]  /*d470*/  BPT.TRAP 0x1 ;  /* 0x000000040000795c */ /* 0x000fe20000300000 */
.L_x_166:
[----:B------:R-:W4:Y:S01]  /*d480*/  S2UR UR8, SR_CgaCtaId ;  /* 0x00000000000879c3 */ /* 0x000f220000008800 */
[----:B------:R-:W-:Y:S02]  /*d490*/  UIADD3 UR7, UR6, 0x370e8, URZ ;  /* 0x000370e806077890 */ /* 0x000fe4000fffe03f */
[----:B------:R-:W-:Y:S02]  /*d4a0*/  UIADD3 UR11, UR11, 0x40, URZ ;  /* 0x000000400b0b7890 */ /* 0x000fe4000fffe03f */
[----:B----4-:R-:W-:-:S09]  /*d4b0*/  UPRMT UR7, UR8, 0x654, UR7 ;  /* 0x0000065408077896 */ /* 0x010fd20008000007 */
[----:B------:R-:W-:Y:S01]  /*d4c0*/  SYNCS.ARRIVE.TRANS64.RED.A1T0 RZ, [UR7], RZ ;  /* 0x000000ffffff79a7 */ /* 0x000fe20008100407 */
[----:B------:R-:W-:Y:S05]  /*d4d0*/  @!P2 BRA `(.L_x_167) ;  /* 0x000000000004a947 */ /* 0x000fea0003800000 */
[----:B------:R-:W-:Y:S01]  /*d4e0*/  BPT.TRAP 0x1 ;  /* 0x000000040000795c */ /* 0x000fe20000300000 */
.L_x_167:
[----:B------:R-:W4:Y:S02]  /*d4f0*/  SYNCS.PHASECHK.TRANS64.TRYWAIT P1, [UR6+0x37110], R2 ;  /* 0x03711002ff0075a7 */ /* 0x000f240008020146 */
[----:B----4-:R-:W-:Y:S05]  /*d500*/  @!P1 BRA `(.L_x_168) ;  /* 0x0000005c00349947 */ /* 0x010fea0003800000 */
.L_x_296:
[----:B------:R-:W-:Y:S04]  /*d510*/  BSSY B0, `(.L_x_169) ;  /* 0x000000b000007945 */ /* 0x000fe80003800000 */
[----:B------:R-:W-:Y:S05]  /*d520*/  @P0 BRA `(.L_x_170) ;  /* 0x0000000000240947 */ /* 0x000fea0003800000 */
[----:B------:R-:W-:Y:S02]  /*d530*/  UIADD3 UR8, UR6, 0x32e00, URZ ;  /* 0x00032e0006087890 */ /* 0x000fe4000fffe03f */
[----:B------:R-:W-:Y:S01]  /*d540*/  UIADD3 UR9, UR6, 0x370f0, URZ ;  /* 0x000370f006097890 */ /* 0x000fe2000fffe03f */
[----:B------:R-:W-:Y:S01]  /*d550*/  UMOV UR12, 0x0 ;  /* 0x00000000000c7882 */ /* 0x000fe20000000000 */
[----:B------:R-:W-:-:S07]  /*d560*/  UMOV UR13, 0x10000000 ;  /* 0x10000000000d7882 */ /* 0x000fce0000000000 */
[----:B------:R4:W-:Y:S02]  /*d570*/  UTMALDG.2D [UR8], [UR4], desc[UR12] ;  /* 0x00000c08040075b4 */ /* 0x0009e40008009000 */
[----:B----4-:R-:W-:Y:S05]  /*d580*/  @!P2 BRA `(.L_x_171) ;  /* 0x000000000004a947 */ /* 0x010fea0003800000 */
[----:B------:R-:W-:Y:S01]  /*d590*/  BPT.TRAP 0x1 ;  /* 0x000000040000795c */ /* 0x000fe20000300000 */
.L_x_171:
[----:B-123--:R-:W1:Y:S02]  /*d5a0*/  LDC R3, c[0x0][0x828] ;  /* 0x00020a00ff037b82 */ /* 0x00ee640000000800 */
[----:B-1----:R4:W-:Y:S02]  /*d5b0*/  SYNCS.ARRIVE.TRANS64.RED.A0TR RZ, [UR6+0x370f0], R3 ;  /* 0x0370f003ffff79a7 */ /* 0x0029e40008300406 */
.L_x_170:
[----:B------:R-:W-:Y:S05]  /*d5c0*/  BSYNC B0 ;  /* 0x0000000000007941 */ /* 0x000fea0003800000 */
.L_x_169:
[----:B------:R-:W-:Y:S05]  /*d5d0*/  @!P2 BRA `(.L_x_172) ;  /* 0x000000000004a947 */ /* 0x000fea0003800000 */
[----:B------:R-:W-:Y:S01]  /*d5e0*/  BPT.TRAP 0x1 ;  /* 0x000000040000795c */ /* 0x000fe20000300000 */
.L_x_172:
[----:B------:R-:W5:Y:S01]  /*d5f0*/  S2UR UR8, SR_CgaCtaId ;  /* 0x00000000000879c3 */ /* 0x000f620000008800 */
[----:B------:R-:W-:-:S04]  /*d600*/  UIADD3 UR7, UR6, 0x370f0, URZ ;  /* 0x000370f006077890 */ /* 0x000fc8000fffe03f */
[----:B-----5:R-:W-:-:S09]  /*d610*/  UPRMT UR7, UR8, 0x654, UR7 ;  /* 0x0000065408077896 */ /* 0x020fd20008000007 */
[----:B------:R-:W-:Y:S01]  /*d620*/  SYNCS.ARRIVE.TRANS64.RED.A1T0 RZ, [UR7], RZ ;  /* 0x000000ffffff79a7 */ /* 0x000fe20008100407 */
[----:B------:R-:W-:Y:S05]  /*d630*/  @!P2 BRA `(.L_x_173) ;  /* 0x000000000004a947 */ /* 0x000fea0003800000 */
[----:B------:R-:W-:Y:S01]  /*d640*/  BPT.TRAP 0x1 ;  /* 0x000000040000795c */ /* 0x000fe20000300000 */
.L_x_173:
[----:B------:R-:W5:Y:S02]  /*d650*/  SYNCS.PHASECHK.TRANS64.TRYWAIT P1, [UR6+0x37118], R2 ;  /* 0x03711802ff0075a7 */ /* 0x000f640008020146 */
[----:B-----5:R-:W-:Y:S05]  /*d660*/  @!P1 BRA `(.L_x_174) ;  /* 0x0000005800f49947 */ /* 0x020fea0003800000 */
.L_x_297:
        /* <DEDUP_REMOVED lines=9> */
[----:B-1----:R-:W-:Y:S05]  /*d700*/  @!P2 BRA `(.L_x_177) ;  /* 0x000000000004a947 */ /* 0x002fea0003800000 */
[----:B------:R-:W-:Y:S01]  /*d710*/  BPT.TRAP 0x1 ;  /* 0x000000040000795c */ /* 0x000fe20000300000 */
.L_x_177:
[----:B------:R-:W1:Y:S02]  /*d720*/  LDC R2, c[0x0][0x828] ;  /* 0x00020a00ff027b82 */ /* 0x000e640000000800 */
[----:B-1----:R1:W-:Y:S02]  /*d730*/  SYNCS.ARRIVE.TRANS64.RED.A0TR RZ, [UR6+0x370f8], R2 ;  /* 0x0370f802ffff79a7 */ /* 0x0023e40008300406 */
.L_x_176:
[----:B------:R-:W-:Y:S05]  /*d740*/  BSYNC B0 ;  /* 0x0000000000007941 */ /* 0x000fea0003800000 */
.L_x_175:
[----:B------:R-:W-:Y:S05]  /*d750*/  @!P2 BRA `(.L_x_178) ;  /* 0x000000000004a947 */ /* 0x000fea0003800000 */
[----:B------:R-:W-:Y:S01]  /*d760*/  BPT.TRAP 0x1 ;  /* 0x000000040000795c */ /* 0x000fe20000300000 */
.L_x_178:
[----:B------:R-:W5:Y:S01]  /*d770*/  S2UR UR8, SR_CgaCtaId ;  /* 0x00000000000879c3 */ /* 0x000f620000008800 */
[----:B------:R-:W-:Y:S01]  /*d780*/  ISETP.NE.AND P0, PT, R7, RZ, PT ;  /* 0x000000ff0700720c */ /* 0x000fe20003f05270 */
[----:B------:R-:W-:Y:S01]  /*d790*/  UIADD3 UR7, UR6, 0x370f8, URZ ;  /* 0x000370f806077890 */ /* 0x000fe2000fffe03f */
[C---:B------:R-:W-:Y:S02]  /*d7a0*/  ISETP.NE.AND P3, PT, R18.reuse, UR31, PT ;  /* 0x0000001f12007c0c */ /* 0x040fe4000bf65270 */
[----:B------:R-:W-:Y:S02]  /*d7b0*/  ISETP.EQ.OR P0, PT, R18, UR31, !P0 ;  /* 0x0000001f12007c0c */ /* 0x000fe4000c702670 */
[----:B------:R-:W-:Y:S01]  /*d7c0*/  LOP3.LUT R12, R12, 0x1, RZ, 0x3c, !PT ;  /* 0x000000010c0c7812 */ /* 0x000fe200078e3cff */
[----:B-----5:R-:W-:-:S09]  /*d7d0*/  UPRMT UR7, UR8, 0x654, UR7 ;  /* 0x0000065408077896 */ /* 0x020fd20008000007 */
[----:B------:R-:W-:Y:S01]  /*d7e0*/  SYNCS.ARRIVE.TRANS64.RED.A1T0 RZ, [UR7], RZ ;  /* 0x000000ffffff79a7 */ /* 0x000fe20008100407 */
[----:B------:R-:W-:Y:S05]  /*d7f0*/  @P0 BRA `(.L_x_179) ;  /* 0x00000004000c0947 */ /* 0x000fea0003800000 */
[----:B------:R-:W-:Y:S01]  /*d800*/  ELECT P0, URZ, PT ;  /* 0x00000000003f782f */ /* 0x000fe20003800000 */
[----:B------:R-:W-:-:S12]  /*d810*/  BSSY B0, `(.L_x_180) ;  /* 0x0000034000007945 */ /* 0x000fd80003800000 */
[----:B------:R-:W-:Y:S05]  /*d820*/  @!P0 BRA `(.L_x_181) ;  /* 0x0000000000c88947 */ /* 0x000fea0003800000 */
[----:B------:R-:W-:-:S06]  /*d830*/  UIMAD.WIDE UR8, UR31, 0xc, UR16 ;  /* 0x0000000c1f0878a5 */ /* 0x000fcc000f8e0210 */
[----:B------:R-:W-:Y:S01]  /*d840*/  IMAD.U32 R8, RZ, RZ, UR8 ;  /* 0x00000008ff087e24 */ /* 0x000fe2000f8e00ff */
[----:B-1234-:R-:W-:Y:S01]  /*d850*/  MOV R3, UR9 ;  /* 0x0000000900037c02 */ /* 0x01efe20008000f00 */
[----:B------:R-:W-:Y:S02]  /*d860*/  IMAD.U32 R9, RZ, RZ, UR9 ;  /* 0x00000009ff097e24 */ /* 0x000fe4000f8e00ff */
[----:B------:R-:W-:-:S03]  /*d870*/  IMAD.U32 R2, RZ, RZ, UR8 ;  /* 0x00000008ff027e24 */ /* 0x000fc6000f8e00ff */
[----:B------:R1:W5:Y:S04]  /*d880*/  LDG.E R8, desc[UR36][R8.64] ;  /* 0x0000002408087981 */ /* 0x000368000c1e1900 */
[----:B------:R1:W5:Y:S01]  /*d890*/  LDG.E R10, desc[UR36][R2.64+0x4] ;  /* 0x00000424020a7981 */ /* 0x000362000c1e1900 */
[----:B------:R-:W-:Y:S01]  /*d8a0*/  ISETP.NE.U32.AND P0, PT, RZ, UR22, PT ;  /* 0x00000016ff007c0c */ /* 0x000fe2000bf05070 */
[----:B------:R-:W-:Y:S01]  /*d8b0*/  USHF.R.S32.HI UR7, URZ, 0x1f, UR31 ;  /* 0x0000001f3f077899 */ /* 0x000fe2000801141f */
[----:B------:R-:W-:Y:S02]  /*d8c0*/  ISETP.NE.U32.AND P1, PT, RZ, UR24, PT ;  /* 0x00000018ff007c0c */ /* 0x000fe4000bf25070 */
[----:B------:R-:W-:Y:S02]  /*d8d0*/  ISETP.NE.AND.EX P0, PT, RZ, UR23, PT, P0 ;  /* 0x00000017ff007c0c */ /* 0x000fe4000bf05300 */
[----:B------:R-:W-:-:S11]  /*d8e0*/  ISETP.NE.AND.EX P1, PT, RZ, UR25, PT, P1 ;  /* 0x00000019ff007c0c */ /* 0x000fd6000bf25310 */
[----:B-1----:R-:W-:Y:S05]  /*d8f0*/  @!P0 BRA `(.L_x_182) ;  /* 0x0000000000188947 */ /* 0x002fea0003800000 */
[----:B------:R-:W-:-:S04]  /*d900*/  ULEA UR8, UP0, UR31, UR22, 0x3 ;  /* 0x000000161f087291 */ /* 0x000fc8000f80183f */
[----:B------:R-:W-:Y:S02]  /*d910*/  ULEA.HI.X UR9, UR31, UR23, UR7, 0x3, UP0 ;  /* 0x000000171f097291 */ /* 0x000fe400080f1c07 */
[----:B------:R-:W-:-:S04]  /*d920*/  IMAD.U32 R2, RZ, RZ, UR8 ;  /* 0x00000008ff027e24 */ /* 0x000fc8000f8e00ff */
[----:B------:R-:W-:-:S06]  /*d930*/  IMAD.U32 R3, RZ, RZ, UR9 ;  /* 0x00000009ff037e24 */ /* 0x000fcc000f8e00ff */
[----:B------:R-:W2:Y:S04]  /*d940*/  LDG.E.64 R2, desc[UR36][R2.64] ;  /* 0x0000002402027981 */ /* 0x000ea8000c1e1b00 */
[----:B--2---:R1:W-:Y:S02]  /*d950*/  STS.64 [UR30], R2 ;  /* 0x00000002ff007988 */ /* 0x0043e40008000a1e */
.L_x_182:
[----:B------:R-:W-:Y:S05]  /*d960*/  @!P1 BRA `(.L_x_181) ;  /* 0x0000000000789947 */ /* 0x000fea0003800000 */
[----:B------:R-:W-:Y:S01]  /*d970*/  ULEA UR8, UP0, UR31, UR24, 0x3 ;  /* 0x000000181f087291 */ /* 0x000fe2000f80183f */
[----:B------:R-:W2:Y:S03]  /*d980*/  LDS R6, [UR30+0x1c] ;  /* 0x00001c1eff067984 */ /* 0x000ea60008000800 */
[----:B------:R-:W-:Y:S02]  /*d990*/  ULEA.HI.X UR7, UR31, UR25, UR7, 0x3, UP0 ;  /* 0x000000191f077291 */ /* 0x000fe400080f1c07 */
[----:B-1----:R-:W-:-:S04]  /*d9a0*/  IMAD.U32 R2, RZ, RZ, UR8 ;  /* 0x00000008ff027e24 */ /* 0x002fc8000f8e00ff */
[----:B------:R-:W-:-:S06]  /*d9b0*/  MOV R3, UR7 ;  /* 0x0000000700037c02 */ /* 0x000fcc0008000f00 */
[----:B------:R-:W3:Y:S01]  /*d9c0*/  LDG.E.64 R2, desc[UR36][R2.64] ;  /* 0x0000002402027981 */ /* 0x000ee2000c1e1b00 */
[----:B------:R-:W-:Y:S02]  /*d9d0*/  IMAD.U32 R14, RZ, RZ, UR30 ;  /* 0x0000001eff0e7e24 */ /* 0x000fe4000f8e00ff */
[----:B-----5:R-:W-:Y:S01]  /*d9e0*/  VIADD R8, R8, 0xffffffff ;  /* 0xffffffff08087836 */ /* 0x020fe20000000000 */
[----:B------:R-:W-:Y:S02]  /*d9f0*/  STS [UR30+0x30], RZ ;  /* 0x000030ffff007988 */ /* 0x000fe4000800081e */
[----:B------:R-:W-:-:S05]  /*da00*/  SHF.R.U64 R14, R14, 0x4, RZ ;  /* 0x000000040e0e7819 */ /* 0x000fca00000012ff */
[----:B------:R-:W-:Y:S04]  /*da10*/  STS [UR30+0x10], R14 ;  /* 0x0000100eff007988 */ /* 0x000fe8000800081e */
[----:B------:R-:W-:Y:S01]  /*da20*/  STS [UR30+0x14], R14 ;  /* 0x0000140eff007988 */ /* 0x000fe2000800081e */
[----:B---3--:R-:W-:-:S04]  /*da30*/  LOP3.LUT R17, R3, 0x1fffffff, RZ, 0xc0, !PT ;  /* 0x1fffffff03117812 */ /* 0x008fc800078ec0ff */
[--C-:B------:R-:W-:Y:S02]  /*da40*/  SHF.R.U32.HI R9, RZ, 0x4, R17.reuse ;  /* 0x00000004ff097819 */ /* 0x100fe40000011611 */
[----:B------:R-:W-:Y:S02]  /*da50*/  SHF.R.U64 R3, R2, 0x4, R17 ;  /* 0x0000000402037819 */ /* 0x000fe40000001211 */
[----:B--2---:R-:W-:Y:S01]  /*da60*/  LOP3.LUT R6, R6, 0xf, R9, 0xb8, !PT ;  /* 0x0000000f06067812 */ /* 0x004fe200078eb809 */
[----:B------:R-:W-:Y:S01]  /*da70*/  VIADD R9, R10, 0xffffffff ;  /* 0xffffffff0a097836 */ /* 0x000fe20000000000 */
[----:B------:R-:W-:Y:S01]  /*da80*/  CS2R R10, SRZ ;  /* 0x00000000000a7805 */ /* 0x000fe2000001ff00 */
[----:B------:R-:W-:Y:S04]  /*da90*/  STS [UR30+0xc], R3 ;  /* 0x00000c03ff007988 */ /* 0x000fe8000800081e */
[----:B------:R-:W-:Y:S04]  /*daa0*/  STS [UR30+0x1c], R6 ;  /* 0x00001c06ff007988 */ /* 0x000fe8000800081e */
[----:B------:R-:W1:Y:S04]  /*dab0*/  LDS R13, [UR30+0x1c] ;  /* 0x00001c1eff0d7984 */ /* 0x000e680008000800 */
        /* <DEDUP_REMOVED lines=9> */
.L_x_181:
[----:B------:R-:W-:Y:S05]  /*db50*/  BSYNC B0 ;  /* 0x0000000000007941 */ /* 0x000fea0003800000 */
.L_x_180:
[----:B-1----:R-:W1:Y:S01]  /*db60*/  S2R R2, SR_LANEID ;  /* 0x0000000000027919 */ /* 0x002e620000000000 */
[----:B------:R-:W-:Y:S01]  /*db70*/  NOP ;  /* 0x0000000000007918 */ /* 0x000fe20000000000 */
[----:B------:R-:W-:Y:S01]  /*db80*/  ELECT P0, URZ, PT ;  /* 0x00000000003f782f */ /* 0x000fe20003800000 */
[----:B------:R-:W-:Y:S01]  /*db90*/  BSSY B0, `(.L_x_183) ;  /* 0x0000008000007945 */ /* 0x000fe20003800000 */
[----:B-1----:R-:W-:-:S04]  /*dba0*/  SHF.L.U32 R6, R2, 0x2, RZ ;  /* 0x0000000202067819 */ /* 0x002fc800000006ff */
[----:B------:R-:W-:Y:S01]  /*dbb0*/  IADD3 R2, P1, R6, UR4, RZ ;  /* 0x0000000406027c10 */ /* 0x000fe2000ff3e0ff */
[----:B------:R1:W1:Y:S04]  /*dbc0*/  LDS R9, [R6+UR30] ;  /* 0x0000001e06097984 */ /* 0x0002680008000800 */
[----:B--234-:R-:W-:Y:S02]  /*dbd0*/  IMAD.X R3, RZ, RZ, UR5, P1 ;  /* 0x00000005ff037e24 */ /* 0x01cfe400088e06ff */
[----:B------:R-:W-:Y:S06]  /*dbe0*/  @!P0 BRA `(.L_x_184) ;  /* 0x0000000000088947 */ /* 0x000fec0003800000 */
[----:B------:R0:W-:Y:S01]  /*dbf0*/  UTMACMDFLUSH ;  /* 0x00000000000079b7 */ /* 0x0001e20000000000 */
[----:B------:R-:W-:-:S04]  /*dc00*/  DEPBAR.LE SB0, 0x0 ;  /* 0x000080000000791a */ /* 0x000fc80000000000 */
.L_x_184:
[----:B------:R-:W-:Y:S05]  /*dc10*/  BSYNC B0 ;  /* 0x0000000000007941 */ /* 0x000fea0003800000 */
.L_x_183:
[----:B-1----:R1:W5:Y:S02]  /*dc20*/  ATOMG.E.EXCH.STRONG.GPU PT, RZ, [R2], R9 ;  /* 0x0000000902ff73a8 */ /* 0x00236400041ee100 */
.L_x_179:
[----:B-1----:R-:W2:Y:S01]  /*dc30*/  LDL.LU R2, [R1+0xc0] ;  /* 0x0000c00001027983 */ /* 0x002ea20000300800 */
[----:B------:R-:W-:Y:S01]  /*dc40*/  ISETP.NE.AND P1, PT, R7, RZ, PT ;  /* 0x000000ff0700720c */ /* 0x000fe20003f25270 */
[----:B------:R-:W-:Y:S01]  /*dc50*/  IMAD.MOV.U32 R16, RZ, RZ, R4 ;  /* 0x000000ffff107224 */ /* 0x000fe200078e0004 */
[----:B------:R-:W-:Y:S01]  /*dc60*/  MOV R17, R5 ;  /* 0x0000000500117202 */ /* 0x000fe20000000f00 */
[----:B------:R-:W-:Y:S02]  /*dc70*/  IMAD.U32 R18, RZ, RZ, UR31 ;  /* 0x0000001fff127e24 */ /* 0x000fe4000f8e00ff */
[----:B--234-:R-:W-:Y:S01]  /*dc80*/  VIADD R3, R2, 0x1 ;  /* 0x0000000102037836 */ /* 0x01cfe20000000000 */
[----:B------:R-:W-:-:S04]  /*dc90*/  SEL R2, RZ, 0x1, !P3 ;  /* 0x00000001ff027807 */ /* 0x000fc80005800000 */
[----:B------:R-:W-:-:S04]  /*dca0*/  ISETP.NE.AND P0, PT, R3, 0x8, PT ;  /* 0x000000080300780c */ /* 0x000fc80003f05270 */
[----:B------:R-:W-:Y:S02]  /*dcb0*/  SEL R3, R3, RZ, P0 ;  /* 0x000000ff03037207 */ /* 0x000fe40000000000 */
[----:B------:R-:W-:-:S03]  /*dcc0*/  SEL R9, RZ, 0x1, P0 ;  /* 0x00000001ff097807 */ /* 0x000fc60000000000 */
[----:B------:R1:W-:Y:S01]  /*dcd0*/  STL [R1+0xc0], R3 ;  /* 0x0000c00301007387 */ /* 0x0003e20000100800 */
[----:B------:R-:W-:Y:S01]  /*dce0*/  LOP3.LUT R0, R0, R9, RZ, 0x3c, !PT ;  /* 0x0000000900007212 */ /* 0x000fe200078e3cff */
[----:B------:R-:W-:Y:S06]  /*dcf0*/  @P1 BRA `(.L_x_185) ;  /* 0xfffffff000541947 */ /* 0x000fec000383ffff */
[----:B-----5:R-:W-:Y:S01]  /*dd00*/  ELECT P0, URZ, PT ;  /* 0x00000000003f782f */ /* 0x020fe20003800000 */
[----:B------:R-:W-:-:S12]  /*dd10*/  BSSY B0, `(.L_x_186) ;  /* 0x0000017000007945 */ /* 0x000fd80003800000 */
[----:B------:R-:W-:Y:S05]  /*dd20*/  @!P0 BRA `(.L_x_187) ;  /* 0x0000000000548947 */ /* 0x000fea0003800000 */
[----:B------:R-:W-:Y:S05]  /*dd30*/  @!P2 BRA `(.L_x_188) ;  /* 0x000000000004a947 */ /* 0x000fea0003800000 */
[----:B------:R-:W-:Y:S01]  /*dd40*/  BPT.TRAP 0x1 ;  /* 0x000000040000795c */ /* 0x000fe20000300000 */
.L_x_188:
[----:B------:R-:W-:-:S04]  /*dd50*/  SHF.L.U32 R0, R12, 0x1f, RZ ;  /* 0x0000001f0c007819 */ /* 0x000fc800000006ff */
[----:B------:R-:W2:Y:S02]  /*dd60*/  SYNCS.PHASECHK.TRANS64.TRYWAIT P0, [UR6+0x37100], R0 ;  /* 0x03710000ff0075a7 */ /* 0x000ea40008000146 */
[----:B--2---:R-:W-:Y:S05]  /*dd70*/  @!P0 BRA `(.L_x_189) ;  /* 0x0000005400488947 */ /* 0x004fea0003800000 */
.L_x_298:
[----:B------:R-:W-:Y:S05]  /*dd80*/  @!P2 BRA `(.L_x_190) ;  /* 0x000000000004a947 */ /* 0x000fea0003800000 */
[----:B------:R-:W-:Y:S01]  /*dd90*/  BPT.TRAP 0x1 ;  /* 0x000000040000795c */ /* 0x000fe20000300000 */
.L_x_190:
[----:B------:R-:W2:Y:S02]  /*dda0*/  SYNCS.PHASECHK.TRANS64.TRYWAIT P0, [UR6+0x37108], R0 ;  /* 0x03710800ff0075a7 */ /* 0x000ea40008000146 */
[----:B--2---:R-:W-:Y:S05]  /*ddb0*/  @!P0 BRA `(.L_x_191) ;  /* 0x0000005400508947 */ /* 0x004fea0003800000 */
.L_x_299:
[----:B------:R-:W-:Y:S05]  /*ddc0*/  @!P2 BRA `(.L_x_192) ;  /* 0x000000000004a947 */ /* 0x000fea0003800000 */
[----:B------:R-:W-:Y:S01]  /*ddd0*/  BPT.TRAP 0x1 ;  /* 0x000000040000795c */ /* 0x000fe20000300000 */
.L_x_192:
[----:B------:R-:W2:Y:S02]  /*dde0*/  SYNCS.PHASECHK.TRANS64.TRYWAIT P0, [UR6+0x37110], R0 ;  /* 0x03711000ff0075a7 */ /* 0x000ea40008000146 */
[----:B--2---:R-:W-:Y:S05]  /*ddf0*/  @!P0 BRA `(.L_x_193) ;  /* 0x0000005400588947 */ /* 0x004fea0003800000 */
.L_x_300:
[----:B------:R-:W-:Y:S05]  /*de00*/  @!P2 BRA `(.L_x_194) ;  /* 0x000000000004a947 */ /* 0x000fea0003800000 */
[----:B------:R-:W-:Y:S01]  /*de10*/  BPT.TRAP 0x1 ;  /* 0x000000040000795c */ /* 0x000fe20000300000 */
.L_x_194:
[----:B-1----:R-:W-:Y:S01]  /*de20*/  SHF.L.U32 R0, R12, 0x1f, RZ ;  /* 0x0000001f0c007819 */ /* 0x002fe200000006ff */
[----:B------:R-:W-:-:S04]  /*de30*/  IMAD.U32 R3, RZ, RZ, UR6 ;  /* 0x00000006ff037e24 */ /* 0x000fc8000f8e00ff */
[----:B------:R1:W2:Y:S03]  /*de40*/  SYNCS.PHASECHK.TRANS64.TRYWAIT P0, [R3+URZ+0x37118], R0 ;  /* 0x03711800030075a7 */ /* 0x0002a6000800017f */
[----:B--2---:R-:W-:Y:S05]  /*de50*/  @!P0 NANOSLEEP.SYNCS 0x989680 ;  /* 0x009896800000895d */ /* 0x004fea0003900000 */
[----:B------:R-:W2:Y:S02]  /*de60*/  @!P0 SYNCS.PHASECHK.TRANS64 P0, [R3+URZ+0x37118], R0 ;  /* 0x03711800030085a7 */ /* 0x000ea4000800007f */
[----:B--2---:R-:W-:Y:S05]  /*de70*/  @!P0 BRA `(.L_x_194) ;  /* 0xfffffffc00e88947 */ /* 0x004fea000383ffff */
.L_x_187:
[----:B------:R-:W-:Y:S05]  /*de80*/  BSYNC B0 ;  /* 0x0000000000007941 */ /* 0x000fea0003800000 */
.L_x_186:
[----:B------:R-:W-:Y:S05]  /*de90*/  EXIT ;  /* 0x000000000000794d */ /* 0x000fea0003800000 */
.L_x_140:
[----:B------:R-:W2:Y:S01]  /*dea0*/  LDL R0, [R1+0xc4] ;  /* 0x0000c40001007983 */ /* 0x000ea20000100800 */
[----:B------:R-:W-:Y:S01]  /*deb0*/  R2UR UR9, R12 ;  /* 0x000000000c0972ca */ /* 0x000fe200000e0000 */
[----:B------:R-:W-:Y:S01]  /*dec0*/  UIADD3 UR5, UR55, 0x7f, URZ ;  /* 0x0000007f37057890 */ /* 0x000fe2000fffe03f */
[----:B------:R-:W-:Y:S01]  /*ded0*/  ISETP.NE.AND P2, PT, R13, RZ, PT ;  /* 0x000000ff0d00720c */ /* 0x000fe20003f45270 */
[----:B------:R-:W-:Y:S01]  /*dee0*/  IMAD.MOV.U32 R2, RZ, RZ, 0x1 ;  /* 0x00000001ff027424 */ /* 0x000fe200078e00ff */
[----:B------:R-:W-:Y:S01]  /*def0*/  CS2R R8, SRZ ;  /* 0x0000000000087805 */ /* 0x000fe2000001ff00 */
[----:B------:R-:W-:Y:S01]  /*df00*/  USHF.R.S32.HI UR7, URZ, 0x1f, UR5 ;  /* 0x0000001f3f077899 */ /* 0x000fe20008011405 */
[----:B------:R-:W-:Y:S01]  /*df10*/  ISETP.EQ.OR P3, PT, R11, RZ, P2 ;  /* 0x000000ff0b00720c */ /* 0x000fe20001762670 */
[----:B------:R-:W-:Y:S02]  /*df20*/  ULOP3.LUT UR19, UR43, 0x2, URZ, 0xfc, !UPT ;  /* 0x000000022b137892 */ /* 0x000fe4000f8efc3f */
[----:B------:R-:W-:Y:S01]  /*df30*/  ULEA.HI UR7, UR7, UR5, URZ, 0x7 ;  /* 0x0000000507077291 */ /* 0x000fe2000f8f383f */
[----:B------:R-:W-:Y:S01]  /*df40*/  UMOV UR6, URZ ;  /* 0x0000003f00067c82 */ /* 0x000fe20008000000 */
[----:B------:R-:W-:-:S02]  /*df50*/  UMOV UR8, 0x1 ;  /* 0x0000000100087882 */ /* 0x000fc40000000000 */
[----:B------:R-:W-:Y:S01]  /*df60*/  UIADD3 UR9, UR9, 0x7f, URZ ;  /* 0x0000007f09097890 */ /* 0x000fe2000fffe03f */
[----:B------:R-:W-:-:S03]  /*df70*/  UMOV UR5, URZ ;  /* 0x0000003f00057c82 */ /* 0x000fc60008000000 */
[----:B------:R-:W-:-:S04]  /*df80*/  USHF.R.S32.HI UR10, URZ, 0x1f, UR9 ;  /* 0x0000001f3f0a7899 */ /* 0x000fc80008011409 */
[----:B------:R-:W-:Y:S02]  /*df90*/  ULEA.HI UR10, UR10, UR9, URZ, 0x7 ;  /* 0x000000090a0a7291 */ /* 0x000fe4000f8f383f */
[----:B------:R-:W-:Y:S02]  /*dfa0*/  USHF.R.S32.HI UR9, URZ, 0x7, UR7 ;  /* 0x000000073f097899 */ /* 0x000fe40008011407 */
[----:B------:R-:W-:-:S03]  /*dfb0*/  USHF.R.S32.HI UR11, URZ, 0x7, UR10 ;  /* 0x000000073f0b7899 */ /* 0x000fc6000801140a */
[----:B------:R-:W-:Y:S01]  /*dfc0*/  UMOV UR10, UR47 ;  /* 0x0000002f000a7c82 */ /* 0x000fe20008000000 */
[----:B--2---:R-:W-:Y:S02]  /*dfd0*/  R2UR UR4, R0 ;  /* 0x00000000000472ca */ /* 0x004fe400000e0000 */
[----:B------:R-:W-:-:S11]  /*dfe0*/  MOV R0, RZ ;  /* 0x000000ff00007202 */ /* 0x000fd60000000f00 */
[----:B------:R-:W-:-:S03]  /*dff0*/  ULOP3.LUT UR18, UR4, 0x1, URZ, 0xfc, !UPT ;  /* 0x0000000104127892 */ /* 0x000fc6000f8efc3f */
[----:B------:R-:W-:-:S09]  /*e000*/  UMOV UR4, URZ ;  /* 0x0000003f00047c82 */ /* 0x000fd20008000000 */
.L_x_206:
[----:B------:R-:W-:Y:S01]  /*e010*/  LOP3.LUT P0, RZ, R2, 0xff, RZ, 0xc0, !PT ;  /* 0x000000ff02ff7812 */ /* 0x000fe2000780c0ff */
[----:B------:R-:W-:-:S12]  /*e020*/  IMAD.MOV.U32 R3, RZ, RZ, 0x8 ;  /* 0x00000008ff037424 */ /* 0x000fd800078e00ff */
[----:B------:R-:W-:Y:S01]  /*e030*/  VOTEU.ANY UP0, P0 ;  /* 0x00000000003f7886 */ /* 0x000fe20000000100 */
[----:B------:R-:W-:-:S04]  /*e040*/  PLOP3.LUT P0, PT, PT, PT, UP0, 0x80, 0x0 ;  /* 0x000000000000781c */ /* 0x000fc80003f0f008 */
[----:B------:R-:W-:-:S09]  /*e050*/  @UP0 ULDC.64 UR12, c[0x0][0x540] ;  /* 0x00015000000c0ab9 */ /* 0x000fd20000000a00 */
[----:B------:R-:W-:Y:S01]  /*e060*/  @P0 IMAD.WIDE R2, R18, R3, UR12 ;  /* 0x0000000c12020e25 */ /* 0x000fe2000f8e0203 */
[----:B-----5:R-:W-:Y:S01]  /*e070*/  R2UR UR7, R12 ;  /* 0x000000000c0772ca */ /* 0x020fe200000e0000 */
[----:B------:R-:W-:-:S03]  /*e080*/  @UP0 ULDC.64 UR12, c[0x0][0x530] ;  /* 0x00014c00000c0ab9 */ /* 0x000fc60000000a00 */
[----:B------:R1:W2:Y:S01]  /*e090*/  @P0 LDG.E.64 R4, desc[UR36][R2.64] ;  /* 0x0000002402040981 */ /* 0x0002a2000c1e1b00 */
[----:B------:R-:W-:-:S08]  /*e0a0*/  IMAD.MOV.U32 R7, RZ, RZ, 0x8 ;  /* 0x00000008ff077424 */ /* 0x000fd000078e00ff */
[----:B------:R-:W-:Y:S01]  /*e0b0*/  UIADD3 UR7, UR7, 0x7f, URZ ;  /* 0x0000007f07077890 */ /* 0x000fe2000fffe03f */
[----:B-1----:R-:W-:-:S03]  /*e0c0*/  @P0 IMAD.WIDE R2, R18, R7, UR12 ;  /* 0x0000000c12020e25 */ /* 0x002fc6000f8e0207 */
[----:B------:R-:W-:Y:S02]  /*e0d0*/  USHF.R.S32.HI UR12, URZ, 0x1f, UR7 ;  /* 0x0000001f3f0c7899 */ /* 0x000fe40008011407 */
[----:B------:R1:W5:Y:S01]  /*e0e0*/  @P0 LDG.E.64 R8, desc[UR36][R2.64] ;  /* 0x0000002402080981 */ /* 0x000362000c1e1b00 */
[----:B------:R-:W-:Y:S02]  /*e0f0*/  @UP0 UIADD3 UR13, UR55, 0x7f, URZ ;  /* 0x0000007f370d0890 */ /* 0x000fe4000fffe03f */
[----:B------:R-:W-:Y:S02]  /*e100*/  ULEA.HI UR12, UR12, UR7, URZ, 0x7 ;  /* 0x000000070c0c7291 */ /* 0x000fe4000f8f383f */
[----:B------:R-:W-:Y:S02]  /*e110*/  @UP0 USHF.R.S32.HI UR14, URZ, 0x1f, UR13 ;  /* 0x0000001f3f0e0899 */ /* 0x000fe4000801140d */
[----:B------:R-:W-:Y:S02]  /*e120*/  USHF.R.S32.HI UR16, URZ, 0x7, UR12 ;  /* 0x000000073f107899 */ /* 0x000fe4000801140c */
[----:B------:R-:W-:Y:S01]  /*e130*/  @UP0 ULEA.HI UR14, UR14, UR13, URZ, 0x7 ;  /* 0x0000000d0e0e0291 */ /* 0x000fe2000f8f383f */
[----:B------:R-:W-:-:S03]  /*e140*/  @UP0 UMOV UR47, UR10 ;  /* 0x0000000a002f0c82 */ /* 0x000fc60008000000 */
[----:B------:R-:W-:Y:S01]  /*e150*/  @UP0 USHF.R.S32.HI UR9, URZ, 0x7, UR14 ;  /* 0x000000073f090899 */ /* 0x000fe2000801140e */
[----:B------:R-:W-:Y:S01]  /*e160*/  @UP0 UMOV UR11, UR16 ;  /* 0x00000010000b0c82 */ /* 0x000fe20008000000 */
[----:B--2---:R-:W-:Y:S02]  /*e170*/  @P0 R2UR UR4, R4 ;  /* 0x00000000040402ca */ /* 0x004fe400000e0000 */
[----:B------:R-:W-:Y:S02]  /*e180*/  @P0 R2UR UR5, R5 ;  /* 0x00000000050502ca */ /* 0x000fe400000e0000 */
[----:B------:R-:W-:-:S13]  /*e190*/  ISETP.GE.AND P0, PT, R12, 0x1, PT ;  /* 0x000000010c00780c */ /* 0x000fda0003f06270 */
[----:B-1----:R-:W-:Y:S05]  /*e1a0*/  @!P0 BRA `(.L_x_195) ;  /* 0x00000004005c8947 */ /* 0x002fea0003800000 */
[----:B------:R-:W-:Y:S01]  /*e1b0*/  R2UR UR15, R17 ;  /* 0x00000000110f72ca */ /* 0x000fe200000e0000 */
[----:B------:R-:W-:Y:S01]  /*e1c0*/  IMAD R16, R16, 0x80, R11 ;  /* 0x0000008010107824 */ /* 0x000fe200078e020b */
[----:B------:R-:W-:Y:S01]  /*e1d0*/  UMOV UR7, URZ ;  /* 0x0000003f00077c82 */ /* 0x000fe20008000000 */
[----:B------:R-:W-:Y:S01]  /*e1e0*/  UMOV UR12, UR8 ;  /* 0x00000008000c7c82 */ /* 0x000fe20008000000 */
[----:B------:R-:W-:Y:S01]  /*e1f0*/  UMOV UR13, UR6 ;  /* 0x00000006000d7c82 */ /* 0x000fe20008000000 */
[C---:B------:R-:W-:Y:S01]  /*e200*/  VIADD R14, R16.reuse, 0x40 ;  /* 0x00000040100e7836 */ /* 0x040fe20000000000 */
[----:B------:R-:W-:Y:S01]  /*e210*/  SHF.R.S32.HI R6, RZ, 0x1f, R16 ;  /* 0x0000001fff067819 */ /* 0x000fe20000011410 */
[C---:B------:R-:W-:Y:S01]  /*e220*/  VIADD R19, R16.reuse, 0x60 ;  /* 0x0000006010137836 */ /* 0x040fe20000000000 */
[----:B------:R-:W-:-:S05]  /*e230*/  IADD3 R10, R16, 0x20, RZ ;  /* 0x00000020100a7810 */ /* 0x000fca0007ffe0ff */
[----:B------:R-:W-:-:S04]  /*e240*/  UIMAD UR15, UR11, UR15, URZ ;  /* 0x0000000f0b0f72a4 */ /* 0x000fc8000f8e023f */
[----:B------:R-:W-:-:S12]  /*e250*/  USHF.R.S32.HI UR23, URZ, 0x1f, UR15 ;  /* 0x0000001f3f177899 */ /* 0x000fd8000801140f */
.L_x_202:
[----:B-1----:R-:W1:Y:S01]  /*e260*/  S2UR UR17, SR_CgaCtaId ;  /* 0x00000000001179c3 */ /* 0x002e620000008800 */
[----:B------:R-:W-:Y:S01]  /*e270*/  UMOV UR14, 0x400 ;  /* 0x00000400000e7882 */ /* 0x000fe20000000000 */
[----:B--2---:R-:W-:-:S05]  /*e280*/  IMAD.U32 R2, RZ, RZ, UR12 ;  /* 0x0000000cff027e24 */ /* 0x004fca000f8e00ff */
[----:B------:R-:W-:Y:S01]  /*e290*/  SHF.L.U32 R2, R2, 0x1f, RZ ;  /* 0x0000001f02027819 */ /* 0x000fe200000006ff */
[----:B------:R-:W2:Y:S01]  /*e2a0*/  @!P2 LDC R3, c[0x0][0x500] ;  /* 0x00014000ff03ab82 */ /* 0x000ea20000000800 */
[----:B-1----:R-:W-:-:S04]  /*e2b0*/  ULEA UR17, UR17, UR14, 0x18 ;  /* 0x0000000e11117291 */ /* 0x002fc8000f8ec03f */
[----:B------:R-:W-:-:S09]  /*e2c0*/  ULEA UR24, UR13, UR17, 0x3 ;  /* 0x000000110d187291 */ /* 0x000fd2000f8e183f */
[----:B------:R-:W1:Y:S02]  /*e2d0*/  SYNCS.PHASECHK.TRANS64.TRYWAIT P0, [UR24+0x370b0], R2 ;  /* 0x0370b002ff0075a7 */ /* 0x000e640008000158 */
[----:B-12---:R-:W-:Y:S05]  /*e2e0*/  @!P0 BRA `(.L_x_196) ;  /* 0x0000005000348947 */ /* 0x006fea0003800000 */
.L_x_301:
[----:B------:R-:W-:Y:S01]  /*e2f0*/  UPRMT UR14, UR19, 0x9910, URZ ;  /* 0x00009910130e7896 */ /* 0x000fe2000800003f */
[----:B------:R2:W-:Y:S03]  /*e300*/  @!P2 SYNCS.ARRIVE.TRANS64 RZ, [UR24+0x37080], R3 ;  /* 0x03708003ffffa9a7 */ /* 0x0005e60008000018 */
[----:B------:R-:W-:-:S06]  /*e310*/  UISETP.NE.AND UP0, UPT, UR14, 0x2, UPT ;  /* 0x000000020e00788c */ /* 0x000fcc000bf05270 */
[----:B------:R-:W-:-:S13]  /*e320*/  PLOP3.LUT P0, PT, PT, PT, UP0, 0x80, 0x0 ;  /* 0x000000000000781c */ /* 0x000fda0003f0f008 */
[----:B--2---:R-:W-:Y:S05]  /*e330*/  @P0 BRA `(.L_x_197) ;  /* 0x0000000000040947 */ /* 0x004fea0003800000 */
[----:B------:R-:W-:Y:S01]  /*e340*/  BPT.TRAP 0x1 ;  /* 0x000000040000795c */ /* 0x000fe20000300000 */
.L_x_197:
[----:B------:R-:W-:Y:S04]  /*e350*/  BSSY B0, `(.L_x_198) ;  /* 0x0000003000007945 */ /* 0x000fe80003800000 */
[----:B------:R-:W-:Y:S05]  /*e360*/  @P3 BRA `(.L_x_199) ;  /* 0x0000000000043947 */ /* 0x000fea0003800000 */
[----:B------:R-:W-:Y:S01]  /*e370*/  BPT.TRAP 0x1 ;  /* 0x000000040000795c */ /* 0x000fe20000300000 */
.L_x_199:
[----:B------:R-:W-:Y:S05]  /*e380*/  BSYNC B0 ;  /* 0x0000000000007941 */ /* 0x000fea0003800000 */
.L_x_198:
[----:B-1----:R-:W-:Y:S01]  /*e390*/  MOV R2, UR7 ;  /* 0x0000000700027c02 */ /* 0x002fe20008000f00 */
[----:B------:R-:W-:Y:S01]  /*e3a0*/  UISETP.GE.U32.AND UP0, UPT, UR7, UR11, UPT ;  /* 0x0000000b0700728c */ /* 0x000fe2000bf06070 */
[----:B------:R-:W-:Y:S01]  /*e3b0*/  BSSY B0, `(.L_x_200) ;  /* 0x0000029000007945 */ /* 0x000fe20003800000 */
[----:B------:R-:W-:Y:S02]  /*e3c0*/  UISETP.GE.U32.AND UP1, UPT, UR7, UR11, UPT ;  /* 0x0000000b0700728c */ /* 0x000fe4000bf26070 */
[----:B------:R-:W-:Y:S02]  /*e3d0*/  IMAD R3, R2, UR47, RZ ;  /* 0x0000002f02037c24 */ /* 0x000fe4000f8e02ff */
[----:B------:R-:W-:Y:S02]  /*e3e0*/  PLOP3.LUT P0, PT, PT, PT, UP0, 0x80, 0x0 ;  /* 0x000000000000781c */ /* 0x000fe40003f0f008 */
[----:B------:R-:W-:Y:S02]  /*e3f0*/  PLOP3.LUT P1, PT, PT, PT, UP1, 0x80, 0x0 ;  /* 0x000000000000781c */ /* 0x000fe40003f2f018 */
[----:B------:R-:W-:-:S02]  /*e400*/  IADD3 R3, P4, R3, R16, RZ ;  /* 0x0000001003037210 */ /* 0x000fc40007f9e0ff */
[----:B------:R-:W-:Y:S02]  /*e410*/  ISETP.GE.OR P5, PT, R10, UR47, P1 ;  /* 0x0000002f0a007c0c */ /* 0x000fe40008fa6670 */
[----:B-----5:R-:W-:Y:S01]  /*e420*/  LEA R2, P6, R3, R8, 0x2 ;  /* 0x0000000803027211 */ /* 0x020fe200078c10ff */
[----:B------:R-:W-:Y:S01]  /*e430*/  IMAD.X R4, RZ, RZ, R6, P4 ;  /* 0x000000ffff047224 */ /* 0x000fe200020e0606 */
[----:B------:R-:W-:Y:S02]  /*e440*/  ISETP.GE.OR P4, PT, R16, UR47, P0 ;  /* 0x0000002f10007c0c */ /* 0x000fe40008786670 */
[----:B------:R-:W-:Y:S02]  /*e450*/  ISETP.GE.OR P0, PT, R17, UR9, P0 ;  /* 0x0000000911007c0c */ /* 0x000fe40008706670 */
[----:B------:R-:W-:Y:S01]  /*e460*/  LEA.HI.X R3, R3, R9, R4, 0x2, P6 ;  /* 0x0000000903037211 */ /* 0x000fe200030f1404 */
[----:B------:R-:W-:Y:S01]  /*e470*/  IMAD.U32 R4, RZ, RZ, UR13 ;  /* 0x0000000dff047e24 */ /* 0x000fe2000f8e00ff */
[----:B------:R-:W-:-:S02]  /*e480*/  ISETP.GE.OR P6, PT, R14, UR47, P1 ;  /* 0x0000002f0e007c0c */ /* 0x000fc40008fc6670 */
[----:B------:R-:W-:Y:S01]  /*e490*/  ISETP.GE.OR P1, PT, R19, UR47, P1 ;  /* 0x0000002f13007c0c */ /* 0x000fe20008f26670 */
[----:B------:R-:W-:Y:S01]  /*e4a0*/  IMAD R4, R4, 0x80, R11 ;  /* 0x0000008004047824 */ /* 0x000fe200078e020b */
[----:B------:R-:W-:-:S04]  /*e4b0*/  ISETP.NE.OR P0, PT, R11, RZ, P0 ;  /* 0x000000ff0b00720c */ /* 0x000fc80000705670 */
[C---:B------:R-:W-:Y:S02]  /*e4c0*/  @!P4 LEA R5, R4.reuse, UR17, 0x2 ;  /* 0x000000110405cc11 */ /* 0x040fe4000f8e10ff */
[----:B------:R-:W-:-:S03]  /*e4d0*/  @!P5 LEA R7, R4, UR17, 0x2 ;  /* 0x000000110407dc11 */ /* 0x000fc6000f8e10ff */
[C---:B------:R-:W-:Y:S01]  /*e4e0*/  @!P6 LEA R13, R4.reuse, UR17, 0x2 ;  /* 0x00000011040dec11 */ /* 0x040fe2000f8e10ff */
[----:B------:R-:W-:Y:S01]  /*e4f0*/  @!PT LDS RZ, [RZ] ;  /* 0x00000000fffff984 */ /* 0x000fe20000000800 */
[----:B------:R-:W-:Y:S01]  /*e500*/  @!PT LDS RZ, [RZ] ;  /* 0x00000000fffff984 */ /* 0x000fe20000000800 */
[----:B------:R-:W-:Y:S01]  /*e510*/  @!PT LDS RZ, [RZ] ;  /* 0x00000000fffff984 */ /* 0x000fe20000000800 */
[----:B------:R1:W-:Y:S01]  /*e520*/  @!P4 LDGSTS.E.LTC128B [R5+0x30000], desc[UR36][R2.64] ;  /* 0x300000000205cfae */ /* 0x0003e2000b921964 */
[----:B------:R-:W-:-:S03]  /*e530*/  @!P1 LEA R15, R4, UR17, 0x2 ;  /* 0x00000011040f9c11 */ /* 0x000fc6000f8e10ff */
[----:B------:R1:W-:Y:S04]  /*e540*/  @!P5 LDGSTS.E.LTC128B [R7+0x30080], desc[UR36][R2.64+0x80] ;  /* 0x300800800207dfae */ /* 0x0003e8000b921964 */
[----:B------:R1:W-:Y:S04]  /*e550*/  @!P6 LDGSTS.E.LTC128B [R13+0x30100], desc[UR36][R2.64+0x100] ;  /* 0x30100100020defae */ /* 0x0003e8000b921964 */
[----:B------:R1:W-:Y:S01]  /*e560*/  @!P1 LDGSTS.E.LTC128B [R15+0x30180], desc[UR36][R2.64+0x180] ;  /* 0x30180180020f9fae */ /* 0x0003e2000b921964 */
[----:B------:R-:W-:Y:S05]  /*e570*/  @P0 BRA `(.L_x_201) ;  /* 0x0000000000300947 */ /* 0x000fea0003800000 */
[----:B------:R-:W-:Y:S02]  /*e580*/  UIADD3 UR21, UP0, UR15, UR7, URZ ;  /* 0x000000070f157290 */ /* 0x000fe4000ff1e03f */
[----:B------:R-:W-:Y:S02]  /*e590*/  ULEA UR14, UR13, UR17, 0x2 ;  /* 0x000000110d0e7291 */ /* 0x000fe4000f8e103f */
[----:B------:R-:W-:Y:S02]  /*e5a0*/  UIADD3.X UR22, URZ, UR23, URZ, UP0, !UPT ;  /* 0x000000173f167290 */ /* 0x000fe400087fe43f */
[----:B------:R-:W-:Y:S02]  /*e5b0*/  ULEA UR20, UP0, UR21, UR4, 0x2 ;  /* 0x0000000415147291 */ /* 0x000fe4000f80103f */
[----:B-1----:R-:W-:Y:S02]  /*e5c0*/  MOV R5, UR14 ;  /* 0x0000000e00057c02 */ /* 0x002fe40008000f00 */
[----:B------:R-:W-:-:S02]  /*e5d0*/  ULEA.HI.X UR21, UR21, UR5, UR22, 0x2, UP0 ;  /* 0x0000000515157291 */ /* 0x000fc400080f1416 */
[----:B------:R-:W-:-:S04]  /*e5e0*/  IMAD.U32 R2, RZ, RZ, UR20 ;  /* 0x00000014ff027e24 */ /* 0x000fc8000f8e00ff */
[----:B------:R-:W-:-:S05]  /*e5f0*/  IMAD.U32 R3, RZ, RZ, UR21 ;  /* 0x00000015ff037e24 */ /* 0x000fca000f8e00ff */
[----:B------:R-:W-:Y:S01]  /*e600*/  @!PT LDS RZ, [RZ] ;  /* 0x00000000fffff984 */ /* 0x000fe20000000800 */
[----:B------:R-:W-:Y:S01]  /*e610*/  @!PT LDS RZ, [RZ] ;  /* 0x00000000fffff984 */ /* 0x000fe20000000800 */
[----:B------:R-:W-:Y:S01]  /*e620*/  @!PT LDS RZ, [RZ] ;  /* 0x00000000fffff984 */ /* 0x000fe20000000800 */
[----:B------:R2:W-:Y:S02]  /*e630*/  LDGSTS.E.LTC128B [R5+0x30c00], desc[UR36][R2.64] ;  /* 0x30c0000002057fae */ /* 0x0005e4000b921964 */
.L_x_201:
[----:B------:R-:W-:Y:S05]  /*e640*/  BSYNC B0 ;  /* 0x0000000000007941 */ /* 0x000fea0003800000 */
.L_x_200:
[----:B------:R-:W-:Y:S01]  /*e650*/  NOP ;  /* 0x0000000000007918 */ /* 0x000fe20000000000 */
[----:B------:R-:W-:Y:S01]  /*e660*/  ARRIVES.LDGSTSBAR.64.ARVCNT [UR24+0x37080] ;  /* 0x03708000ff0079b0 */ /* 0x000fe20008000a58 */
[----:B------:R-:W-:Y:S01]  /*e670*/  NOP ;  /* 0x0000000000007918 */ /* 0x000fe20000000000 */
[----:B------:R-:W-:Y:S02]  /*e680*/  UIADD3 UR14, UR16, -UR7, URZ ;  /* 0x80000007100e7290 */ /* 0x000fe4000fffe03f */
[----:B------:R-:W-:Y:S02]  /*e690*/  UIADD3 UR13, UR13, 0x1, URZ ;  /* 0x000000010d0d7890 */ /* 0x000fe4000fffe03f */
[----:B------:R-:W-:Y:S02]  /*e6a0*/  UISETP.GT.AND UP1, UPT, UR14, 0x1, UPT ;  /* 0x000000010e00788c */ /* 0x000fe4000bf24270 */
[----:B------:R-:W-:Y:S02]  /*e6b0*/  UISETP.NE.AND UP0, UPT, UR13, 0x6, UPT ;  /* 0x000000060d00788c */ /* 0x000fe4000bf05270 */
[----:B------:R-:W-:-:S02]  /*e6c0*/  UIADD3 UR7, UR7, 0x1, URZ ;  /* 0x0000000107077890 */ /* 0x000fc4000fffe03f */
[----:B------:R-:W-:Y:S01]  /*e6d0*/  PLOP3.LUT P0, PT, PT, PT, UP1, 0x80, 0x0 ;  /* 0x000000000000781c */ /* 0x000fe20003f0f018 */
[----:B------:R-:W-:Y:S02]  /*e6e0*/  USEL UR14, URZ, 0x1, UP0 ;  /* 0x000000013f0e7887 */ /* 0x000fe40008000000 */
[----:B------:R-:W-:Y:S02]  /*e6f0*/  USEL UR13, UR13, URZ, UP0 ;  /* 0x0000003f0d0d7287 */ /* 0x000fe40008000000 */
[----:B------:R-:W-:-:S08]  /*e700*/  ULOP3.LUT UR12, UR12, UR14, URZ, 0x3c, !UPT ;  /* 0x0000000e0c0c7292 */ /* 0x000fd0000f8e3c3f */
[----:B------:R-:W-:Y:S05]  /*e710*/  @P0 BRA `(.L_x_202) ;  /* 0xfffffff800d00947 */ /* 0x000fea000383ffff */
.L_x_195:
[----:B------:R-:W-:Y:S02]  /*e720*/  UIADD3 UR12, UR16, UR6, URZ ;  /* 0x00000006100c7290 */ /* 0x000fe4000fffe03f */
[----:B------:R-:W-:Y:S02]  /*e730*/  UISETP.GE.U32.AND UP1, UPT, UR16, 0x6, UPT ;  /* 0x000000061000788c */ /* 0x000fe4000bf26070 */
[----:B------:R-:W-:-:S04]  /*e740*/  UISETP.GT.U32.AND UP0, UPT, UR12, 0x5, UPT ;  /* 0x000000050c00788c */ /* 0x000fc8000bf04070 */
[----:B------:R-:W-:-:S04]  /*e750*/  UISETP.LT.U32.AND UP0, UPT, UR16, 0x6, UP0 ;  /* 0x000000061000788c */ /* 0x000fc80008701070 */
[----:B------:R-:W-:Y:S02]  /*e760*/  USEL UR13, URZ, 0x1, !UP0 ;  /* 0x000000013f0d7887 */ /* 0x000fe4000c000000 */
[----:B------:R-:W-:Y:S02]  /*e770*/  UISETP.NE.AND UP0, UPT, UR18, 0x3, UPT ;  /* 0x000000031200788c */ /* 0x000fe4000bf05270 */
[----:B------:R-:W-:Y:S02]  /*e780*/  @UP1 UIMAD.WIDE.U32 UR6, UR12, -0x55555555, URZ ;  /* 0xaaaaaaab0c0618a5 */ /* 0x000fe4000f8e003f */
[----:B------:R-:W-:Y:S02]  /*e790*/  ULOP3.LUT UR8, UR8, UR13, URZ, 0x3c, !UPT ;  /* 0x0000000d08087292 */ /* 0x000fe4000f8e3c3f */
[----:B------:R-:W-:Y:S01]  /*e7a0*/  PLOP3.LUT P1, PT, PT, PT, UP0, 0x80, 0x0 ;  /* 0x000000000000781c */ /* 0x000fe20003f2f008 */
[----:B------:R-:W-:-:S04]  /*e7b0*/  @UP1 USHF.R.U32.HI UR6, URZ, 0x2, UR7 ;  /* 0x000000023f061899 */ /* 0x000fc80008011607 */
[----:B------:R-:W-:-:S08]  /*e7c0*/  @UP1 ULOP3.LUT UR8, UR8, 0x1, UR6, 0x78, !UPT ;  /* 0x0000000108081892 */ /* 0x000fd0000f8e7806 */
[----:B------:R-:W-:Y:S05]  /*e7d0*/  @!P1 BRA `(.L_x_203) ;  /* 0x0000000000049947 */ /* 0x000fea0003800000 */
[----:B------:R-:W-:Y:S01]  /*e7e0*/  BPT.TRAP 0x1 ;  /* 0x000000040000795c */ /* 0x000fe20000300000 */
.L_x_203:
[----:B-12---:R-:W2:Y:S01]  /*e7f0*/  LDL R5, [R1+0xc0] ;  /* 0x0000c00001057983 */ /* 0x006ea20000100800 */
[----:B------:R-:W-:Y:S01]  /*e800*/  MOV R2, 0x400 ;  /* 0x0000040000027802 */ /* 0x000fe20000000f00 */
[----:B------:R-:W1:Y:S03]  /*e810*/  S2R R13, SR_CgaCtaId ;  /* 0x00000000000d7919 */ /* 0x000e660000008800 */
[----:B-1----:R-:W-:Y:S02]  /*e820*/  LEA R4, R13, R2, 0x18 ;  /* 0x000000020d047211 */ /* 0x002fe400078ec0ff */
[----:B------:R-:W-:-:S03]  /*e830*/  SHF.L.U32 R2, R0, 0x1f, RZ ;  /* 0x0000001f00027819 */ /* 0x000fc600000006ff */
[C---:B--2---:R-:W-:Y:S01]  /*e840*/  IMAD R3, R5.reuse, 0x8, R4 ;  /* 0x0000000805037824 */ /* 0x044fe200078e0204 */
[----:B------:R-:W-:-:S03]  /*e850*/  LEA R4, R5, R4, 0x4 ;  /* 0x0000000405047211 */ /* 0x000fc600078e20ff */
[----:B------:R-:W1:Y:S02]  /*e860*/  SYNCS.PHASECHK.TRANS64.TRYWAIT P0, [R3+URZ+0x37000], R2 ;  /* 0x03700002030075a7 */ /* 0x000e64000800017f */
[----:B-1----:R-:W-:Y:S05]  /*e870*/  @!P0 BRA `(.L_x_204) ;  /* 0x0000004800e88947 */ /* 0x002fea0003800000 */
.L_x_302:
[----:B------:R-:W2:Y:S01]  /*e880*/  LDS.128 R4, [R4+0x37150] ;  /* 0x0371500004047984 */ /* 0x000ea20000000c00 */
[----:B------:R-:W-:Y:S01]  /*e890*/  @!PT LDS RZ, [RZ] ;  /* 0x00000000fffff984 */ /* 0x000fe20000000800 */
[----:B------:R-:W-:Y:S01]  /*e8a0*/  @!PT LDS RZ, [RZ] ;  /* 0x00000000fffff984 */ /* 0x000fe20000000800 */
[----:B------:R-:W-:Y:S01]  /*e8b0*/  @!PT LDS RZ, [RZ] ;  /* 0x00000000fffff984 */ /* 0x000fe20000000800 */
[----:B------:R-:W-:Y:S01]  /*e8c0*/  @!PT LDS RZ, [RZ] ;  /* 0x00000000fffff984 */ /* 0x000fe20000000800 */
[----:B------:R3:W-:Y:S06]  /*e8d0*/  MEMBAR.ALL.CTA ;  /* 0x0000000000007992 */ /* 0x0007ec0000008000 */
[----:B---3--:R-:W3:Y:S01]  /*e8e0*/  FENCE.VIEW.ASYNC.S ;  /* 0x00000000000073c6 */ /* 0x008ee20000000000 */
[----:B--2---:R-:W-:Y:S02]  /*e8f0*/  IMAD.MOV.U32 R17, RZ, RZ, R5 ;  /* 0x000000ffff117224 */ /* 0x004fe400078e0005 */
[----:B------:R-:W-:Y:S01]  /*e900*/  IMAD.MOV.U32 R16, RZ, RZ, R4 ;  /* 0x000000ffff107224 */ /* 0x000fe200078e0004 */
[----:B---3--:R-:W-:Y:S06]  /*e910*/  @!P1 BRA `(.L_x_205) ;  /* 0x0000000000049947 */ /* 0x008fec0003800000 */
[----:B------:R-:W-:Y:S01]  /*e920*/  BPT.TRAP 0x1 ;  /* 0x000000040000795c */ /* 0x000fe20000300000 */
.L_x_205:
[----:B------:R-:W-:Y:S01]  /*e930*/  ISETP.NE.AND P0, PT, R7, RZ, PT ;  /* 0x000000ff0700720c */ /* 0x000fe20003f05270 */
[----:B-1----:R-:W-:Y:S01]  /*e940*/  VIADD R2, R3, 0x37040 ;  /* 0x0003704003027836 */ /* 0x002fe20000000000 */
[----:B------:R-:W-:-:S04]  /*e950*/  ISETP.NE.AND P4, PT, R6, R18, PT ;  /* 0x000000120600720c */ /* 0x000fc80003f85270 */
[----:B------:R-:W-:-:S04]  /*e960*/  PRMT R2, R13, 0x654, R2 ;  /* 0x000006540d027816 */ /* 0x000fc80000000002 */
[----:B------:R1:W-:Y:S03]  /*e970*/  SYNCS.ARRIVE.TRANS64.RED.A1T0 RZ, [R2+URZ], RZ ;  /* 0x000000ff02ff79a7 */ /* 0x0003e6000810043f */
[----:B------:R-:W-:Y:S05]  /*e980*/  @!P0 EXIT ;  /* 0x000000000000894d */ /* 0x000fea0003800000 */
[----:B------:R-:W-:Y:S01]  /*e990*/  ISETP.EQ.OR P0, PT, R6, R18, !P0 ;  /* 0x000000120600720c */ /* 0x000fe20004702670 */
[----:B------:R-:W2:-:S12]  /*e9a0*/  LDL.LU R5, [R1+0xc0] ;  /* 0x0000c00001057983 */ /* 0x000e980000300800 */
[----:B-1----:R-:W1:Y:S02]  /*e9b0*/  @!P0 LDC.64 R2, c[0x0][0x290] ;  /* 0x0000a400ff028b82 */ /* 0x002e640000000a00 */
[----:B-1----:R-:W-:-:S05]  /*e9c0*/  @!P0 IMAD.WIDE R2, R6, 0xc, R2 ;  /* 0x0000000c06028825 */ /* 0x002fca00078e0202 */
[----:B------:R-:W3:Y:S04]  /*e9d0*/  @!P0 LDG.E R7, desc[UR36][R2.64] ;  /* 0x0000002402078981 */ /* 0x000ee8000c1e1900 */
[----:B------:R-:W4:Y:S04]  /*e9e0*/  @!P0 LDG.E R4, desc[UR36][R2.64+0x4] ;  /* 0x0000042402048981 */ /* 0x000f28000c1e1900 */
[----:B------:R1:W5:Y:S01]  /*e9f0*/  @!P0 LDG.E R12, desc[UR36][R2.64+0x8] ;  /* 0x00000824020c8981 */ /* 0x000362000c1e1900 */
[----:B------:R-:W-:Y:S01]  /*ea00*/  UIMAD.WIDE.U32 UR6, UR12, -0x55555555, URZ ;  /* 0xaaaaaaab0c0678a5 */ /* 0x000fe2000f8e003f */
[----:B------:R-:W-:-:S03]  /*ea10*/  @!P0 IMAD.MOV.U32 R18, RZ, RZ, R6 ;  /* 0x000000ffff128224 */ /* 0x000fc600078e0006 */
[----:B------:R-:W-:-:S04]  /*ea20*/  USHF.R.U32.HI UR6, URZ, 0x2, UR7 ;  /* 0x000000023f067899 */ /* 0x000fc80008011607 */
[----:B------:R-:W-:Y:S01]  /*ea30*/  UIMAD UR6, UR6, -0x6, UR12 ;  /* 0xfffffffa060678a4 */ /* 0x000fe2000f8e020c */
[----:B--2---:R-:W-:-:S04]  /*ea40*/  IADD3 R5, R5, 0x1, RZ ;  /* 0x0000000105057810 */ /* 0x004fc80007ffe0ff */
[----:B------:R-:W-:-:S04]  /*ea50*/  ISETP.NE.AND P1, PT, R5, 0x8, PT ;  /* 0x000000080500780c */ /* 0x000fc80003f25270 */
[----:B-1----:R-:W-:-:S05]  /*ea60*/  SEL R3, R5, RZ, P1 ;  /* 0x000000ff05037207 */ /* 0x002fca0000800000 */
[----:B------:R1:W-:Y:S01]  /*ea70*/  STL [R1+0xc0], R3 ;  /* 0x0000c00301007387 */ /* 0x0003e20000100800 */
[----:B---3--:R-:W-:Y:S02]  /*ea80*/  @!P0 R2UR UR10, R7 ;  /* 0x00000000070a82ca */ /* 0x008fe400000e0000 */
[----:B------:R-:W-:Y:S02]  /*ea90*/  SEL R7, RZ, 0x1, P1 ;  /* 0x00000001ff077807 */ /* 0x000fe40000800000 */
[----:B----4-:R-:W-:Y:S02]  /*eaa0*/  @!P0 R2UR UR55, R4 ;  /* 0x00000000043782ca */ /* 0x010fe400000e0000 */
[----:B------:R-:W-:Y:S02]  /*eab0*/  SEL R4, RZ, 0x1, !P4 ;  /* 0x00000001ff047807 */ /* 0x000fe40006000000 */
[----:B------:R-:W-:Y:S02]  /*eac0*/  LOP3.LUT R0, R0, R7, RZ, 0x3c, !PT ;  /* 0x0000000700007212 */ /* 0x000fe400078e3cff */
[----:B------:R-:W-:Y:S01]  /*ead0*/  PRMT R2, R4, 0x7610, R2 ;  /* 0x0000761004027816 */ /* 0x000fe20000000002 */
[----:B-1----:R-:W-:Y:S08]  /*eae0*/  BRA `(.L_x_206) ;  /* 0xfffffff400487947 */ /* 0x002ff0000383ffff */
.L_x_139:
[----:B------:R-:W2:Y:S01]  /*eaf0*/  LDL R3, [R1+0xc8] ;  /* 0x0000c80001037983 */ /* 0x000ea20000100800 */
[----:B------:R-:W1:Y:S01]  /*eb00*/  S2UR UR4, SR_CTAID.Y ;  /* 0x00000000000479c3 */ /* 0x000e620000002600 */
[----:B------:R-:W-:Y:S01]  /*eb10*/  ELECT P0, URZ, PT ;  /* 0x00000000003f782f */ /* 0x000fe20003800000 */
[----:B------:R-:W-:Y:S01]  /*eb20*/  BSSY B0, `(.L_x_207) ;  /* 0x000003c000007945 */ /* 0x000fe20003800000 */
[----:B------:R-:W3:Y:S01]  /*eb30*/  S2R R0, SR_LANEID ;  /* 0x0000000000007919 */ /* 0x000ee20000000000 */
[----:B------:R-:W-:Y:S01]  /*eb40*/  ULDC.64 UR8, c[0x0][0x508] ;  /* 0x0001420000087ab9 */ /* 0x000fe20000000a00 */
[----:B--2---:R-:W-:-:S13]  /*eb50*/  R2UR UR5, R3 ;  /* 0x00000000030572ca */ /* 0x004fda00000e0000 */
[----:B-1----:R-:W-:-:S04]  /*eb60*/  UIMAD UR4, UR4, UR5, UR61 ;  /* 0x00000005040472a4 */ /* 0x002fc8000f8e023d */
[----:B------:R-:W-:Y:S01]  /*eb70*/  UIMAD.WIDE UR8, UR4, 0x80, UR8 ;  /* 0x00000080040878a5 */ /* 0x000fe2000f8e0208 */
[----:B---3--:R-:W-:Y:S11]  /*eb80*/  @!P0 BRA `(.L_x_208) ;  /* 0x0000000000d48947 */ /* 0x008ff60003800000 */
[----:B------:R-:W1:Y:S01]  /*eb90*/  S2UR UR5, SR_CgaCtaId ;  /* 0x00000000000579c3 */ /* 0x000e620000008800 */
[----:B------:R2:W-:Y:S01]  /*eba0*/  STL [R1+0xd0], R11 ;  /* 0x0000d00b01007387 */ /* 0x0005e20000100800 */
[----:B------:R-:W-:-:S06]  /*ebb0*/  UMOV UR4, 0x400 ;  /* 0x0000040000047882 */ /* 0x000fcc0000000000 */
[----:B------:R-:W3:Y:S08]  /*ebc0*/  LDC.64 R8, c[0x0][0x340] ;  /* 0x0000d000ff087b82 */ /* 0x000ef00000000a00 */
[----:B--2---:R-:W3:Y:S01]  /*ebd0*/  LDC.64 R10, c[0x0][0x348] ;  /* 0x0000d200ff0a7b82 */ /* 0x004ee20000000a00 */
[----:B-1----:R-:W-:-:S07]  /*ebe0*/  ULEA UR4, UR5, UR4, 0x18 ;  /* 0x0000000405047291 */ /* 0x002fce000f8ec03f */
[----:B------:R-:W1:Y:S08]  /*ebf0*/  LDC.64 R28, c[0x0][0x300] ;  /* 0x0000c000ff1c7b82 */ /* 0x000e700000000a00 */
[----:B------:R-:W1:Y:S01]  /*ec00*/  LDC.64 R30, c[0x0][0x308] ;  /* 0x0000c200ff1e7b82 */ /* 0x000e620000000a00 */
[----:B---3--:R2:W-:Y:S07]  /*ec10*/  STS.128 [UR4+0x37240], R8 ;  /* 0x03724008ff007988 */ /* 0x0085ee0008000c04 */
[----:B------:R-:W3:Y:S08]  /*ec20*/  LDC.64 R24, c[0x0][0x310] ;  /* 0x0000c400ff187b82 */ /* 0x000ef00000000a00 */
[----:B------:R-:W3:Y:S08]  /*ec30*/  LDC.64 R26, c[0x0][0x318] ;  /* 0x0000c600ff1a7b82 */ /* 0x000ef00000000a00 */
[----:B--2---:R-:W2:Y:S01]  /*ec40*/  LDC.64 R8, c[0x0][0x420] ;  /* 0x00010800ff087b82 */ /* 0x004ea20000000a00 */
[----:B-1----:R-:W-:Y:S07]  /*ec50*/  STS.128 [UR4+0x37200], R28 ;  /* 0x0372001cff007988 */ /* 0x002fee0008000c04 */
[----:B------:R-:W2:Y:S08]  /*ec60*/  LDC.64 R10, c[0x0][0x428] ;  /* 0x00010a00ff0a7b82 */ /* 0x000eb00000000a00 */
[----:B------:R-:W1:Y:S01]  /*ec70*/  LDC.64 R20, c[0x0][0x320] ;  /* 0x0000c800ff147b82 */ /* 0x000e620000000a00 */
[----:B---3--:R-:W-:Y:S07]  /*ec80*/  STS.128 [UR4+0x37210], R24 ;  /* 0x03721018ff007988 */ /* 0x008fee0008000c04 */
[----:B------:R-:W1:Y:S01]  /*ec90*/  LDC.64 R22, c[0x0][0x328] ;  /* 0x0000ca00ff167b82 */ /* 0x000e620000000a00 */
[----:B--2---:R2:W-:Y:S07]  /*eca0*/  STS.128 [UR4+0x372a0], R8 ;  /* 0x0372a008ff007988 */ /* 0x0045ee0008000c04 */
[----:B------:R-:W3:Y:S08]  /*ecb0*/  LDC.64 R4, c[0x0][0x330] ;  /* 0x0000cc00ff047b82 */ /* 0x000ef00000000a00 */
[----:B------:R-:W3:Y:S01]  /*ecc0*/  LDC.64 R6, c[0x0][0x338] ;  /* 0x0000ce00ff067b82 */ /* 0x000ee20000000a00 */
[----:B--2---:R2:W5:Y:S07]  /*ecd0*/  LDL.LU R11, [R1+0xd0] ;  /* 0x0000d000010b7983 */ /* 0x00456e0000300800 */
[----:B------:R-:W4:Y:S01]  /*ece0*/  LDC.64 R32, c[0x0][0x350] ;  /* 0x0000d400ff207b82 */ /* 0x000f220000000a00 */
[----:B-1----:R1:W-:Y:S07]  /*ecf0*/  STS.128 [UR4+0x37220], R20 ;  /* 0x03722014ff007988 */ /* 0x0023ee0008000c04 */
[----:B------:R-:W4:Y:S01]  /*ed00*/  LDC.64 R34, c[0x0][0x358] ;  /* 0x0000d600ff227b82 */ /* 0x000f220000000a00 */
[----:B---3--:R3:W-:Y:S07]  /*ed10*/  STS.128 [UR4+0x37230], R4 ;  /* 0x03723004ff007988 */ /* 0x0087ee0008000c04 */
[----:B------:R-:W2:Y:S08]  /*ed20*/  LDC.64 R28, c[0x0][0x360] ;  /* 0x0000d800ff1c7b82 */ /* 0x000eb00000000a00 */
[----:B------:R-:W2:Y:S01]  /*ed30*/  LDC.64 R30, c[0x0][0x368] ;  /* 0x0000da00ff1e7b82 */ /* 0x000ea20000000a00 */
[----:B----4-:R4:W-:Y:S07]  /*ed40*/  STS.128 [UR4+0x37250], R32 ;  /* 0x03725020ff007988 */ /* 0x0109ee0008000c04 */
[----:B------:R-:W4:Y:S08]  /*ed50*/  LDC.64 R24, c[0x0][0x370] ;  /* 0x0000dc00ff187b82 */ /* 0x000f300000000a00 */
[----:B------:R-:W4:Y:S08]  /*ed60*/  LDC.64 R26, c[0x0][0x378] ;  /* 0x0000de00ff1a7b82 */ /* 0x000f300000000a00 */
[----:B-1----:R-:W1:Y:S01]  /*ed70*/  LDC.64 R20, c[0x0][0x400] ;  /* 0x00010000ff147b82 */ /* 0x002e620000000a00 */
[----:B--2---:R2:W-:Y:S07]  /*ed80*/  STS.128 [UR4+0x37260], R28 ;  /* 0x0372601cff007988 */ /* 0x0045ee0008000c04 */
[----:B------:R-:W1:Y:S08]  /*ed90*/  LDC.64 R22, c[0x0][0x408] ;  /* 0x00010200ff167b82 */ /* 0x000e700000000a00 */
[----:B---3--:R-:W3:Y:S01]  /*eda0*/  LDC.64 R4, c[0x0][0x410] ;  /* 0x00010400ff047b82 */ /* 0x008ee20000000a00 */
[----:B----4-:R4:W-:Y:S07]  /*edb0*/  STS.128 [UR4+0x37270], R24 ;  /* 0x03727018ff007988 */ /* 0x0109ee0008000c04 */
[----:B------:R-:W3:Y:S01]  /*edc0*/  LDC.64 R6, c[0x0][0x418] ;  /* 0x00010600ff067b82 */ /* 0x000ee20000000a00 */
[----:B-1----:R1:W-:Y:S07]  /*edd0*/  STS.128 [UR4+0x37280], R20 ;  /* 0x03728014ff007988 */ /* 0x0023ee0008000c04 */
[----:B------:R-:W1:Y:S08]  /*ede0*/  LDC.64 R32, c[0x0][0x430] ;  /* 0x00010c00ff207b82 */ /* 0x000e700000000a00 */
[----:B------:R-:W1:Y:S01]  /*edf0*/  LDC.64 R34, c[0x0][0x438] ;  /* 0x00010e00ff227b82 */ /* 0x000e620000000a00 */
[----:B---3--:R3:W-:Y:S07]  /*ee00*/  STS.128 [UR4+0x37290], R4 ;  /* 0x03729004ff007988 */ /* 0x0087ee0008000c04 */
[----:B--2---:R-:W2:Y:S08]  /*ee10*/  LDC.64 R28, c[0x0][0x440] ;  /* 0x00011000ff1c7b82 */ /* 0x004eb00000000a00 */
[----:B------:R-:W2:Y:S08]  /*ee20*/  LDC.64 R30, c[0x0][0x448] ;  /* 0x00011200ff1e7b82 */ /* 0x000eb00000000a00 */
[----:B----4-:R-:W4:Y:S08]  /*ee30*/  LDC.64 R24, c[0x0][0x450] ;  /* 0x00011400ff187b82 */ /* 0x010f300000000a00 */
[----:B------:R-:W4:Y:S08]  /*ee40*/  LDC.64 R26, c[0x0][0x458] ;  /* 0x00011600ff1a7b82 */ /* 0x000f300000000a00 */
[----:B-1----:R-:W1:Y:S08]  /*ee50*/  LDC.64 R20, c[0x0][0x460] ;  /* 0x00011800ff147b82 */ /* 0x002e700000000a00 */
[----:B------:R-:W1:Y:S08]  /*ee60*/  LDC.64 R22, c[0x0][0x468] ;  /* 0x00011a00ff167b82 */ /* 0x000e700000000a00 */
[----:B---3--:R-:W3:Y:S08]  /*ee70*/  LDC.64 R4, c[0x0][0x470] ;  /* 0x00011c00ff047b82 */ /* 0x008ef00000000a00 */
[----:B------:R-:W3:Y:S01]  /*ee80*/  LDC.64 R6, c[0x0][0x478] ;  /* 0x00011e00ff067b82 */ /* 0x000ee20000000a00 */
[----:B------:R1:W-:Y:S04]  /*ee90*/  STS.128 [UR4+0x372b0], R32 ;  /* 0x0372b020ff007988 */ /* 0x0003e80008000c04 */
[----:B--2---:R2:W-:Y:S04]  /*eea0*/  STS.128 [UR4+0x372c0], R28 ;  /* 0x0372c01cff007988 */ /* 0x0045e80008000c04 */
[----:B----4-:R2:W-:Y:S04]  /*eeb0*/  STS.128 [UR4+0x372d0], R24 ;  /* 0x0372d018ff007988 */ /* 0x0105e80008000c04 */
[----:B-1----:R2:W-:Y:S04]  /*eec0*/  STS.128 [UR4+0x372e0], R20 ;  /* 0x0372e014ff007988 */ /* 0x0025e80008000c04 */
[----:B---3--:R2:W-:Y:S02]  /*eed0*/  STS.128 [UR4+0x372f0], R4 ;  /* 0x0372f004ff007988 */ /* 0x0085e40008000c04 */
.L_x_208:
[----:B------:R-:W-:Y:S05]  /*eee0*/  BSYNC B0 ;  /* 0x0000000000007941 */ /* 0x000fea0003800000 */
.L_x_207:
[----:B------:R-:W-:Y:S01]  /*eef0*/  ELECT P0, URZ, PT ;  /* 0x00000000003f782f */ /* 0x000fe20003800000 */
[----:B------:R-:W-:Y:S01]  /*ef00*/  NOP ;  /* 0x0000000000007918 */ /* 0x000fe20000000000 */
[----:B------:R-:W-:Y:S11]  /*ef10*/  BSSY B0, `(.L_x_209) ;  /* 0x0000047000007945 */ /* 0x000ff60003800000 */
[----:B------:R-:W-:Y:S05]  /*ef20*/  @!P0 BRA `(.L_x_210) ;  /* 0x0000000400148947 */ /* 0x000fea0003800000 */
[----:B--2---:R-:W1:Y:S08]  /*ef30*/  LDC.64 R4, c[0x0][0x518] ;  /* 0x00014600ff047b82 */ /* 0x004e700000000a00 */
[----:B------:R-:W2:Y:S08]  /*ef40*/  LDC.64 R2, c[0x0][0x528] ;  /* 0x00014a00ff027b82 */ /* 0x000eb00000000a00 */
[----:B------:R-:W3:Y:S01]  /*ef50*/  LDC.64 R8, c[0x0][0x510] ;  /* 0x00014400ff087b82 */ /* 0x000ee20000000a00 */
[----:B-1----:R-:W-:-:S07]  /*ef60*/  IMAD.WIDE R4, R18, 0x8, R4 ;  /* 0x0000000812047825 */ /* 0x002fce00078e0204 */
[----:B------:R-:W1:Y:S01]  /*ef70*/  LDC.64 R6, c[0x0][0x520] ;  /* 0x00014800ff067b82 */ /* 0x000e620000000a00 */
[----:B------:R-:W4:Y:S01]  /*ef80*/  LDG.E.64 R4, desc[UR36][R4.64] ;  /* 0x0000002404047981 */ /* 0x000f22000c1e1b00 */
[----:B--2---:R-:W-:-:S06]  /*ef90*/  IMAD.WIDE R2, R18, 0x8, R2 ;  /* 0x0000000812027825 */ /* 0x004fcc00078e0202 */
[----:B------:R-:W2:Y:S01]  /*efa0*/  LDG.E.64 R2, desc[UR36][R2.64] ;  /* 0x0000002402027981 */ /* 0x000ea2000c1e1b00 */
[----:B---3--:R-:W-:-:S06]  /*efb0*/  IMAD.WIDE R8, R18, 0x8, R8 ;  /* 0x0000000812087825 */ /* 0x008fcc00078e0208 */
[----:B------:R-:W3:Y:S01]  /*efc0*/  LDG.E.64 R8, desc[UR36][R8.64] ;  /* 0x0000002408087981 */ /* 0x000ee2000c1e1b00 */
[----:B-1----:R-:W-:-:S06]  /*efd0*/  IMAD.WIDE R6, R18, 0x8, R6 ;  /* 0x0000000812067825 */ /* 0x002fcc00078e0206 */
[----:B------:R-:W3:Y:S01]  /*efe0*/  LDG.E.64 R6, desc[UR36][R6.64] ;  /* 0x0000002406067981 */ /* 0x000ee2000c1e1b00 */
[----:B------:R-:W1:Y:S01]  /*eff0*/  S2UR UR5, SR_CgaCtaId ;  /* 0x00000000000579c3 */ /* 0x000e620000008800 */
[----:B------:R-:W-:Y:S02]  /*f000*/  UMOV UR4, 0x400 ;  /* 0x0000040000047882 */ /* 0x000fe40000000000 */
[----:B-1----:R-:W-:-:S09]  /*f010*/  ULEA UR4, UR5, UR4, 0x18 ;  /* 0x0000000405047291 */ /* 0x002fd2000f8ec03f */
[----:B------:R-:W1:Y:S04]  /*f020*/  LDS R10, [UR4+0x3721c] ;  /* 0x03721c04ff0a7984 */ /* 0x000e680008000800 */
[----:B------:R-:W1:Y:S01]  /*f030*/  LDS R14, [UR4+0x3729c] ;  /* 0x03729c04ff0e7984 */ /* 0x000e620008000800 */
[----:B------:R-:W-:Y:S02]  /*f040*/  UIADD3 UR5, UR4, 0x37200, URZ ;  /* 0x0003720004057890 */ /* 0x000fe4000fffe03f */
[----:B------:R-:W-:-:S06]  /*f050*/  UIADD3 UR6, UR4, 0x37280, URZ ;  /* 0x0003728004067890 */ /* 0x000fcc000fffe03f */
[----:B------:R-:W-:-:S05]  /*f060*/  IMAD.U32 R24, RZ, RZ, UR6 ;  /* 0x00000006ff187e24 */ /* 0x000fca000f8e00ff */
[----:B------:R-:W-:Y:S02]  /*f070*/  SHF.R.U64 R24, R24, 0x4, RZ ;  /* 0x0000000418187819 */ /* 0x000fe400000012ff */
[----:B------:R-:W-:Y:S01]  /*f080*/  CS2R R22, SRZ ;  /* 0x0000000000167805 */ /* 0x000fe2000001ff00 */
[----:B------:R-:W-:Y:S04]  /*f090*/  STS [UR4+0x37230], RZ ;  /* 0x037230ffff007988 */ /* 0x000fe80008000804 */
[----:B------:R-:W-:Y:S04]  /*f0a0*/  STS [UR4+0x37290], R24 ;  /* 0x03729018ff007988 */ /* 0x000fe80008000804 */
[----:B------:R-:W-:Y:S04]  /*f0b0*/  STS [UR4+0x37294], R24 ;  /* 0x03729418ff007988 */ /* 0x000fe80008000804 */
[----:B------:R-:W-:Y:S01]  /*f0c0*/  STS [UR4+0x372b0], RZ ;  /* 0x0372b0ffff007988 */ /* 0x000fe20008000804 */
[----:B----4-:R-:W-:-:S04]  /*f0d0*/  LOP3.LUT R5, R5, 0x1fffffff, RZ, 0xc0, !PT ;  /* 0x1fffffff05057812 */ /* 0x010fc800078ec0ff */
[----:B------:R-:W-:Y:S02]  /*f0e0*/  SHF.R.U32.HI R15, RZ, 0x4, R5 ;  /* 0x00000004ff0f7819 */ /* 0x000fe40000011605 */
[----:B--2---:R-:W-:Y:S02]  /*f0f0*/  LOP3.LUT R3, R3, 0x1fffffff, RZ, 0xc0, !PT ;  /* 0x1fffffff03037812 */ /* 0x004fe400078ec0ff */
[----:B-1----:R-:W-:Y:S02]  /*f100*/  LOP3.LUT R10, R10, 0xf, R15, 0xb8, !PT ;  /* 0x0000000f0a0a7812 */ /* 0x002fe400078eb80f */
[----:B------:R-:W-:-:S04]  /*f110*/  SHF.R.U32.HI R15, RZ, 0x4, R3 ;  /* 0x00000004ff0f7819 */ /* 0x000fc80000011603 */
[----:B------:R-:W-:Y:S01]  /*f120*/  LOP3.LUT R14, R14, 0xf, R15, 0xb8, !PT ;  /* 0x0000000f0e0e7812 */ /* 0x000fe200078eb80f */
[----:B------:R-:W-:Y:S04]  /*f130*/  STS [UR4+0x3721c], R10 ;  /* 0x03721c0aff007988 */ /* 0x000fe80008000804 */
[----:B------:R-:W-:Y:S04]  /*f140*/  STS [UR4+0x3729c], R14 ;  /* 0x03729c0eff007988 */ /* 0x000fe80008000804 */
[----:B------:R-:W1:Y:S04]  /*f150*/  LDS R19, [UR4+0x3721c] ;  /* 0x03721c04ff137984 */ /* 0x000e680008000800 */
[----:B------:R-:W2:Y:S01]  /*f160*/  LDS R20, [UR4+0x3729c] ;  /* 0x03729c04ff147984 */ /* 0x000ea20008000800 */
[----:B-1----:R-:W-:-:S02]  /*f170*/  LOP3.LUT R19, R19, 0xf0, RZ, 0xb8, !PT ;  /* 0x000000f013137812 */ /* 0x002fc400078eb8ff */
[----:B--2---:R-:W-:-:S03]  /*f180*/  LOP3.LUT R20, R20, 0xf0, RZ, 0xb8, !PT ;  /* 0x000000f014147812 */ /* 0x004fc600078eb8ff */
[----:B------:R-:W-:Y:S04]  /*f190*/  STS [UR4+0x3721c], R19 ;  /* 0x03721c13ff007988 */ /* 0x000fe80008000804 */
[----:B------:R-:W-:Y:S04]  /*f1a0*/  STS [UR4+0x3729c], R20 ;  /* 0x03729c14ff007988 */ /* 0x000fe80008000804 */
[----:B------:R-:W1:Y:S04]  /*f1b0*/  LDS R15, [UR4+0x3721c] ;  /* 0x03721c04ff0f7984 */ /* 0x000e680008000800 */
[----:B------:R-:W2:Y:S01]  /*f1c0*/  LDS R25, [UR4+0x3729c] ;  /* 0x03729c04ff197984 */ /* 0x000ea20008000800 */
[----:B------:R-:W-:-:S05]  /*f1d0*/  IMAD.U32 R14, RZ, RZ, UR5 ;  /* 0x00000005ff0e7e24 */ /* 0x000fca000f8e00ff */
[----:B------:R-:W-:Y:S02]  /*f1e0*/  SHF.R.U64 R14, R14, 0x4, RZ ;  /* 0x000000040e0e7819 */ /* 0x000fe400000012ff */
[----:B-1----:R-:W-:Y:S02]  /*f1f0*/  LOP3.LUT R15, R15, 0xf00, RZ, 0xb8, !PT ;  /* 0x00000f000f0f7812 */ /* 0x002fe400078eb8ff */
[----:B--2---:R-:W-:-:S03]  /*f200*/  LOP3.LUT R25, R25, 0xf00, RZ, 0xb8, !PT ;  /* 0x00000f0019197812 */ /* 0x004fc600078eb8ff */
[----:B------:R-:W-:Y:S04]  /*f210*/  STS.64 [UR4+0x37218], R14 ;  /* 0x0372180eff007988 */ /* 0x000fe80008000a04 */
[----:B------:R-:W-:Y:S04]  /*f220*/  STS.64 [UR4+0x37298], R24 ;  /* 0x03729818ff007988 */ /* 0x000fe80008000a04 */
[----:B------:R-:W1:Y:S04]  /*f230*/  LDS R10, [UR4+0x3721c] ;  /* 0x03721c04ff0a7984 */ /* 0x000e680008000800 */
[----:B------:R-:W2:Y:S01]  /*f240*/  LDS R19, [UR4+0x3729c] ;  /* 0x03729c04ff137984 */ /* 0x000ea20008000800 */
[----:B------:R-:W-:Y:S01]  /*f250*/  UIADD3 UR5, UR47, -0x1, URZ ;  /* 0xffffffff2f057890 */ /* 0x000fe2000fffe03f */
[----:B------:R-:W-:-:S05]  /*f260*/  IADD3 R20, R12, -0x1, RZ ;  /* 0xffffffff0c147810 */ /* 0x000fca0007ffe0ff */
[----:B------:R-:W-:Y:S01]  /*f270*/  IMAD.U32 R21, RZ, RZ, UR5 ;  /* 0x00000005ff157e24 */ /* 0x000fe2000f8e00ff */
[----:B------:R-:W-:Y:S01]  /*f280*/  UIADD3 UR5, UR55, -0x1, URZ ;  /* 0xffffffff37057890 */ /* 0x000fe2000fffe03f */
[----:B------:R-:W-:Y:S02]  /*f290*/  SHF.R.U64 R5, R4, 0x4, R5 ;  /* 0x0000000404057819 */ /* 0x000fe40000001205 */
[----:B------:R-:W-:Y:S01]  /*f2a0*/  SHF.R.U64 R4, R2, 0x4, R3 ;  /* 0x0000000402047819 */ /* 0x000fe20000001203 */
[----:B------:R4:W-:Y:S04]  /*f2b0*/  STS.128 [UR4+0x37220], R20 ;  /* 0x03722014ff007988 */ /* 0x0009e80008000c04 */
[----:B------:R1:W-:Y:S04]  /*f2c0*/  STS [UR4+0x37210], R14 ;  /* 0x0372100eff007988 */ /* 0x0003e80008000804 */
[----:B------:R1:W-:Y:S01]  /*f2d0*/  STS [UR4+0x37214], R14 ;  /* 0x0372140eff007988 */ /* 0x0003e20008000804 */
[----:B----4-:R-:W-:-:S03]  /*f2e0*/  IMAD.U32 R21, RZ, RZ, UR5 ;  /* 0x00000005ff157e24 */ /* 0x010fc6000f8e00ff */
[----:B------:R4:W-:Y:S04]  /*f2f0*/  STS [UR4+0x3720c], R5 ;  /* 0x03720c05ff007988 */ /* 0x0009e80008000804 */
[----:B------:R4:W-:Y:S01]  /*f300*/  STS.128 [UR4+0x372a0], R20 ;  /* 0x0372a014ff007988 */ /* 0x0009e20008000c04 */
[----:B-1----:R-:W-:Y:S02]  /*f310*/  LOP3.LUT R2, R10, 0xf000, RZ, 0xb8, !PT ;  /* 0x0000f0000a027812 */ /* 0x002fe400078eb8ff */
[----:B--2---:R-:W-:Y:S01]  /*f320*/  LOP3.LUT R3, R19, 0xf000, RZ, 0xb8, !PT ;  /* 0x0000f00013037812 */ /* 0x004fe200078eb8ff */
[----:B------:R4:W-:Y:S04]  /*f330*/  STS [UR4+0x3728c], R4 ;  /* 0x03728c04ff007988 */ /* 0x0009e80008000804 */
[----:B---3--:R4:W-:Y:S04]  /*f340*/  STS.64 [UR4+0x37200], R8 ;  /* 0x03720008ff007988 */ /* 0x0089e80008000a04 */
[----:B------:R4:W-:Y:S04]  /*f350*/  STS.64 [UR4+0x37280], R6 ;  /* 0x03728006ff007988 */ /* 0x0009e80008000a04 */
[----:B------:R4:W-:Y:S04]  /*f360*/  STS [UR4+0x3721c], R2 ;  /* 0x03721c02ff007988 */ /* 0x0009e80008000804 */
[----:B------:R4:W-:Y:S02]  /*f370*/  STS [UR4+0x3729c], R3 ;  /* 0x03729c03ff007988 */ /* 0x0009e40008000804 */
.L_x_210:
[----:B------:R-:W-:Y:S05]  /*f380*/  BSYNC B0 ;  /* 0x0000000000007941 */ /* 0x000fea0003800000 */
.L_x_209:
[----:B------:R-:W-:Y:S01]  /*f390*/  ELECT P0, URZ, PT ;  /* 0x00000000003f782f */ /* 0x000fe20003800000 */
[----:B------:R-:W-:Y:S01]  /*f3a0*/  NOP ;  /* 0x0000000000007918 */ /* 0x000fe20000000000 */
[----:B------:R-:W-:Y:S11]  /*f3b0*/  BSSY B0, `(.L_x_211) ;  /* 0x0000004000007945 */ /* 0x000ff60003800000 */
[----:B------:R-:W-:Y:S05]  /*f3c0*/  @!P0 BRA `(.L_x_212) ;  /* 0x0000000000088947 */ /* 0x000fea0003800000 */
[----:B------:R0:W-:Y:S01]  /*f3d0*/  UTMACMDFLUSH ;  /* 0x00000000000079b7 */ /* 0x0001e20000000000 */
[----:B------:R-:W-:-:S04]  /*f3e0*/  DEPBAR.LE SB0, 0x0 ;  /* 0x000080000000791a */ /* 0x000fc80000000000 */
.L_x_212:
[----:B------:R-:W-:Y:S05]  /*f3f0*/  BSYNC B0 ;  /* 0x0000000000007941 */ /* 0x000fea0003800000 */
.L_x_211:
[----:B----4-:R-:W3:Y:S01]  /*f400*/  LDL R2, [R1+0xc4] ;  /* 0x0000c40001027983 */ /* 0x010ee20000100800 */
[----:B------:R-:W1:Y:S01]  /*f410*/  S2UR UR6, SR_CgaCtaId ;  /* 0x00000000000679c3 */ /* 0x000e620000008800 */
[----:B------:R-:W-:Y:S01]  /*f420*/  UMOV UR4, 0x400 ;  /* 0x0000040000047882 */ /* 0x000fe20000000000 */
[----:B------:R-:W-:Y:S01]  /*f430*/  IMAD.SHL.U32 R0, R0, 0x4, RZ ;  /* 0x0000000400007824 */ /* 0x000fe200078e00ff */
[----:B------:R-:W-:Y:S02]  /*f440*/  ULDC UR10, c[0x0][0x884] ;  /* 0x00022100000a7ab9 */ /* 0x000fe40000000800 */
[----:B------:R-:W-:Y:S02]  /*f450*/  UIMAD.WIDE UR10, UR10, 0x80, UR8 ;  /* 0x000000800a0a78a5 */ /* 0x000fe4000f8e0208 */
[----:B--2---:R-:W-:Y:S01]  /*f460*/  IADD3 R4, P0, R0, UR8, RZ ;  /* 0x0000000800047c10 */ /* 0x004fe2000ff1e0ff */
[----:B------:R-:W-:-:S03]  /*f470*/  IMAD.MOV.U32 R6, RZ, RZ, 0x1 ;  /* 0x00000001ff067424 */ /* 0x000fc600078e00ff */
[----:B------:R-:W-:Y:S01]  /*f480*/  IADD3.X R5, RZ, UR9, RZ, P0, !PT ;  /* 0x00000009ff057c10 */ /* 0x000fe200087fe4ff */
[----:B-1----:R-:W-:-:S04]  /*f490*/  ULEA UR12, UR6, UR4, 0x18 ;  /* 0x00000004060c7291 */ /* 0x002fc8000f8ec03f */
[----:B------:R-:W-:-:S09]  /*f4a0*/  UIADD3 UR13, UR12, 0x37200, URZ ;  /* 0x000372000c0d7890 */ /* 0x000fd2000fffe03f */
[----:B------:R-:W1:Y:S04]  /*f4b0*/  LDS R7, [R0+UR13] ;  /* 0x0000000d00077984 */ /* 0x000e680008000800 */
[----:B------:R2:W4:Y:S01]  /*f4c0*/  LDS R9, [R0+UR13+0x80] ;  /* 0x0000800d00097984 */ /* 0x0005220008000800 */
[----:B------:R-:W-:Y:S01]  /*f4d0*/  MOV R8, 0x1 ;  /* 0x0000000100087802 */ /* 0x000fe20000000f00 */
[----:B------:R-:W-:Y:S01]  /*f4e0*/  BSSY B0, `(.L_x_213) ;  /* 0x00000e9000007945 */ /* 0x000fe20003800000 */
[----:B------:R-:W-:Y:S01]  /*f4f0*/  IMAD.MOV.U32 R19, RZ, RZ, RZ ;  /* 0x000000ffff137224 */ /* 0x000fe200078e00ff */
[----:B------:R-:W-:Y:S02]  /*f500*/  ULOP3.LUT UR20, UR43, 0x2, URZ, 0xfc, !UPT ;  /* 0x000000022b147892 */ /* 0x000fe4000f8efc3f */
[----:B------:R-:W-:Y:S01]  /*f510*/  UIADD3 UR14, UR12, 0x37280, URZ ;  /* 0x000372800c0e7890 */ /* 0x000fe2000fffe03f */
[----:B-1----:R-:W5:Y:S01]  /*f520*/  ATOMG.E.EXCH.STRONG.GPU PT, RZ, [R4], R7 ;  /* 0x0000000704ff73a8 */ /* 0x002f6200041ee100 */
[----:B---3--:R-:W-:-:S02]  /*f530*/  R2UR UR5, R2 ;  /* 0x00000000020572ca */ /* 0x008fc400000e0000 */
[----:B------:R-:W-:-:S05]  /*f540*/  IADD3 R2, P1, R0, UR10, RZ ;  /* 0x0000000a00027c10 */ /* 0x000fca000ff3e0ff */
[----:B------:R-:W-:Y:S01]  /*f550*/  IMAD.X R3, RZ, RZ, UR11, P1 ;  /* 0x0000000bff037e24 */ /* 0x000fe200088e06ff */
[----:B------:R-:W-:Y:S01]  /*f560*/  ISETP.NE.AND P1, PT, R13, RZ, PT ;  /* 0x000000ff0d00720c */ /* 0x000fe20003f25270 */
[----:B------:R-:W-:Y:S02]  /*f570*/  IMAD.MOV.U32 R13, RZ, RZ, RZ ;  /* 0x000000ffff0d7224 */ /* 0x000fe400078e00ff */
[----:B--2---:R-:W-:Y:S01]  /*f580*/  IMAD.MOV.U32 R0, RZ, RZ, 0x1 ;  /* 0x00000001ff007424 */ /* 0x004fe200078e00ff */
[----:B----4-:R1:W5:Y:S02]  /*f590*/  ATOMG.E.EXCH.STRONG.GPU PT, RZ, [R2], R9 ;  /* 0x0000000902ff73a8 */ /* 0x01036400041ee100 */
[----:B-----5:R-:W-:Y:S01]  /*f5a0*/  ISETP.EQ.OR P2, PT, R11, RZ, P1 ;  /* 0x000000ff0b00720c */ /* 0x020fe20000f42670 */
[----:B------:R-:W-:Y:S01]  /*f5b0*/  ULOP3.LUT UR15, UR5, 0x1, URZ, 0xfc, !UPT ;  /* 0x00000001050f7892 */ /* 0x000fe2000f8efc3f */
[----:B-1----:R-:W-:Y:S02]  /*f5c0*/  PRMT R2, R6, 0x7610, R2 ;  /* 0x0000761006027816 */ /* 0x002fe40000000002 */
[----:B------:R-:W-:-:S09]  /*f5d0*/  PRMT R3, R8, 0x7610, R3 ;  /* 0x0000761008037816 */ /* 0x000fd20000000003 */
.L_x_233:
[----:B------:R-:W-:Y:S01]  /*f5e0*/  LOP3.LUT P0, RZ, R3, 0xff, RZ, 0xc0, !PT ;  /* 0x000000ff03ff7812 */ /* 0x000fe2000780c0ff */
[----:B-1---5:R-:W-:Y:S01]  /*f5f0*/  VIADD R4, R12, 0x7f ;  /* 0x0000007f0c047836 */ /* 0x022fe20000000000 */
[----:B------:R-:W-:Y:S05]  /*f600*/  YIELD ;  /* 0x0000000000007946 */ /* 0x000fea0003800000 */
[----:B------:R-:W-:Y:S01]  /*f610*/  SHF.R.S32.HI R5, RZ, 0x1f, R4 ;  /* 0x0000001fff057819 */ /* 0x000fe20000011404 */
[----:B------:R-:W-:Y:S03]  /*f620*/  BSSY B1, `(.L_x_214) ;  /* 0x0000008000017945 */ /* 0x000fe60003800000 */
[----:B------:R-:W-:-:S02]  /*f630*/  LEA.HI R5, R5, R4, RZ, 0x7 ;  /* 0x0000000405057211 */ /* 0x000fc400078f38ff */
[----:B------:R-:W-:Y:S05]  /*f640*/  @!P0 BRA `(.L_x_215) ;  /* 0x0000000000148947 */ /* 0x000fea0003800000 */
[----:B------:R-:W-:-:S04]  /*f650*/  DEPBAR {5,4,3,2,1,0} ;  /* 0x0000003f0000791a */ /* 0x000fc80000000000 */
[----:B------:R1:W-:Y:S01]  /*f660*/  UTMACCTL.IV [UR8] ;  /* 0x00000000080079b9 */ /* 0x0003e20008000000 */
[----:B------:R-:W-:-:S04]  /*f670*/  DEPBAR {5,4,3,2,1,0} ;  /* 0x0000003f0000791a */ /* 0x000fc80000000000 */
[----:B------:R1:W-:Y:S02]  /*f680*/  UTMACCTL.IV [UR10] ;  /* 0x000000000a0079b9 */ /* 0x0003e40008000000 */
[----:B-1----:R-:W-:Y:S01]  /*f690*/  NOP ;  /* 0x0000000000007918 */ /* 0x002fe20000000000 */
.L_x_215:
[----:B------:R-:W-:Y:S05]  /*f6a0*/  BSYNC B1 ;  /* 0x0000000000017941 */ /* 0x000fea0003800000 */
.L_x_214:
[----:B------:R-:W-:Y:S01]  /*f6b0*/  UMOV UR4, 0xffffffff ;  /* 0xffffffff00047882 */ /* 0x000fe20000000000 */
[----:B------:R-:W-:Y:S02]  /*f6c0*/  SHF.R.S32.HI R8, RZ, 0x7, R5 ;  /* 0x00000007ff087819 */ /* 0x000fe40000011405 */
[----:B------:R-:W-:Y:S05]  /*f6d0*/  BRA.DIV UR4, `(.L_x_216) ;  /* 0x0000003e04647947 */ /* 0x000fea000b800000 */
[----:B------:R-:W-:-:S13]  /*f6e0*/  ELECT P6, URZ, PT ;  /* 0x00000000003f782f */ /* 0x000fda00038c0000 */
.L_x_305:
[----:B------:R-:W-:Y:S01]  /*f6f0*/  ISETP.LT.OR P6, PT, R12, 0x1, !P6 ;  /* 0x000000010c00780c */ /* 0x000fe200077c1670 */
[----:B------:R-:W-:-:S12]  /*f700*/  BSSY B1, `(.L_x_217) ;  /* 0x000002d000017945 */ /* 0x000fd80003800000 */
[----:B------:R-:W-:Y:S05]  /*f710*/  @P6 BRA `(.L_x_218) ;  /* 0x0000000000ac6947 */ /* 0x000fea0003800000 */
[----:B------:R-:W-:Y:S01]  /*f720*/  SHF.L.U32 R17, R17, 0x7, RZ ;  /* 0x0000000711117819 */ /* 0x000fe200000006ff */
[----:B------:R-:W-:Y:S01]  /*f730*/  IMAD.SHL.U32 R16, R16, 0x80, RZ ;  /* 0x0000008010107824 */ /* 0x000fe200078e00ff */
[----:B------:R-:W-:Y:S01]  /*f740*/  MOV R3, R0 ;  /* 0x0000000000037202 */ /* 0x000fe20000000f00 */
[----:B------:R-:W-:Y:S02]  /*f750*/  VIADD R9, R8, 0x1 ;  /* 0x0000000108097836 */ /* 0x000fe40000000000 */
[----:B------:R-:W-:Y:S02]  /*f760*/  IMAD.MOV.U32 R10, RZ, RZ, RZ ;  /* 0x000000ffff0a7224 */ /* 0x000fe400078e00ff */
[----:B------:R-:W-:-:S07]  /*f770*/  IMAD.MOV.U32 R4, RZ, RZ, R13 ;  /* 0x000000ffff047224 */ /* 0x000fce00078e000d */
.L_x_222:
[----:B------:R-:W-:Y:S01]  /*f780*/  LEA R6, R4, UR12, 0x3 ;  /* 0x0000000c04067c11 */ /* 0x000fe2000f8e18ff */
[----:B------:R-:W-:Y:S05]  /*f790*/  YIELD ;  /* 0x0000000000007946 */ /* 0x000fea0003800000 */
[----:B------:R-:W-:Y:S01]  /*f7a0*/  SHF.L.U32 R5, R3, 0x1f, RZ ;  /* 0x0000001f03057819 */ /* 0x000fe200000006ff */
[----:B------:R-:W1:Y:S03]  /*f7b0*/  @!P1 LDC R7, c[0x0][0x500] ;  /* 0x00014000ff079b82 */ /* 0x000e660000000800 */
[----:B------:R-:W2:Y:S02]  /*f7c0*/  SYNCS.PHASECHK.TRANS64.TRYWAIT P0, [R6+URZ+0x370b0], R5 ;  /* 0x0370b005060075a7 */ /* 0x000ea4000800017f */
[----:B--2---:R-:W-:Y:S05]  /*f7d0*/  @!P0 BRA `(.L_x_219) ;  /* 0x0000003c00448947 */ /* 0x004fea0003800000 */
.L_x_306:
[----:B------:R-:W-:Y:S01]  /*f7e0*/  UPRMT UR4, UR20, 0x9910, URZ ;  /* 0x0000991014047896 */ /* 0x000fe2000800003f */
[----:B-1----:R1:W-:Y:S03]  /*f7f0*/  @!P1 SYNCS.ARRIVE.TRANS64 RZ, [R6+URZ+0x37080], R7 ;  /* 0x0370800706ff99a7 */ /* 0x0023e6000800003f */
[----:B------:R-:W-:-:S06]  /*f800*/  UISETP.NE.AND UP0, UPT, UR4, 0x2, UPT ;  /* 0x000000020400788c */ /* 0x000fcc000bf05270 */
[----:B------:R-:W-:-:S13]  /*f810*/  PLOP3.LUT P0, PT, PT, PT, UP0, 0x80, 0x0 ;  /* 0x000000000000781c */ /* 0x000fda0003f0f008 */
[----:B-1----:R-:W-:Y:S05]  /*f820*/  @P0 BRA `(.L_x_220) ;  /* 0x0000000000040947 */ /* 0x002fea0003800000 */
[----:B------:R-:W-:Y:S01]  /*f830*/  BPT.TRAP 0x1 ;  /* 0x000000040000795c */ /* 0x000fe20000300000 */
.L_x_220:
[----:B------:R-:W-:Y:S05]  /*f840*/  @P2 BRA `(.L_x_221) ;  /* 0x0000000000042947 */ /* 0x000fea0003800000 */
[----:B------:R-:W-:Y:S01]  /*f850*/  BPT.TRAP 0x1 ;  /* 0x000000040000795c */ /* 0x000fe20000300000 */
.L_x_221:
[----:B------:R-:W-:Y:S01]  /*f860*/  R2UR UR4, R4 ;  /* 0x00000000040472ca */ /* 0x000fe200000e0000 */
[----:B------:R-:W-:Y:S01]  /*f870*/  VIADD R9, R9, 0xffffffff ;  /* 0xffffffff09097836 */ /* 0x000fe20000000000 */
[----:B------:R-:W-:Y:S01]  /*f880*/  R2UR UR5, R6 ;  /* 0x00000000060572ca */ /* 0x000fe200000e0000 */
[----:B------:R-:W-:Y:S01]  /*f890*/  VIADD R4, R4, 0x1 ;  /* 0x0000000104047836 */ /* 0x000fe20000000000 */
[----:B------:R-:W-:Y:S01]  /*f8a0*/  R2UR UR6, R10 ;  /* 0x000000000a0672ca */ /* 0x000fe200000e0000 */
[----:B------:R-:W-:Y:S01]  /*f8b0*/  UMOV UR22, 0x0 ;  /* 0x0000000000167882 */ /* 0x000fe20000000000 */
[----:B------:R-:W-:Y:S01]  /*f8c0*/  R2UR UR7, R16 ;  /* 0x00000000100772ca */ /* 0x000fe200000e0000 */
[----:B------:R-:W-:Y:S01]  /*f8d0*/  UMOV UR23, 0x10000000 ;  /* 0x1000000000177882 */ /* 0x000fe20000000000 */
[----:B------:R-:W-:Y:S02]  /*f8e0*/  R2UR UR19, R17 ;  /* 0x00000000111372ca */ /* 0x000fe400000e0000 */
[----:B------:R-:W-:-:S02]  /*f8f0*/  ISETP.GT.AND P3, PT, R9, 0x1, PT ;  /* 0x000000010900780c */ /* 0x000fc40003f64270 */
[----:B------:R-:W-:Y:S01]  /*f900*/  ISETP.NE.AND P0, PT, R4, 0x6, PT ;  /* 0x000000060400780c */ /* 0x000fe20003f05270 */
[----:B------:R-:W-:Y:S01]  /*f910*/  ULEA UR4, UR4, UR12, 0xe ;  /* 0x0000000c04047291 */ /* 0x000fe2000f8e703f */
[----:B------:R-:W-:Y:S01]  /*f920*/  IADD3 R10, R10, 0x80, RZ ;  /* 0x000000800a0a7810 */ /* 0x000fe20007ffe0ff */
[----:B------:R-:W-:Y:S01]  /*f930*/  UIADD3 UR5, UR5, 0x37080, URZ ;  /* 0x0003708005057890 */ /* 0x000fe2000fffe03f */
[----:B--2---:R-:W-:Y:S01]  /*f940*/  SEL R6, RZ, 0x1, P0 ;  /* 0x00000001ff067807 */ /* 0x004fe20000000000 */
[----:B------:R-:W-:Y:S01]  /*f950*/  UIADD3 UR16, UR4, 0x18000, URZ ;  /* 0x0001800004107890 */ /* 0x000fe2000fffe03f */
[----:B------:R-:W-:Y:S01]  /*f960*/  SEL R4, R4, RZ, P0 ;  /* 0x000000ff04047207 */ /* 0x000fe20000000000 */
[----:B------:R-:W-:Y:S01]  /*f970*/  UMOV UR18, UR6 ;  /* 0x0000000600127c82 */ /* 0x000fe20008000000 */
[----:B------:R-:W-:Y:S02]  /*f980*/  LOP3.LUT R3, R3, R6, RZ, 0x3c, !PT ;  /* 0x0000000603037212 */ /* 0x000fe400078e3cff */
[----:B------:R-:W-:-:S02]  /*f990*/  UMOV UR17, UR5 ;  /* 0x0000000500117c82 */ /* 0x000fc40008000000 */
[----:B------:R1:W-:Y:S02]  /*f9a0*/  UTMALDG.2D [UR4], [UR8], desc[UR22] ;  /* 0x00001604080075b4 */ /* 0x0003e40008009000 */
[----:B------:R1:W-:Y:S02]  /*f9b0*/  UTMALDG.2D [UR16], [UR10], desc[UR22] ;  /* 0x000016100a0075b4 */ /* 0x0003e40008009000 */
[----:B-1----:R-:W-:Y:S05]  /*f9c0*/  @P3 BRA `(.L_x_222) ;  /* 0xfffffffc006c3947 */ /* 0x002fea000383ffff */
.L_x_218:
[----:B------:R-:W-:Y:S05]  /*f9d0*/  BSYNC B1 ;  /* 0x0000000000017941 */ /* 0x000fea0003800000 */
.L_x_217:
[----:B------:R-:W-:Y:S01]  /*f9e0*/  LOP3.LUT P3, RZ, R2, 0xff, RZ, 0xc0, !PT ;  /* 0x000000ff02ff7812 */ /* 0x000fe2000786c0ff */
[----:B------:R-:W-:Y:S02]  /*f9f0*/  IMAD.IADD R4, R8, 0x1, R13 ;  /* 0x0000000108047824 */ /* 0x000fe400078e020d */
[----:B------:R-:W-:Y:S02]  /*fa00*/  IMAD.U32 R6, RZ, RZ, UR15 ;  /* 0x0000000fff067e24 */ /* 0x000fe4000f8e00ff */
[C---:B------:R-:W-:Y:S01]  /*fa10*/  IMAD.WIDE.U32 R2, R4.reuse, -0x55555555, RZ ;  /* 0xaaaaaaab04027825 */ /* 0x040fe200078e00ff */
[----:B------:R-:W-:Y:S02]  /*fa20*/  ISETP.GT.U32.AND P0, PT, R4, 0x5, PT ;  /* 0x000000050400780c */ /* 0x000fe40003f04070 */
[----:B------:R-:W-:Y:S02]  /*fa30*/  ISETP.NE.AND P4, PT, R6, 0x3, PT ;  /* 0x000000030600780c */ /* 0x000fe40003f85270 */
[----:B------:R-:W-:-:S02]  /*fa40*/  ISETP.LT.U32.AND P0, PT, R8, 0x6, P0 ;  /* 0x000000060800780c */ /* 0x000fc40000701070 */
[----:B------:R-:W-:Y:S01]  /*fa50*/  SHF.R.U32.HI R3, RZ, 0x2, R3 ;  /* 0x00000002ff037819 */ /* 0x000fe20000011603 */
[----:B------:R-:W-:Y:S01]  /*fa60*/  @P3 SYNCS.ARRIVE.TRANS64.A1T0 RZ, [UR12+0x37128], RZ ;  /* 0x037128ffffff39a7 */ /* 0x000fe2000810000c */
[----:B------:R-:W-:Y:S02]  /*fa70*/  ISETP.GE.U32.AND P3, PT, R8, 0x6, PT ;  /* 0x000000060800780c */ /* 0x000fe40003f66070 */
[----:B------:R-:W-:Y:S01]  /*fa80*/  SEL R5, RZ, 0x1, !P0 ;  /* 0x00000001ff057807 */ /* 0x000fe20004000000 */
[----:B------:R-:W-:-:S03]  /*fa90*/  IMAD R13, R3, -0x6, R4 ;  /* 0xfffffffa030d7824 */ /* 0x000fc600078e0204 */
[----:B------:R-:W-:-:S07]  /*faa0*/  LOP3.LUT R0, R0, R5, RZ, 0x3c, !PT ;  /* 0x0000000500007212 */ /* 0x000fce00078e3cff */
[----:B------:R-:W-:Y:S01]  /*fab0*/  @P3 LOP3.LUT R0, R0, 0x1, R3, 0x78, !PT ;  /* 0x0000000100003812 */ /* 0x000fe200078e7803 */
[----:B------:R-:W-:Y:S06]  /*fac0*/  @!P4 BRA `(.L_x_223) ;  /* 0x000000000004c947 */ /* 0x000fec0003800000 */
[----:B------:R-:W-:Y:S01]  /*fad0*/  BPT.TRAP 0x1 ;  /* 0x000000040000795c */ /* 0x000fe20000300000 */
.L_x_223:
[----:B------:R-:W2:Y:S01]  /*fae0*/  LDL R4, [R1+0xc0] ;  /* 0x0000c00001047983 */ /* 0x000ea20000100800 */
[----:B------:R-:W-:Y:S01]  /*faf0*/  SHF.L.U32 R2, R19, 0x1f, RZ ;  /* 0x0000001f13027819 */ /* 0x000fe200000006ff */
[----:B------:R-:W-:Y:S01]  /*fb00*/  BSSY B1, `(.L_x_224) ;  /* 0x0000005000017945 */ /* 0x000fe20003800000 */
[C---:B--2---:R-:W-:Y:S02]  /*fb10*/  LEA R3, R4.reuse, UR12, 0x3 ;  /* 0x0000000c04037c11 */ /* 0x044fe4000f8e18ff */
[----:B------:R-:W-:Y:S02]  /*fb20*/  LEA R4, R4, UR12, 0x4 ;  /* 0x0000000c04047c11 */ /* 0x000fe4000f8e20ff */
[----:B------:R-:W1:Y:S02]  /*fb30*/  SYNCS.PHASECHK.TRANS64.TRYWAIT P0, [R3+URZ+0x37000], R2 ;  /* 0x03700002030075a7 */ /* 0x000e64000800017f */
[----:B-1----:R-:W-:Y:S05]  /*fb40*/  @!P0 BRA `(.L_x_225) ;  /* 0x00000038007c8947 */ /* 0x002fea0003800000 */
.L_x_307:
[----:B------:R-:W-:Y:S05]  /*fb50*/  BSYNC B1 ;  /* 0x0000000000017941 */ /* 0x000fea0003800000 */
.L_x_224:
[----:B------:R-:W2:Y:S01]  /*fb60*/  LDS.128 R4, [R4+0x37150] ;  /* 0x0371500004047984 */ /* 0x000ea20000000c00 */
[----:B------:R-:W-:Y:S01]  /*fb70*/  @!PT LDS RZ, [RZ] ;  /* 0x00000000fffff984 */ /* 0x000fe20000000800 */
[----:B------:R-:W-:Y:S01]  /*fb80*/  @!PT LDS RZ, [RZ] ;  /* 0x00000000fffff984 */ /* 0x000fe20000000800 */
[----:B------:R-:W-:Y:S01]  /*fb90*/  @!PT LDS RZ, [RZ] ;  /* 0x00000000fffff984 */ /* 0x000fe20000000800 */
[----:B------:R-:W-:Y:S01]  /*fba0*/  @!PT LDS RZ, [RZ] ;  /* 0x00000000fffff984 */ /* 0x000fe20000000800 */
[----:B------:R3:W-:Y:S06]  /*fbb0*/  MEMBAR.ALL.CTA ;  /* 0x0000000000007992 */ /* 0x0007ec0000008000 */
[----:B---3--:R-:W3:Y:S01]  /*fbc0*/  FENCE.VIEW.ASYNC.S ;  /* 0x00000000000073c6 */ /* 0x008ee20000000000 */
[----:B--2---:R-:W-:Y:S01]  /*fbd0*/  IMAD.MOV.U32 R17, RZ, RZ, R5 ;  /* 0x000000ffff117224 */ /* 0x004fe200078e0005 */
[----:B------:R-:W-:Y:S01]  /*fbe0*/  MOV R16, R4 ;  /* 0x0000000400107202 */ /* 0x000fe20000000f00 */
[----:B---3--:R-:W-:Y:S06]  /*fbf0*/  @!P4 BRA `(.L_x_226) ;  /* 0x000000000004c947 */ /* 0x008fec0003800000 */
[----:B------:R-:W-:Y:S01]  /*fc00*/  BPT.TRAP 0x1 ;  /* 0x000000040000795c */ /* 0x000fe20000300000 */
.L_x_226:
[----:B------:R-:W2:Y:S01]  /*fc10*/  S2R R5, SR_CgaCtaId ;  /* 0x0000000000057919 */ /* 0x000ea20000008800 */
[----:B------:R-:W-:Y:S01]  /*fc20*/  ISETP.NE.AND P0, PT, R7, RZ, PT ;  /* 0x000000ff0700720c */ /* 0x000fe20003f05270 */
[----:B-1----:R-:W-:Y:S01]  /*fc30*/  VIADD R2, R3, 0x37040 ;  /* 0x0003704003027836 */ /* 0x002fe20000000000 */
[CC--:B------:R-:W-:Y:S02]  /*fc40*/  ISETP.NE.AND P3, PT, R6.reuse, R18.reuse, PT ;  /* 0x000000120600720c */ /* 0x0c0fe40003f65270 */
[----:B------:R-:W-:Y:S02]  /*fc50*/  ISETP.EQ.OR P0, PT, R6, R18, !P0 ;  /* 0x000000120600720c */ /* 0x000fe40004702670 */
[----:B--2---:R-:W-:-:S04]  /*fc60*/  PRMT R2, R5, 0x654, R2 ;  /* 0x0000065405027816 */ /* 0x004fc80000000002 */
[----:B------:R1:W-:Y:S07]  /*fc70*/  SYNCS.ARRIVE.TRANS64.RED.A1T0 RZ, [R2+URZ], RZ ;  /* 0x000000ff02ff79a7 */ /* 0x0003ee000810043f */
[----:B------:R-:W-:Y:S05]  /*fc80*/  @P0 BRA `(.L_x_227) ;  /* 0x00000004008c0947 */ /* 0x000fea0003800000 */
[----:B-1----:R-:W1:Y:S02]  /*fc90*/  LDC.64 R2, c[0x0][0x290] ;  /* 0x0000a400ff027b82 */ /* 0x002e640000000a00 */
[----:B-1----:R-:W-:-:S05]  /*fca0*/  IMAD.WIDE R2, R6, 0xc, R2 ;  /* 0x0000000c06027825 */ /* 0x002fca00078e0202 */
[----:B------:R1:W5:Y:S01]  /*fcb0*/  LDG.E R12, desc[UR36][R2.64+0x8] ;  /* 0x00000824020c7981 */ /* 0x000362000c1e1900 */
[----:B------:R-:W-:-:S03]  /*fcc0*/  UMOV UR4, 0xffffffff ;  /* 0xffffffff00047882 */ /* 0x000fc60000000000 */
[----:B------:R-:W-:Y:S05]  /*fcd0*/  BRA.DIV UR4, `(.L_x_228) ;  /* 0x0000003a042c7947 */ /* 0x000fea000b800000 */
[----:B------:R-:W-:-:S13]  /*fce0*/  ELECT P6, URZ, PT ;  /* 0x00000000003f782f */ /* 0x000fda00038c0000 */
.L_x_310:
[----:B------:R-:W-:Y:S04]  /*fcf0*/  BSSY B1, `(.L_x_229) ;  /* 0x0000049000017945 */ /* 0x000fe80003800000 */
[----:B------:R-:W-:Y:S05]  /*fd00*/  @!P6 BRA `(.L_x_230) ;  /* 0x00000004001ce947 */ /* 0x000fea0003800000 */
[C---:B------:R-:W-:Y:S01]  /*fd10*/  IMAD.SHL.U32 R18, R6.reuse, 0x8, RZ ;  /* 0x0000000806127824 */ /* 0x040fe200078e00ff */
[----:B------:R-:W-:Y:S01]  /*fd20*/  SHF.R.S32.HI R21, RZ, 0x1f, R6 ;  /* 0x0000001fff157819 */ /* 0x000fe20000011406 */
[----:B------:R-:W-:Y:S01]  /*fd30*/  ULDC.64 UR4, c[0x0][0x510] ;  /* 0x0001440000047ab9 */ /* 0x000fe20000000a00 */
[----:B------:R-:W-:Y:S01]  /*fd40*/  ULDC.64 UR6, c[0x0][0x520] ;  /* 0x0001480000067ab9 */ /* 0x000fe20000000a00 */
[----:B------:R-:W2:Y:S01]  /*fd50*/  LDG.E R20, desc[UR36][R2.64] ;  /* 0x0000002402147981 */ /* 0x000ea2000c1e1900 */
[----:B------:R-:W-:Y:S02]  /*fd60*/  SHF.L.U64.HI R21, R6, 0x3, R21 ;  /* 0x0000000306157819 */ /* 0x000fe40000010215 */
[C---:B------:R-:W-:Y:S02]  /*fd70*/  IADD3 R8, P0, R18.reuse, UR4, RZ ;  /* 0x0000000412087c10 */ /* 0x040fe4000ff1e0ff */
[----:B------:R-:W-:Y:S02]  /*fd80*/  IADD3 R4, P4, R18, UR6, RZ ;  /* 0x0000000612047c10 */ /* 0x000fe4000ff9e0ff */
[C---:B------:R-:W-:Y:S01]  /*fd90*/  IADD3.X R9, R21.reuse, UR5, RZ, P0, !PT ;  /* 0x0000000515097c10 */ /* 0x040fe200087fe4ff */
[----:B------:R-:W-:Y:S01]  /*fda0*/  ULDC.64 UR4, c[0x0][0x518] ;  /* 0x0001460000047ab9 */ /* 0x000fe20000000a00 */
[----:B------:R-:W-:-:S03]  /*fdb0*/  IADD3.X R5, R21, UR7, RZ, P4, !PT ;  /* 0x0000000715057c10 */ /* 0x000fc6000a7fe4ff */
[----:B------:R-:W3:Y:S04]  /*fdc0*/  LDG.E.64 R14, desc[UR36][R8.64] ;  /* 0x00000024080e7981 */ /* 0x000ee8000c1e1b00 */
[----:B------:R4:W2:Y:S02]  /*fdd0*/  LDG.E.64 R10, desc[UR36][R4.64] ;  /* 0x00000024040a7981 */ /* 0x0008a4000c1e1b00 */
[----:B----4-:R-:W-:-:S04]  /*fde0*/  IADD3 R4, P0, R18, UR4, RZ ;  /* 0x0000000412047c10 */ /* 0x010fc8000ff1e0ff */
[----:B------:R-:W-:Y:S01]  /*fdf0*/  IADD3.X R5, R21, UR5, RZ, P0, !PT ;  /* 0x0000000515057c10 */ /* 0x000fe200087fe4ff */
[----:B------:R-:W-:-:S04]  /*fe00*/  ULDC.64 UR4, c[0x0][0x528] ;  /* 0x00014a0000047ab9 */ /* 0x000fc80000000a00 */
[----:B------:R4:W2:Y:S02]  /*fe10*/  LDG.E.64 R8, desc[UR36][R4.64] ;  /* 0x0000002404087981 */ /* 0x0008a4000c1e1b00 */
[----:B----4-:R-:W-:-:S04]  /*fe20*/  IADD3 R4, P0, R18, UR4, RZ ;  /* 0x0000000412047c10 */ /* 0x010fc8000ff1e0ff */
[----:B------:R-:W-:-:S06]  /*fe30*/  IADD3.X R5, R21, UR5, RZ, P0, !PT ;  /* 0x0000000515057c10 */ /* 0x000fcc00087fe4ff */
[----:B------:R-:W4:Y:S04]  /*fe40*/  LDG.E.64 R4, desc[UR36][R4.64] ;  /* 0x0000002404047981 */ /* 0x000f28000c1e1b00 */
[----:B---3--:R-:W-:Y:S04]  /*fe50*/  STS.64 [UR13], R14 ;  /* 0x0000000eff007988 */ /* 0x008fe80008000a0d */
[----:B--2---:R-:W-:Y:S04]  /*fe60*/  STS.64 [UR14], R10 ;  /* 0x0000000aff007988 */ /* 0x004fe80008000a0e */
[----:B------:R-:W2:Y:S01]  /*fe70*/  LDS R18, [UR13+0x1c] ;  /* 0x00001c0dff127984 */ /* 0x000ea20008000800 */
[----:B------:R-:W-:-:S04]  /*fe80*/  LOP3.LUT R23, R9, 0x1fffffff, RZ, 0xc0, !PT ;  /* 0x1fffffff09177812 */ /* 0x000fc800078ec0ff */
[----:B------:R-:W-:-:S04]  /*fe90*/  SHF.R.U32.HI R9, RZ, 0x4, R23 ;  /* 0x00000004ff097819 */ /* 0x000fc80000011617 */
[----:B--2---:R-:W-:Y:S02]  /*fea0*/  LOP3.LUT R9, R18, 0xf, R9, 0xb8, !PT ;  /* 0x0000000f12097812 */ /* 0x004fe400078eb809 */
[----:B------:R1:W2:Y:S04]  /*feb0*/  LDG.E R18, desc[UR36][R2.64+0x4] ;  /* 0x0000042402127981 */ /* 0x0002a8000c1e1900 */
[----:B------:R-:W-:Y:S04]  /*fec0*/  STS [UR13+0x1c], R9 ;  /* 0x00001c09ff007988 */ /* 0x000fe8000800080d */
[----:B------:R-:W3:Y:S02]  /*fed0*/  LDS R21, [UR13+0x1c] ;  /* 0x00001c0dff157984 */ /* 0x000ee40008000800 */
[----:B---3--:R-:W-:-:S05]  /*fee0*/  LOP3.LUT R21, R21, 0xf0, RZ, 0xb8, !PT ;  /* 0x000000f015157812 */ /* 0x008fca00078eb8ff */
[----:B------:R-:W-:Y:S04]  /*fef0*/  STS [UR13+0x1c], R21 ;  /* 0x00001c15ff007988 */ /* 0x000fe8000800080d */
[----:B------:R-:W3:Y:S01]  /*ff00*/  LDS R15, [UR13+0x1c] ;  /* 0x00001c0dff0f7984 */ /* 0x000ee20008000800 */
[----:B------:R-:W-:-:S05]  /*ff10*/  IMAD.U32 R14, RZ, RZ, UR13 ;  /* 0x0000000dff0e7e24 */ /* 0x000fca000f8e00ff */
[----:B------:R-:W-:Y:S02]  /*ff20*/  SHF.R.U64 R14, R14, 0x4, RZ ;  /* 0x000000040e0e7819 */ /* 0x000fe400000012ff */
[----:B---3--:R-:W-:-:S05]  /*ff30*/  LOP3.LUT R15, R15, 0xf00, RZ, 0xb8, !PT ;  /* 0x00000f000f0f7812 */ /* 0x008fca00078eb8ff */
[----:B------:R-:W-:Y:S04]  /*ff40*/  STS.64 [UR13+0x18], R14 ;  /* 0x0000180eff007988 */ /* 0x000fe80008000a0d */
[----:B------:R-:W1:Y:S01]  /*ff50*/  LDS R24, [UR13+0x1c] ;  /* 0x00001c0dff187984 */ /* 0x000e620008000800 */
[----:B------:R-:W-:Y:S02]  /*ff60*/  SHF.R.U64 R22, R8, 0x4, R23 ;  /* 0x0000000408167819 */ /* 0x000fe40000001217 */
[----:B------:R-:W-:Y:S02]  /*ff70*/  CS2R R10, SRZ ;  /* 0x00000000000a7805 */ /* 0x000fe4000001ff00 */
[----:B-----5:R-:W-:Y:S01]  /*ff80*/  IADD3 R8, R12, -0x1, RZ ;  /* 0xffffffff0c087810 */ /* 0x020fe20007ffe0ff */
[----:B------:R-:W-:Y:S01]  /*ff90*/  VIADD R9, R20, 0xffffffff ;  /* 0xffffffff14097836 */ /* 0x000fe20000000000 */
[----:B------:R-:W-:Y:S04]  /*ffa0*/  STS [UR13+0x10], R14 ;  /* 0x0000100eff007988 */ /* 0x000fe8000800080d */
[----:B------:R-:W-:Y:S04]  /*ffb0*/  STS [UR13+0x14], R14 ;  /* 0x0000140eff007988 */ /* 0x000fe8000800080d */
[----:B------:R-:W-:Y:S04]  /*ffc0*/  STS.128 [UR13+0x20], R8 ;  /* 0x00002008ff007988 */ /* 0x000fe80008000c0d */
[----:B------:R-:W-:Y:S04]  /*ffd0*/  STS [UR13+0xc], R22 ;  /* 0x00000c16ff007988 */ /* 0x000fe8000800080d */
[----:B------:R-:W-:Y:S01]  /*ffe0*/  STS [UR13+0x30], RZ ;  /* 0x000030ffff007988 */ /* 0x000fe2000800080d */
[----:B-1----:R-:W-:-:S05]  /*fff0*/  LOP3.LUT R2, R24, 0xf000, RZ, 0xb8, !PT ;  /* 0x0000f00018027812 */ /* 0x002fca00078eb8ff */
[----:B------:R-:W-:Y:S04]  /*10000*/  STS [UR13+0x1c], R2 ;  /* 0x00001c02ff007988 */ /* 0x000fe8000800080d */
[----:B------:R-:W1:Y:S01]  /*10010*/  LDS R3, [UR14+0x1c] ;  /* 0x00001c0eff037984 */ /* 0x000e620008000800 */
[----:B----4-:R-:W-:-:S04]  /*10020*/  LOP3.LUT R15, R5, 0x1fffffff, RZ, 0xc0, !PT ;  /* 0x1fffffff050f7812 */ /* 0x010fc800078ec0ff */
[----:B------:R-:W-:-:S04]  /*10030*/  SHF.R.U32.HI R20, RZ, 0x4, R15 ;  /* 0x00000004ff147819 */ /* 0x000fc8000001160f */
[----:B-1----:R-:W-:-:S05]  /*10040*/  LOP3.LUT R5, R3, 0xf, R20, 0xb8, !PT ;  /* 0x0000000f03057812 */ /* 0x002fca00078eb814 */
[----:B------:R-:W-:Y:S04]  /*10050*/  STS [UR14+0x1c], R5 ;  /* 0x00001c05ff007988 */ /* 0x000fe8000800080e */
[----:B------:R-:W1:Y:S02]  /*10060*/  LDS R3, [UR14+0x1c] ;  /* 0x00001c0eff037984 */ /* 0x000e640008000800 */
[----:B-1----:R-:W-:-:S05]  /*10070*/  LOP3.LUT R14, R3, 0xf0, RZ, 0xb8, !PT ;  /* 0x000000f0030e7812 */ /* 0x002fca00078eb8ff */
[----:B------:R-:W-:Y:S04]  /*10080*/  STS [UR14+0x1c], R14 ;  /* 0x00001c0eff007988 */ /* 0x000fe8000800080e */
[----:B------:R-:W1:Y:S01]  /*10090*/  LDS R3, [UR14+0x1c] ;  /* 0x00001c0eff037984 */ /* 0x000e620008000800 */
[----:B------:R-:W-:-:S05]  /*100a0*/  IMAD.U32 R2, RZ, RZ, UR14 ;  /* 0x0000000eff027e24 */ /* 0x000fca000f8e00ff */
[----:B------:R-:W-:Y:S02]  /*100b0*/  SHF.R.U64 R2, R2, 0x4, RZ ;  /* 0x0000000402027819 */ /* 0x000fe400000012ff */
[----:B-1----:R-:W-:-:S05]  /*100c0*/  LOP3.LUT R3, R3, 0xf00, RZ, 0xb8, !PT ;  /* 0x00000f0003037812 */ /* 0x002fca00078eb8ff */
[----:B------:R-:W-:Y:S04]  /*100d0*/  STS.64 [UR14+0x18], R2 ;  /* 0x00001802ff007988 */ /* 0x000fe80008000a0e */
[----:B------:R-:W1:Y:S01]  /*100e0*/  LDS R20, [UR14+0x1c] ;  /* 0x00001c0eff147984 */ /* 0x000e620008000800 */
[----:B------:R-:W-:Y:S01]  /*100f0*/  SHF.R.U64 R5, R4, 0x4, R15 ;  /* 0x0000000404057819 */ /* 0x000fe2000000120f */
[----:B--2---:R-:W-:Y:S02]  /*10100*/  VIADD R9, R18, 0xffffffff ;  /* 0xffffffff12097836 */ /* 0x004fe40000000000 */
[----:B------:R2:W-:Y:S04]  /*10110*/  STS [UR14+0x10], R2 ;  /* 0x00001002ff007988 */ /* 0x0005e8000800080e */
[----:B------:R2:W-:Y:S04]  /*10120*/  STS.128 [UR14+0x20], R8 ;  /* 0x00002008ff007988 */ /* 0x0005e80008000c0e */
[----:B------:R2:W-:Y:S04]  /*10130*/  STS [UR14+0xc], R5 ;  /* 0x00000c05ff007988 */ /* 0x0005e8000800080e */
[----:B------:R2:W-:Y:S04]  /*10140*/  STS [UR14+0x14], R2 ;  /* 0x00001402ff007988 */ /* 0x0005e8000800080e */
[----:B------:R-:W-:Y:S01]  /*10150*/  STS [UR14+0x30], RZ ;  /* 0x000030ffff007988 */ /* 0x000fe2000800080e */
[----:B-1----:R-:W-:-:S05]  /*10160*/  LOP3.LUT R4, R20, 0xf000, RZ, 0xb8, !PT ;  /* 0x0000f00014047812 */ /* 0x002fca00078eb8ff */
[----:B------:R2:W-:Y:S02]  /*10170*/  STS [UR14+0x1c], R4 ;  /* 0x00001c04ff007988 */ /* 0x0005e4000800080e */
.L_x_230:
[----:B------:R-:W-:Y:S05]  /*10180*/  BSYNC B1 ;  /* 0x0000000000017941 */ /* 0x000fea0003800000 */
.L_x_229:
[----:B------:R-:W-:-:S03]  /*10190*/  UMOV UR4, 0xffffffff ;  /* 0xffffffff00047882 */ /* 0x000fc60000000000 */
[----:B------:R-:W-:Y:S05]  /*101a0*/  BRA.DIV UR4, `(.L_x_231) ;  /* 0x0000003604187947 */ /* 0x000fea000b800000 */
[----:B------:R-:W-:Y:S01]  /*101b0*/  ELECT P6, URZ, PT ;  /* 0x00000000003f782f */ /* 0x000fe200038c0000 */
[----:B------:R-:W-:-:S12]  /*101c0*/  NOP ;  /* 0x0000000000007918 */ /* 0x000fd80000000000 */
.L_x_314:
[----:B-12---:R-:W1:Y:S02]  /*101d0*/  S2R R2, SR_LANEID ;  /* 0x0000000000027919 */ /* 0x006e640000000000 */
[----:B-1----:R-:W-:-:S04]  /*101e0*/  SHF.L.U32 R8, R2, 0x2, RZ ;  /* 0x0000000202087819 */ /* 0x002fc800000006ff */
[C---:B------:R-:W-:Y:S01]  /*101f0*/  IADD3 R4, P0, R8.reuse, UR8, RZ ;  /* 0x0000000808047c10 */ /* 0x040fe2000ff1e0ff */
[----:B------:R1:W2:Y:S01]  /*10200*/  LDS R9, [R8+UR13] ;  /* 0x0000000d08097984 */ /* 0x0002a20008000800 */
[----:B------:R-:W-:-:S03]  /*10210*/  IADD3 R2, P4, R8, UR10, RZ ;  /* 0x0000000a08027c10 */ /* 0x000fc6000ff9e0ff */
[----:B------:R1:W3:Y:S01]  /*10220*/  LDS R11, [R8+UR13+0x80] ;  /* 0x0000800d080b7984 */ /* 0x0002e20008000800 */
[----:B------:R-:W-:Y:S09]  /*10230*/  @!P6 BRA `(.L_x_232) ;  /* 0x000000000008e947 */ /* 0x000ff20003800000 */
[----:B------:R0:W-:Y:S01]  /*10240*/  UTMACMDFLUSH ;  /* 0x00000000000079b7 */ /* 0x0001e20000000000 */
[----:B------:R-:W-:-:S04]  /*10250*/  DEPBAR.LE SB0, 0x0 ;  /* 0x000080000000791a */ /* 0x000fc80000000000 */
.L_x_232:
[----:B------:R-:W-:Y:S01]  /*10260*/  IMAD.X R5, RZ, RZ, UR9, P0 ;  /* 0x00000009ff057e24 */ /* 0x000fe200080e06ff */
[----:B------:R-:W-:Y:S05]  /*10270*/  WARPSYNC.ALL ;  /* 0x0000000000007948 */ /* 0x000fea0003800000 */
[----:B------:R-:W-:Y:S01]  /*10280*/  IMAD.X R3, RZ, RZ, UR11, P4 ;  /* 0x0000000bff037e24 */ /* 0x000fe2000a0e06ff */
[----:B--2---:R2:W5:Y:S04]  /*10290*/  ATOMG.E.EXCH.STRONG.GPU PT, RZ, [R4], R9 ;  /* 0x0000000904ff73a8 */ /* 0x00456800041ee100 */
[----:B---3--:R2:W5:Y:S01]  /*102a0*/  ATOMG.E.EXCH.STRONG.GPU PT, RZ, [R2], R11 ;  /* 0x0000000b02ff73a8 */ /* 0x00856200041ee100 */
[----:B------:R-:W-:-:S07]  /*102b0*/  IMAD.MOV.U32 R18, RZ, RZ, R6 ;  /* 0x000000ffff127224 */ /* 0x000fce00078e0006 */
.L_x_227:
[----:B-12---:R-:W2:Y:S01]  /*102c0*/  LDL.LU R2, [R1+0xc0] ;  /* 0x0000c00001027983 */ /* 0x006ea20000300800 */
[----:B------:R-:W-:Y:S02]  /*102d0*/  ISETP.NE.AND P4, PT, R7, RZ, PT ;  /* 0x000000ff0700720c */ /* 0x000fe40003f85270 */
[----:B------:R-:W-:Y:S02]  /*102e0*/  SEL R3, RZ, 0x1, !P3 ;  /* 0x00000001ff037807 */ /* 0x000fe40005800000 */
[----:B--2---:R-:W-:-:S04]  /*102f0*/  IADD3 R4, R2, 0x1, RZ ;  /* 0x0000000102047810 */ /* 0x004fc80007ffe0ff */
[----:B------:R-:W-:-:S04]  /*10300*/  ISETP.NE.AND P0, PT, R4, 0x8, PT ;  /* 0x000000080400780c */ /* 0x000fc80003f05270 */
[----:B------:R-:W-:Y:S02]  /*10310*/  SEL R4, R4, RZ, P0 ;  /* 0x000000ff04047207 */ /* 0x000fe40000000000 */
[----:B------:R-:W-:-:S03]  /*10320*/  SEL R2, RZ, 0x1, P0 ;  /* 0x00000001ff027807 */ /* 0x000fc60000000000 */
[----:B------:R1:W-:Y:S01]  /*10330*/  STL [R1+0xc0], R4 ;  /* 0x0000c00401007387 */ /* 0x0003e20000100800 */
[----:B------:R-:W-:Y:S02]  /*10340*/  LOP3.LUT R19, R19, R2, RZ, 0x3c, !PT ;  /* 0x0000000213137212 */ /* 0x000fe400078e3cff */
[----:B------:R-:W-:Y:S01]  /*10350*/  PRMT R2, RZ, 0x7610, R2 ;  /* 0x00007610ff027816 */ /* 0x000fe20000000002 */
[----:B------:R-:W-:Y:S06]  /*10360*/  @P4 BRA `(.L_x_233) ;  /* 0xfffffff0009c4947 */ /* 0x000fec000383ffff */
[----:B------:R-:W-:Y:S05]  /*10370*/  BSYNC B0 ;  /* 0x0000000000007941 */ /* 0x000fea0003800000 */
.L_x_213:
[----:B------:R-:W-:-:S03]  /*10380*/  UMOV UR4, 0xffffffff ;  /* 0xffffffff00047882 */ /* 0x000fc60000000000 */
[----:B------:R-:W-:Y:S05]  /*10390*/  BRA.DIV UR4, `(.L_x_234) ;  /* 0x0000003204cc7947 */ /* 0x000fea000b800000 */
[----:B-----5:R-:W-:-:S13]  /*103a0*/  ELECT P6, URZ, PT ;  /* 0x00000000003f782f */ /* 0x020fda00038c0000 */
.L_x_317:
[----:B------:R-:W-:Y:S04]  /*103b0*/  BSSY B0, `(.L_x_235) ;  /* 0x000003c000007945 */ /* 0x000fe80003800000 */
[----:B------:R-:W-:Y:S05]  /*103c0*/  @!P6 BRA `(.L_x_236) ;  /* 0x0000000000e8e947 */ /* 0x000fea0003800000 */
[----:B------:R-:W-:-:S04]  /*103d0*/  ULOP3.LUT UR4, UR43, 0x2, URZ, 0xfc, !UPT ;  /* 0x000000022b047892 */ /* 0x000fc8000f8efc3f */
[----:B------:R-:W-:-:S06]  /*103e0*/  UISETP.NE.AND UP0, UPT, UR4, 0x3, UPT ;  /* 0x000000030400788c */ /* 0x000fcc000bf05270 */
[----:B------:R-:W-:-:S13]  /*103f0*/  PLOP3.LUT P0, PT, PT, PT, UP0, 0x80, 0x0 ;  /* 0x000000000000781c */ /* 0x000fda0003f0f008 */
[----:B------:R-:W-:Y:S05]  /*10400*/  @!P0 BRA `(.L_x_237) ;  /* 0x0000000000048947 */ /* 0x000fea0003800000 */
[----:B------:R-:W-:Y:S01]  /*10410*/  BPT.TRAP 0x1 ;  /* 0x000000040000795c */ /* 0x000fe20000300000 */
.L_x_237:
[----:B------:R-:W-:Y:S01]  /*10420*/  IMAD.U32 R2, RZ, RZ, UR12 ;  /* 0x0000000cff027e24 */ /* 0x000fe2000f8e00ff */
[----:B-1----:R-:W-:-:S03]  /*10430*/  SHF.L.U32 R4, R0, 0x1f, RZ ;  /* 0x0000001f00047819 */ /* 0x002fc600000006ff */
[----:B------:R-:W-:-:S04]  /*10440*/  VIADD R2, R2, 0x370b0 ;  /* 0x000370b002027836 */ /* 0x000fc80000000000 */
[C---:B------:R-:W-:Y:S01]  /*10450*/  IMAD R7, R13.reuse, 0x8, R2 ;  /* 0x000000080d077824 */ /* 0x040fe200078e0202 */
[----:B------:R-:W-:-:S03]  /*10460*/  IADD3 R13, R13, 0x1, RZ ;  /* 0x000000010d0d7810 */ /* 0x000fc60007ffe0ff */
[----:B------:R-:W1:Y:S01]  /*10470*/  SYNCS.PHASECHK.TRANS64.TRYWAIT P0, [R7+URZ], R4 ;  /* 0x00000004070075a7 */ /* 0x000e62000800017f */
[----:B------:R-:W-:-:S04]  /*10480*/  ISETP.NE.AND P1, PT, R13, 0x6, PT ;  /* 0x000000060d00780c */ /* 0x000fc80003f25270 */
[----:B------:R-:W-:Y:S02]  /*10490*/  SEL R3, RZ, 0x1, P1 ;  /* 0x00000001ff037807 */ /* 0x000fe40000800000 */
[----:B------:R-:W-:Y:S02]  /*104a0*/  SEL R13, R13, RZ, P1 ;  /* 0x000000ff0d0d7207 */ /* 0x000fe40000800000 */
[----:B------:R-:W-:-:S03]  /*104b0*/  LOP3.LUT R6, R0, R3, RZ, 0x3c, !PT ;  /* 0x0000000300067212 */ /* 0x000fc600078e3cff */
[----:B------:R-:W-:Y:S01]  /*104c0*/  IMAD R8, R13, 0x8, R2 ;  /* 0x000000080d087824 */ /* 0x000fe200078e0202 */
[----:B------:R-:W-:Y:S01]  /*104d0*/  SHF.L.U32 R5, R6, 0x1f, RZ ;  /* 0x0000001f06057819 */ /* 0x000fe200000006ff */
[----:B-1----:R-:W-:Y:S06]  /*104e0*/  @!P0 BRA `(.L_x_238) ;  /* 0x0000003000988947 */ /* 0x002fec0003800000 */
.L_x_318:
[----:B------:R-:W2:Y:S01]  /*104f0*/  SYNCS.PHASECHK.TRANS64.TRYWAIT P0, [R8+URZ], R5 ;  /* 0x00000005080075a7 */ /* 0x000ea2000800017f */
[----:B------:R-:W-:-:S05]  /*10500*/  VIADD R0, R13, 0x1 ;  /* 0x000000010d007836 */ /* 0x000fca0000000000 */
[----:B------:R-:W-:-:S04]  /*10510*/  ISETP.NE.AND P1, PT, R0, 0x6, PT ;  /* 0x000000060000780c */ /* 0x000fc80003f25270 */
[----:B------:R-:W-:Y:S02]  /*10520*/  SEL R3, RZ, 0x1, P1 ;  /* 0x00000001ff037807 */ /* 0x000fe40000800000 */
[----:B-1----:R-:W-:Y:S02]  /*10530*/  SEL R7, R0, RZ, P1 ;  /* 0x000000ff00077207 */ /* 0x002fe40000800000 */
[----:B------:R-:W-:-:S03]  /*10540*/  LOP3.LUT R6, R6, R3, RZ, 0x3c, !PT ;  /* 0x0000000306067212 */ /* 0x000fc600078e3cff */
[----:B------:R-:W-:Y:S01]  /*10550*/  IMAD R9, R7, 0x8, R2 ;  /* 0x0000000807097824 */ /* 0x000fe200078e0202 */
[----:B------:R-:W-:Y:S01]  /*10560*/  SHF.L.U32 R4, R6, 0x1f, RZ ;  /* 0x0000001f06047819 */ /* 0x000fe200000006ff */
[----:B--2---:R-:W-:Y:S06]  /*10570*/  @!P0 BRA `(.L_x_239) ;  /* 0x0000003000888947 */ /* 0x004fec0003800000 */
.L_x_319:
[----:B------:R-:W2:Y:S01]  /*10580*/  SYNCS.PHASECHK.TRANS64.TRYWAIT P0, [R9+URZ], R4 ;  /* 0x00000004090075a7 */ /* 0x000ea2000800017f */
[----:B------:R-:W-:-:S04]  /*10590*/  IADD3 R0, R7, 0x1, RZ ;  /* 0x0000000107007810 */ /* 0x000fc80007ffe0ff */
[----:B------:R-:W-:-:S04]  /*105a0*/  ISETP.NE.AND P1, PT, R0, 0x6, PT ;  /* 0x000000060000780c */ /* 0x000fc80003f25270 */
[----:B------:R-:W-:Y:S02]  /*105b0*/  SEL R3, RZ, 0x1, P1 ;  /* 0x00000001ff037807 */ /* 0x000fe40000800000 */
[----:B------:R-:W-:Y:S02]  /*105c0*/  SEL R7, R0, RZ, P1 ;  /* 0x000000ff00077207 */ /* 0x000fe40000800000 */
[----:B------:R-:W-:-:S03]  /*105d0*/  LOP3.LUT R6, R6, R3, RZ, 0x3c, !PT ;  /* 0x0000000306067212 */ /* 0x000fc600078e3cff */
[----:B-1----:R-:W-:Y:S01]  /*105e0*/  IMAD R8, R7, 0x8, R2 ;  /* 0x0000000807087824 */ /* 0x002fe200078e0202 */
[----:B------:R-:W-:Y:S01]  /*105f0*/  SHF.L.U32 R5, R6, 0x1f, RZ ;  /* 0x0000001f06057819 */ /* 0x000fe200000006ff */
[----:B--2---:R-:W-:Y:S06]  /*10600*/  @!P0 BRA `(.L_x_240) ;  /* 0x0000003000788947 */ /* 0x004fec0003800000 */
.L_x_320:
[----:B------:R-:W2:Y:S01]  /*10610*/  SYNCS.PHASECHK.TRANS64.TRYWAIT P0, [R8+URZ], R5 ;  /* 0x00000005080075a7 */ /* 0x000ea2000800017f */
[----:B------:R-:W-:-:S05]  /*10620*/  VIADD R0, R7, 0x1 ;  /* 0x0000000107007836 */ /* 0x000fca0000000000 */
[----:B------:R-:W-:-:S04]  /*10630*/  ISETP.NE.AND P1, PT, R0, 0x6, PT ;  /* 0x000000060000780c */ /* 0x000fc80003f25270 */
[----:B------:R-:W-:Y:S02]  /*10640*/  SEL R3, RZ, 0x1, P1 ;  /* 0x00000001ff037807 */ /* 0x000fe40000800000 */
[----:B------:R-:W-:Y:S02]  /*10650*/  SEL R7, R0, RZ, P1 ;  /* 0x000000ff00077207 */ /* 0x000fe40000800000 */
[----:B-1----:R-:W-:-:S03]  /*10660*/  LOP3.LUT R9, R6, R3, RZ, 0x3c, !PT ;  /* 0x0000000306097212 */ /* 0x002fc600078e3cff */
[----:B------:R-:W-:Y:S01]  /*10670*/  IMAD R11, R7, 0x8, R2 ;  /* 0x00000008070b7824 */ /* 0x000fe200078e0202 */
[----:B------:R-:W-:Y:S01]  /*10680*/  SHF.L.U32 R6, R9, 0x1f, RZ ;  /* 0x0000001f09067819 */ /* 0x000fe200000006ff */
[----:B--2---:R-:W-:Y:S06]  /*10690*/  @!P0 BRA `(.L_x_241) ;  /* 0x0000003000688947 */ /* 0x004fec0003800000 */
.L_x_321:
[----:B------:R-:W2:Y:S01]  /*106a0*/  SYNCS.PHASECHK.TRANS64.TRYWAIT P0, [R11+URZ], R6 ;  /* 0x000000060b0075a7 */ /* 0x000ea2000800017f */
[----:B------:R-:W-:-:S04]  /*106b0*/  IADD3 R0, R7, 0x1, RZ ;  /* 0x0000000107007810 */ /* 0x000fc80007ffe0ff */
[----:B------:R-:W-:-:S04]  /*106c0*/  ISETP.NE.AND P1, PT, R0, 0x6, PT ;  /* 0x000000060000780c */ /* 0x000fc80003f25270 */
[----:B------:R-:W-:Y:S02]  /*106d0*/  SEL R4, RZ, 0x1, P1 ;  /* 0x00000001ff047807 */ /* 0x000fe40000800000 */
[----:B------:R-:W-:Y:S02]  /*106e0*/  SEL R3, R0, RZ, P1 ;  /* 0x000000ff00037207 */ /* 0x000fe40000800000 */
[----:B------:R-:W-:Y:S01]  /*106f0*/  LOP3.LUT R0, R9, R4, RZ, 0x3c, !PT ;  /* 0x0000000409007212 */ /* 0x000fe200078e3cff */
[----:B--2---:R-:W-:Y:S06]  /*10700*/  @!P0 BRA `(.L_x_242) ;  /* 0x0000003000608947 */ /* 0x004fec0003800000 */
.L_x_322:
[----:B------:R-:W-:Y:S01]  /*10710*/  IMAD R3, R3, 0x8, R2 ;  /* 0x0000000803037824 */ /* 0x000fe200078e0202 */
[----:B------:R-:W-:-:S07]  /*10720*/  SHF.L.U32 R0, R0, 0x1f, RZ ;  /* 0x0000001f00007819 */ /* 0x000fce00000006ff */
.L_x_243:
[----:B---3--:R3:W4:Y:S02]  /*10730*/  SYNCS.PHASECHK.TRANS64.TRYWAIT P0, [R3+URZ], R0 ;  /* 0x00000000030075a7 */ /* 0x008724000800017f */
[----:B----4-:R-:W-:Y:S05]  /*10740*/  @!P0 NANOSLEEP.SYNCS 0x989680 ;  /* 0x009896800000895d */ /* 0x010fea0003900000 */
[----:B------:R-:W4:Y:S02]  /*10750*/  @!P0 SYNCS.PHASECHK.TRANS64 P0, [R3+URZ], R0 ;  /* 0x00000000030085a7 */ /* 0x000f24000800007f */
[----:B----4-:R-:W-:Y:S05]  /*10760*/  @!P0 BRA `(.L_x_243) ;  /* 0xfffffffc00f08947 */ /* 0x010fea000383ffff */
.L_x_236:
[----:B------:R-:W-:Y:S05]  /*10770*/  BSYNC B0 ;  /* 0x0000000000007941 */ /* 0x000fea0003800000 */
.L_x_235:
[----:B------:R-:W-:Y:S05]  /*10780*/  EXIT ;  /* 0x000000000000794d */ /* 0x000fea0003800000 */
.L_x_138:
[----:B------:R-:W2:Y:S04]  /*10790*/  LDL R2, [R1+0xc8] ;  /* 0x0000c80001027983 */ /* 0x000ea80000100800 */
[----:B------:R-:W3:Y:S01]  /*107a0*/  LDL R3, [R1+0xc4] ;  /* 0x0000c40001037983 */ /* 0x000ee20000100800 */
[----:B------:R-:W-:Y:S01]  /*107b0*/  PLOP3.LUT P1, PT, PT, PT, UP3, 0x80, 0x0 ;  /* 0x000000000000781c */ /* 0x000fe20003f2f038 */
[----:B------:R-:W-:Y:S01]  /*107c0*/  ULDC UR20, c[0x0][0x10] ;  /* 0x0000040000147ab9 */ /* 0x000fe20000000800 */
[----:B------:R-:W-:Y:S01]  /*107d0*/  ULDC UR22, c[0x0][0x904] ;  /* 0x0002410000167ab9 */ /* 0x000fe20000000800 */
[----:B------:R-:W-:Y:S01]  /*107e0*/  ULDC.64 UR16, c[0x0][0x8c8] ;  /* 0x0002320000107ab9 */ /* 0x000fe20000000a00 */
[----:B------:R-:W-:Y:S01]  /*107f0*/  ULDC.64 UR18, c[0x0][0x8e0] ;  /* 0x0002380000127ab9 */ /* 0x000fe20000000a00 */
[----:B------:R-:W-:-:S02]  /*10800*/  UIADD3 UR14, UP1, UR16, -0x1, URZ ;  /* 0xffffffff100e7890 */ /* 0x000fc4000ff3e03f */
[----:B------:R-:W-:Y:S02]  /*10810*/  UIADD3 UR15, UP2, UR18, -0x1, URZ ;  /* 0xffffffff120f7890 */ /* 0x000fe4000ff5e03f */
[----:B------:R-:W-:Y:S01]  /*10820*/  UIADD3.X UR16, UR17, -0x1, URZ, UP1, !UPT ;  /* 0xffffffff11107890 */ /* 0x000fe20008ffe43f */
[----:B------:R-:W-:Y:S01]  /*10830*/  ULDC UR41, c[0x0][0x8a8] ;  /* 0x00022a0000297ab9 */ /* 0x000fe20000000800 */
[----:B------:R-:W-:Y:S01]  /*10840*/  UMOV UR23, 0x1 ;  /* 0x0000000100177882 */ /* 0x000fe20000000000 */
[----:B------:R-:W-:Y:S02]  /*10850*/  UIADD3.X UR17, UR19, -0x1, URZ, UP2, !UPT ;  /* 0xffffffff13117890 */ /* 0x000fe400097fe43f */
[----:B------:R-:W-:Y:S02]  /*10860*/  UIADD3 UR18, UR10, -0x1, URZ ;  /* 0xffffffff0a127890 */ /* 0x000fe4000fffe03f */
[----:B------:R-:W-:Y:S02]  /*10870*/  UIADD3 UR19, UR11, -0x1, URZ ;  /* 0xffffffff0b137890 */ /* 0x000fe4000fffe03f */
[----:B------:R-:W-:Y:S01]  /*10880*/  UIADD3 UR41, UR41, -0x1, URZ ;  /* 0xffffffff29297890 */ /* 0x000fe2000fffe03f */
[----:B--2---:R-:W-:-:S02]  /*10890*/  R2UR UR21, R2 ;  /* 0x00000000021572ca */ /* 0x004fc400000e0000 */
[----:B------:R-:W1:Y:S01]  /*108a0*/  @P1 S2R R2, SR_CTAID.Y ;  /* 0x0000000000021919 */ /* 0x000e620000002600 */
[----:B---3--:R-:W-:-:S10]  /*108b0*/  R2UR UR7, R3 ;  /* 0x00000000030772ca */ /* 0x008fd400000e0000 */
[----:B------:R-:W-:-:S03]  /*108c0*/  UIMAD.WIDE.U32 UR20, UR21, UR20, URZ ;  /* 0x00000014151472a5 */ /* 0x000fc6000f8e003f */
[----:B------:R-:W-:-:S03]  /*108d0*/  ULOP3.LUT UR40, UR7, 0x2, URZ, 0xfc, !UPT ;  /* 0x0000000207287892 */ /* 0x000fc6000f8efc3f */
[----:B------:R-:W-:Y:S02]  /*108e0*/  UMOV UR7, 0xffffffff ;  /* 0xffffffff00077882 */ /* 0x000fe40000000000 */
[----:B------:R-:W-:-:S03]  /*108f0*/  USHF.L.U32 UR38, UR7, UR22, URZ ;  /* 0x0000001607267299 */ /* 0x000fc6000800063f */
[----:B------:R-:W-:Y:S01]  /*10900*/  ULDC UR7, c[0x0][0x14] ;  /* 0x0000050000077ab9 */ /* 0x000fe20000000800 */
[----:B-1----:R-:W-:Y:S01]  /*10910*/  @P1 R2UR UR61, R2 ;  /* 0x00000000023d12ca */ /* 0x002fe200000e0000 */
[----:B------:R-:W-:Y:S02]  /*10920*/  UIMAD.WIDE.U32 UR28, UR20, UR7, URZ ;  /* 0x00000007141c72a5 */ /* 0x000fe4000f8e003f */
[----:B------:R-:W-:Y:S02]  /*10930*/  UIMAD UR39, UR21, UR7, URZ ;  /* 0x00000007152772a4 */ /* 0x000fe4000f8e023f */
[----:B------:R-:W-:Y:S02]  /*10940*/  USHF.L.U32 UR20, UR23, UR22, URZ ;  /* 0x0000001617147299 */ /* 0x000fe4000800063f */
[----:B------:R-:W-:Y:S02]  /*10950*/  ULOP3.LUT UR38, URZ, UR38, URZ, 0x33, !UPT ;  /* 0x000000263f267292 */ /* 0x000fe4000f8e333f */
[----:B------:R-:W-:Y:S01]  /*10960*/  UIADD3 UR39, UR29, UR39, URZ ;  /* 0x000000271d277290 */ /* 0x000fe2000fffe03f */
[----:B------:R-:W-:Y:S01]  /*10970*/  UMOV UR21, 0x1 ;  /* 0x0000000100157882 */ /* 0x000fe20000000000 */
[----:B------:R-:W-:-:S10]  /*10980*/  UMOV UR7, URZ ;  /* 0x0000003f00077c82 */ /* 0x000fd40008000000 */
.L_x_264:
[----:B-1----:R-:W1:Y:S01]  /*10990*/  LDC.64 R2, c[0x0][0x8f8] ;  /* 0x00023e00ff027b82 */ /* 0x002e620000000a00 */
[----:B------:R-:W-:Y:S01]  /*109a0*/  UIADD3 UR9, UP1, UR9, UR28, URZ ;  /* 0x0000001c09097290 */ /* 0x000fe2000ff3e03f */
[----:B------:R-:W-:Y:S01]  /*109b0*/  ISETP.NE.AND P2, PT, R19, RZ, PT ;  /* 0x000000ff1300720c */ /* 0x000fe20003f45270 */
[----:B------:R-:W-:Y:S01]  /*109c0*/  UMOV UR23, 0xffffffff ;  /* 0xffffffff00177882 */ /* 0x000fe20000000000 */
[----:B------:R-:W-:Y:S01]  /*109d0*/  UMOV UR24, 0xffffffff ;  /* 0xffffffff00187882 */ /* 0x000fe20000000000 */
[----:B------:R-:W-:Y:S01]  /*109e0*/  UIADD3.X UR8, UR8, UR39, URZ, UP1, !UPT ;  /* 0x0000002708087290 */ /* 0x000fe20008ffe43f */
[----:B--2---:R-:W-:Y:S01]  /*109f0*/  IMAD.MOV.U32 R15, RZ, RZ, RZ ;  /* 0x000000ffff0f7224 */ /* 0x004fe200078e00ff */
[----:B------:R-:W-:Y:S01]  /*10a00*/  UMOV UR25, 0xffffffff ;  /* 0xffffffff00197882 */ /* 0x000fe20000000000 */
[----:B-1----:R-:W-:-:S03]  /*10a10*/  ISETP.LE.U32.AND P1, PT, R2, UR9, PT ;  /* 0x0000000902007c0c */ /* 0x002fc6000bf23070 */
[----:B------:R-:W-:-:S05]  /*10a20*/  IMAD.U32 R2, RZ, RZ, UR8 ;  /* 0x00000008ff027e24 */ /* 0x000fca000f8e00ff */
[----:B------:R-:W-:-:S13]  /*10a30*/  ISETP.GE.U32.AND.EX P1, PT, R2, R3, PT, P1 ;  /* 0x000000030200720c */ /* 0x000fda0003f26110 */
[----:B-----5:R-:W-:Y:S05]  /*10a40*/  @P2 BRA P1, `(.L_x_244) ;  /* 0x00000018004c2947 */ /* 0x020fea0000800000 */
[----:B------:R-:W-:-:S04]  /*10a50*/  UIADD3 UR22, UP1, UR12, UR5, URZ ;  /* 0x000000050c167290 */ /* 0x000fc8000ff3e03f */
[----:B------:R-:W-:Y:S02]  /*10a60*/  UIADD3.X UR23, UR13, UR6, URZ, UP1, !UPT ;  /* 0x000000060d177290 */ /* 0x000fe40008ffe43f */
[----:B------:R-:W-:-:S04]  /*10a70*/  UISETP.GT.U32.AND UP1, UPT, UR22, UR9, UPT ;  /* 0x000000091600728c */ /* 0x000fc8000bf24070 */
[----:B------:R-:W-:-:S06]  /*10a80*/  UISETP.GT.U32.AND.EX UP1, UPT, UR23, UR8, UPT, UP1 ;  /* 0x000000081700728c */ /* 0x000fcc000bf24110 */
[----:B------:R-:W-:-:S13]  /*10a90*/  PLOP3.LUT P1, PT, PT, PT, UP1, 0x80, 0x0 ;  /* 0x000000000000781c */ /* 0x000fda0003f2f018 */
[----:B------:R-:W-:Y:S05]  /*10aa0*/  @P1 BRA `(.L_x_245) ;  /* 0x0000001400281947 */ /* 0x000fea0003800000 */
[----:B------:R-:W-:Y:S01]  /*10ab0*/  IADD3 R12, R11, UR4, RZ ;  /* 0x000000040b0c7c10 */ /* 0x000fe2000fffe0ff */
[----:B------:R-:W-:Y:S01]  /*10ac0*/  ULDC UR24, c[0x0][0x910] ;  /* 0x0002440000187ab9 */ /* 0x000fe20000000800 */
[----:B------:R-:W-:Y:S01]  /*10ad0*/  IMAD.MOV.U32 R21, RZ, RZ, R8 ;  /* 0x000000ffff157224 */ /* 0x000fe200078e0008 */
[----:B------:R-:W-:Y:S02]  /*10ae0*/  MOV R16, R0 ;  /* 0x0000000000107202 */ /* 0x000fe40000000f00 */
[----:B------:R-:W-:-:S05]  /*10af0*/  VIADD R13, R12, 0x20 ;  /* 0x000000200c0d7836 */ /* 0x000fca0000000000 */
[----:B------:R-:W-:-:S13]  /*10b00*/  ISETP.GE.AND P1, PT, R13, UR24, PT ;  /* 0x000000180d007c0c */ /* 0x000fda000bf26270 */
[----:B------:R-:W1:Y:S01]  /*10b10*/  @!P1 LDC.64 R2, c[0x0][0x918] ;  /* 0x00024600ff029b82 */ /* 0x000e620000000a00 */
[----:B------:R-:W-:Y:S01]  /*10b20*/  @!P1 VIADD R7, R12, 0x20 ;  /* 0x000000200c079836 */ /* 0x000fe20000000000 */
[----:B------:R-:W-:Y:S01]  /*10b30*/  BSSY B0, `(.L_x_246) ;  /* 0x0000063000007945 */ /* 0x000fe20003800000 */
[----:B------:R-:W-:Y:S02]  /*10b40*/  IMAD.MOV.U32 R6, RZ, RZ, 0x7fffffff ;  /* 0x7fffffffff067424 */ /* 0x000fe400078e00ff */
[----:B-1----:R-:W-:-:S05]  /*10b50*/  @!P1 IMAD.WIDE R2, R7, 0xc, R2 ;  /* 0x0000000c07029825 */ /* 0x002fca00078e0202 */
[----:B------:R1:W5:Y:S04]  /*10b60*/  @!P1 LDG.E R8, desc[UR36][R2.64] ;  /* 0x0000002402089981 */ /* 0x000368000c1e1900 */
[----:B------:R1:W5:Y:S01]  /*10b70*/  @!P1 LDG.E R0, desc[UR36][R2.64+0x4] ;  /* 0x0000042402009981 */ /* 0x000362000c1e1900 */
[----:B------:R-:W-:Y:S01]  /*10b80*/  ISETP.GE.AND P1, PT, R12, UR24, PT ;  /* 0x000000180c007c0c */ /* 0x000fe2000bf26270 */
[----:B------:R-:W-:-:S12]  /*10b90*/  IMAD.MOV.U32 R7, RZ, RZ, RZ ;  /* 0x000000ffff077224 */ /* 0x000fd800078e00ff */
[----:B-1----:R-:W-:Y:S05]  /*10ba0*/  @P1 BRA `(.L_x_247) ;  /* 0x00000004006c1947 */ /* 0x002fea0003800000 */
[----:B------:R-:W-:Y:S01]  /*10bb0*/  IABS R6, R9 ;  /* 0x0000000900067213 */ /* 0x000fe20000000000 */
[----:B------:R-:W-:Y:S01]  /*10bc0*/  ULDC UR22, c[0x0][0x8f0] ;  /* 0x00023c0000167ab9 */ /* 0x000fe20000000800 */
[----:B------:R-:W-:Y:S02]  /*10bd0*/  IABS R7, R10 ;  /* 0x0000000a00077213 */ /* 0x000fe40000000000 */
[----:B------:R-:W1:Y:S01]  /*10be0*/  I2F.RP R3, R6 ;  /* 0x0000000600037306 */ /* 0x000e620000209400 */
[----:B------:R-:W-:Y:S02]  /*10bf0*/  PLOP3.LUT P3, PT, PT, PT, UP0, 0x80, 0x0 ;  /* 0x000000000000781c */ /* 0x000fe40003f6f008 */
[C---:B------:R-:W-:Y:S02]  /*10c00*/  IADD3 R20, P2, R16.reuse, UR15, RZ ;  /* 0x0000000f10147c10 */ /* 0x040fe4000ff5e0ff */
[C---:B------:R-:W-:Y:S02]  /*10c10*/  IADD3 R18, P1, R21.reuse, UR14, RZ ;  /* 0x0000000e15127c10 */ /* 0x040fe4000ff3e0ff */
[----:B------:R-:W-:Y:S01]  /*10c20*/  LEA.HI.X.SX32 R23, R16, UR17, 0x1, P2 ;  /* 0x0000001110177c11 */ /* 0x000fe200090f0eff */
[----:B------:R-:W2:Y:S01]  /*10c30*/  I2F.RP R2, R7 ;  /* 0x0000000700027306 */ /* 0x000ea20000209400 */
[----:B------:R-:W-:-:S07]  /*10c40*/  LEA.HI.X.SX32 R25, R21, UR16, 0x1, P1 ;  /* 0x0000001015197c11 */ /* 0x000fce00088f0eff */
[----:B-1----:R-:W1:Y:S08]  /*10c50*/  MUFU.RCP R3, R3 ;  /* 0x0000000300037308 */ /* 0x002e700000001000 */
[----:B--2---:R-:W2:Y:S01]  /*10c60*/  MUFU.RCP R2, R2 ;  /* 0x0000000200027308 */ /* 0x004ea20000001000 */
[----:B-1----:R-:W-:-:S07]  /*10c70*/  VIADD R15, R3, 0xffffffe ;  /* 0x0ffffffe030f7836 */ /* 0x002fce0000000000 */
[----:B------:R-:W1:Y:S01]  /*10c80*/  F2I.FTZ.U32.TRUNC.NTZ R15, R15 ;  /* 0x0000000f000f7305 */ /* 0x000e62000021f000 */
[----:B--2---:R-:W-:-:S07]  /*10c90*/  IADD3 R14, R2, 0xffffffe, RZ ;  /* 0x0ffffffe020e7810 */ /* 0x004fce0007ffe0ff */
[----:B------:R-:W2:Y:S01]  /*10ca0*/  F2I.FTZ.U32.TRUNC.NTZ R14, R14 ;  /* 0x0000000e000e7305 */ /* 0x000ea2000021f000 */
[----:B-1----:R-:W-:Y:S02]  /*10cb0*/  IMAD.MOV R17, RZ, RZ, -R15 ;  /* 0x000000ffff117224 */ /* 0x002fe400078e0a0f */
[----:B--2---:R-:W-:Y:S01]  /*10cc0*/  IMAD.MOV R16, RZ, RZ, -R14 ;  /* 0x000000ffff107224 */ /* 0x004fe200078e0a0e */
[----:B------:R-:W-:Y:S06]  /*10cd0*/  @!P3 BRA `(.L_x_248) ;  /* 0x000000000034b947 */ /* 0x000fec0003800000 */
[----:B------:R-:W-:Y:S01]  /*10ce0*/  ULDC UR4, c[0x0][0x8dc] ;  /* 0x0002370000047ab9 */ /* 0x000fe20000000800 */
[----:B------:R-:W-:Y:S01]  /*10cf0*/  ULDC.64 UR12, c[0x0][0x8d0] ;  /* 0x00023400000c7ab9 */ /* 0x000fe20000000a00 */
[----:B------:R-:W-:-:S05]  /*10d00*/  IADD3 R3, P1, R18, UR4, RZ ;  /* 0x0000000412037c10 */ /* 0x000fca000ff3e0ff */
[----:B------:R-:W-:-:S04]  /*10d10*/  IMAD.X R21, RZ, RZ, R25, P1 ;  /* 0x000000ffff157224 */ /* 0x000fc800008e0619 */
[----:B------:R-:W-:-:S04]  /*10d20*/  IMAD.WIDE.U32 R4, R21, UR12, RZ ;  /* 0x0000000c15047c25 */ /* 0x000fc8000f8e00ff */
[----:B------:R-:W-:-:S04]  /*10d30*/  IMAD.WIDE.U32 R4, P1, R3, UR13, R4 ;  /* 0x0000000d03047c25 */ /* 0x000fc8000f820004 */
[----:B------:R-:W-:-:S04]  /*10d40*/  IMAD.WIDE.U32 R2, R3, UR12, RZ ;  /* 0x0000000c03027c25 */ /* 0x000fc8000f8e00ff */
[----:B------:R-:W-:Y:S01]  /*10d50*/  IMAD.MOV.U32 R2, RZ, RZ, R5 ;  /* 0x000000ffff027224 */ /* 0x000fe200078e0005 */
[----:B------:R-:W-:Y:S02]  /*10d60*/  IADD3 RZ, P2, R3, R4, RZ ;  /* 0x0000000403ff7210 */ /* 0x000fe40007f5e0ff */
[----:B------:R-:W-:-:S03]  /*10d70*/  IADD3.X R3, RZ, RZ, RZ, P1, !PT ;  /* 0x000000ffff037210 */ /* 0x000fc60000ffe4ff */
[----:B------:R-:W-:-:S04]  /*10d80*/  IMAD.WIDE.U32.X R2, R21, UR13, R2, P2 ;  /* 0x0000000d15027c25 */ /* 0x000fc800090e0402 */
[----:B------:R-:W-:Y:S02]  /*10d90*/  IMAD.MOV.U32 R18, RZ, RZ, R2 ;  /* 0x000000ffff127224 */ /* 0x000fe400078e0002 */
[----:B------:R-:W-:-:S07]  /*10da0*/  IMAD.MOV.U32 R25, RZ, RZ, R3 ;  /* 0x000000ffff197224 */ /* 0x000fce00078e0003 */
.L_x_248:
[----:B------:R-:W-:Y:S05]  /*10db0*/  @!P0 BRA `(.L_x_249) ;  /* 0x0000000000348947 */ /* 0x000fea0003800000 */
[----:B------:R-:W-:Y:S01]  /*10dc0*/  ULDC UR4, c[0x0][0x8f4] ;  /* 0x00023d0000047ab9 */ /* 0x000fe20000000800 */
[----:B------:R-:W-:Y:S01]  /*10dd0*/  ULDC.64 UR12, c[0x0][0x8e8] ;  /* 0x00023a00000c7ab9 */ /* 0x000fe20000000a00 */
[----:B------:R-:W-:-:S04]  /*10de0*/  IADD3 R3, P1, R20, UR4, RZ ;  /* 0x0000000414037c10 */ /* 0x000fc8000ff3e0ff */
[----:B------:R-:W-:-:S05]  /*10df0*/  IADD3.X R21, RZ, R23, RZ, P1, !PT ;  /* 0x00000017ff157210 */ /* 0x000fca0000ffe4ff */
[----:B------:R-:W-:-:S04]  /*10e00*/  IMAD.WIDE.U32 R4, R21, UR12, RZ ;  /* 0x0000000c15047c25 */ /* 0x000fc8000f8e00ff */
[----:B------:R-:W-:-:S04]  /*10e10*/  IMAD.WIDE.U32 R4, P1, R3, UR13, R4 ;  /* 0x0000000d03047c25 */ /* 0x000fc8000f820004 */
[----:B------:R-:W-:-:S04]  /*10e20*/  IMAD.WIDE.U32 R2, R3, UR12, RZ ;  /* 0x0000000c03027c25 */ /* 0x000fc8000f8e00ff */
[----:B------:R-:W-:Y:S01]  /*10e30*/  IMAD.MOV.U32 R2, RZ, RZ, R5 ;  /* 0x000000ffff027224 */ /* 0x000fe200078e0005 */
[----:B------:R-:W-:Y:S01]  /*10e40*/  IADD3 RZ, P2, R3, R4, RZ ;  /* 0x0000000403ff7210 */ /* 0x000fe20007f5e0ff */
[----:B------:R-:W-:-:S04]  /*10e50*/  IMAD.X R3, RZ, RZ, RZ, P1 ;  /* 0x000000ffff037224 */ /* 0x000fc800008e06ff */
[----:B------:R-:W-:-:S04]  /*10e60*/  IMAD.WIDE.U32.X R2, R21, UR13, R2, P2 ;  /* 0x0000000d15027c25 */ /* 0x000fc800090e0402 */
[----:B------:R-:W-:Y:S01]  /*10e70*/  IMAD.MOV.U32 R20, RZ, RZ, R2 ;  /* 0x000000ffff147224 */ /* 0x000fe200078e0002 */
[----:B------:R-:W-:-:S07]  /*10e80*/  MOV R23, R3 ;  /* 0x0000000300177202 */ /* 0x000fce0000000f00 */
.L_x_249:
[----:B------:R-:W-:Y:S01]  /*10e90*/  ULDC UR4, c[0x0][0x8d8] ;  /* 0x0002360000047ab9 */ /* 0x000fe20000000800 */
[----:B------:R-:W-:Y:S01]  /*10ea0*/  IMAD R17, R17, R6, RZ ;  /* 0x0000000611117224 */ /* 0x000fe200078e02ff */
[----:B------:R-:W-:Y:S01]  /*10eb0*/  SHF.R.U64 R18, R18, UR4, R25 ;  /* 0x0000000412127c19 */ /* 0x000fe20008001219 */
[----:B------:R-:W-:Y:S01]  /*10ec0*/  IMAD.MOV.U32 R2, RZ, RZ, RZ ;  /* 0x000000ffff027224 */ /* 0x000fe200078e00ff */
[----:B------:R-:W-:Y:S01]  /*10ed0*/  SHF.R.U64 R20, R20, UR22, R23 ;  /* 0x0000001614147c19 */ /* 0x000fe20008001217 */
[----:B------:R-:W-:Y:S01]  /*10ee0*/  IMAD.MOV.U32 R3, RZ, RZ, R15 ;  /* 0x000000ffff037224 */ /* 0x000fe200078e000f */
[----:B------:R-:W-:Y:S01]  /*10ef0*/  PLOP3.LUT P5, PT, PT, PT, UP3, 0x80, 0x0 ;  /* 0x000000000000781c */ /* 0x000fe20003faf038 */
[----:B------:R-:W-:Y:S01]  /*10f00*/  IMAD R5, R16, R7, RZ ;  /* 0x0000000710057224 */ /* 0x000fe200078e02ff */
[----:B------:R-:W-:Y:S01]  /*10f10*/  IADD3 R20, R20, UR19, RZ ;  /* 0x0000001314147c10 */ /* 0x000fe2000fffe0ff */
[----:B------:R-:W-:-:S03]  /*10f20*/  IMAD.HI.U32 R17, R15, R17, R2 ;  /* 0x000000110f117227 */ /* 0x000fc600078e0002 */
[----:B------:R-:W-:Y:S01]  /*10f30*/  IABS R4, R20 ;  /* 0x0000001400047213 */ /* 0x000fe20000000000 */
[----:B------:R-:W-:Y:S02]  /*10f40*/  IMAD.MOV.U32 R3, RZ, RZ, R14 ;  /* 0x000000ffff037224 */ /* 0x000fe400078e000e */
[----:B------:R-:W-:Y:S02]  /*10f50*/  VIADD R15, R18, UR18 ;  /* 0x00000012120f7c36 */ /* 0x000fe40008000000 */
[----:B------:R-:W-:Y:S01]  /*10f60*/  IMAD.HI.U32 R2, R14, R5, R2 ;  /* 0x000000050e027227 */ /* 0x000fe200078e0002 */
[----:B------:R-:W-:Y:S02]  /*10f70*/  IABS R14, R9 ;  /* 0x00000009000e7213 */ /* 0x000fe40000000000 */
[----:B------:R-:W-:Y:S02]  /*10f80*/  IABS R3, R10 ;  /* 0x0000000a00037213 */ /* 0x000fe40000000000 */
[----:B------:R-:W-:Y:S01]  /*10f90*/  IABS R5, R15 ;  /* 0x0000000f00057213 */ /* 0x000fe20000000000 */
[----:B------:R-:W-:-:S02]  /*10fa0*/  IMAD.MOV R16, RZ, RZ, -R14 ;  /* 0x000000ffff107224 */ /* 0x000fc400078e0a0e */
[----:B------:R-:W-:Y:S02]  /*10fb0*/  IMAD.MOV R14, RZ, RZ, -R3 ;  /* 0x000000ffff0e7224 */ /* 0x000fe400078e0a03 */
[----:B------:R-:W-:-:S04]  /*10fc0*/  IMAD.HI.U32 R2, R2, R5, RZ ;  /* 0x0000000502027227 */ /* 0x000fc800078e00ff */
[----:B------:R-:W-:-:S04]  /*10fd0*/  IMAD.HI.U32 R3, R17, R4, RZ ;  /* 0x0000000411037227 */ /* 0x000fc800078e00ff */
[----:B------:R-:W-:Y:S02]  /*10fe0*/  IMAD R2, R2, R14, R5 ;  /* 0x0000000e02027224 */ /* 0x000fe400078e0205 */
[----:B------:R-:W-:-:S03]  /*10ff0*/  IMAD R3, R3, R16, R4 ;  /* 0x0000001003037224 */ /* 0x000fc600078e0204 */
[----:B------:R-:W-:Y:S02]  /*11000*/  ISETP.GT.U32.AND P1, PT, R7, R2, PT ;  /* 0x000000020700720c */ /* 0x000fe40003f24070 */
[----:B------:R-:W-:-:S11]  /*11010*/  ISETP.GT.U32.AND P2, PT, R6, R3, PT ;  /* 0x000000030600720c */ /* 0x000fd60003f44070 */
[----:B------:R-:W-:Y:S01]  /*11020*/  @!P1 IMAD.IADD R2, R2, 0x1, -R7 ;  /* 0x0000000102029824 */ /* 0x000fe200078e0a07 */
[----:B------:R-:W-:Y:S02]  /*11030*/  ISETP.GE.AND P1, PT, R15, RZ, PT ;  /* 0x000000ff0f00720c */ /* 0x000fe40003f26270 */
[----:B------:R-:W-:Y:S02]  /*11040*/  @!P2 IADD3 R3, R3, -R6, RZ ;  /* 0x800000060303a210 */ /* 0x000fe40007ffe0ff */
[----:B------:R-:W-:Y:S02]  /*11050*/  ISETP.GT.U32.AND P3, PT, R7, R2, PT ;  /* 0x000000020700720c */ /* 0x000fe40003f64070 */
[----:B------:R-:W-:Y:S02]  /*11060*/  ISETP.GT.U32.AND P4, PT, R6, R3, PT ;  /* 0x000000030600720c */ /* 0x000fe40003f84070 */
[----:B------:R-:W-:-:S09]  /*11070*/  ISETP.GE.AND P2, PT, R20, RZ, PT ;  /* 0x000000ff1400720c */ /* 0x000fd20003f46270 */
[----:B------:R-:W-:Y:S01]  /*11080*/  @!P3 IMAD.IADD R2, R2, 0x1, -R7 ;  /* 0x000000010202b824 */ /* 0x000fe200078e0a07 */
[----:B------:R-:W-:Y:S01]  /*11090*/  ISETP.NE.AND P3, PT, RZ, UR10, PT ;  /* 0x0000000aff007c0c */ /* 0x000fe2000bf65270 */
[----:B------:R-:W-:Y:S01]  /*110a0*/  @!P4 IMAD.IADD R3, R3, 0x1, -R6 ;  /* 0x000000010303c824 */ /* 0x000fe200078e0a06 */
[----:B------:R-:W-:Y:S01]  /*110b0*/  ISETP.NE.AND P4, PT, RZ, UR11, PT ;  /* 0x0000000bff007c0c */ /* 0x000fe2000bf85270 */
[----:B------:R-:W-:-:S03]  /*110c0*/  @!P1 IMAD.MOV R2, RZ, RZ, -R2 ;  /* 0x000000ffff029224 */ /* 0x000fc600078e0a02 */
[----:B------:R-:W-:-:S07]  /*110d0*/  @!P2 IADD3 R3, -R3, RZ, RZ ;  /* 0x000000ff0303a210 */ /* 0x000fce0007ffe1ff */
[----:B------:R-:W-:Y:S02]  /*110e0*/  @!P3 LOP3.LUT R2, RZ, UR10, RZ, 0x33, !PT ;  /* 0x0000000aff02bc12 */ /* 0x000fe4000f8e33ff */
[----:B------:R-:W-:-:S03]  /*110f0*/  @!P4 LOP3.LUT R3, RZ, UR11, RZ, 0x33, !PT ;  /* 0x0000000bff03cc12 */ /* 0x000fc6000f8e33ff */
[----:B------:R-:W-:Y:S02]  /*11100*/  IMAD.IADD R2, R15, 0x1, -R2 ;  /* 0x000000010f027824 */ /* 0x000fe400078e0a02 */
[----:B------:R-:W-:-:S04]  /*11110*/  IMAD.IADD R3, R20, 0x1, -R3 ;  /* 0x0000000114037824 */ /* 0x000fc800078e0a03 */
[----:B------:R-:W-:Y:S01]  /*11120*/  IMAD R6, R2, R3, RZ ;  /* 0x0000000302067224 */ /* 0x000fe200078e02ff */
[----:B------:R-:W-:-:S04]  /*11130*/  SEL R4, R3, R2, !P5 ;  /* 0x0000000203047207 */ /* 0x000fc80006800000 */
[----:B------:R-:W-:Y:S02]  /*11140*/  SHF.R.S32.HI R5, RZ, 0x1f, R4 ;  /* 0x0000001fff057819 */ /* 0x000fe40000011404 */
[----:B------:R-:W-:-:S07]  /*11150*/  SHF.R.S32.HI R7, RZ, 0x1f, R6 ;  /* 0x0000001fff077819 */ /* 0x000fce0000011406 */
.L_x_247:
[----:B------:R-:W-:Y:S05]  /*11160*/  BSYNC B0 ;  /* 0x0000000000007941 */ /* 0x000fea0003800000 */
.L_x_246:
[----:B------:R-:W1:Y:S01]  /*11170*/  SHFL.UP PT, R3, R6, 0x1, RZ ;  /* 0x0420000006037989 */ /* 0x000e6200000e00ff */
[----:B------:R-:W-:-:S03]  /*11180*/  ISETP.NE.AND P1, PT, R11, RZ, PT ;  /* 0x000000ff0b00720c */ /* 0x000fc60003f25270 */
[----:B------:R-:W2:Y:S01]  /*11190*/  SHFL.UP PT, R2, R7, 0x1, RZ ;  /* 0x0420000007027989 */ /* 0x000ea200000e00ff */
[----:B-1----:R-:W-:Y:S02]  /*111a0*/  SEL R3, R3, RZ, P1 ;  /* 0x000000ff03037207 */ /* 0x002fe40000800000 */
[----:B--2---:R-:W-:Y:S02]  /*111b0*/  SEL R2, R2, RZ, P1 ;  /* 0x000000ff02027207 */ /* 0x004fe40000800000 */
[----:B------:R-:W-:-:S04]  /*111c0*/  IADD3 R16, P2, R3, R6, RZ ;  /* 0x0000000603107210 */ /* 0x000fc80007f5e0ff */
[----:B------:R-:W-:Y:S01]  /*111d0*/  IADD3.X R15, R2, R7, RZ, P2, !PT ;  /* 0x00000007020f7210 */ /* 0x000fe200017fe4ff */
[----:B------:R-:W1:Y:S01]  /*111e0*/  SHFL.UP PT, R3, R16, 0x2, RZ ;  /* 0x0440000010037989 */ /* 0x000e6200000e00ff */
[----:B------:R-:W-:-:S03]  /*111f0*/  ISETP.GE.U32.AND P2, PT, R11, 0x2, PT ;  /* 0x000000020b00780c */ /* 0x000fc60003f46070 */
[----:B------:R-:W2:Y:S01]  /*11200*/  SHFL.UP PT, R2, R15, 0x2, RZ ;  /* 0x044000000f027989 */ /* 0x000ea200000e00ff */
[----:B-1----:R-:W-:-:S04]  /*11210*/  SEL R3, R3, RZ, P2 ;  /* 0x000000ff03037207 */ /* 0x002fc80001000000 */
[----:B------:R-:W-:Y:S02]  /*11220*/  IADD3 R14, P3, R3, R16, RZ ;  /* 0x00000010030e7210 */ /* 0x000fe40007f7e0ff */
[----:B--2---:R-:W-:-:S03]  /*11230*/  SEL R2, R2, RZ, P2 ;  /* 0x000000ff02027207 */ /* 0x004fc60001000000 */
[----:B------:R-:W1:Y:S02]  /*11240*/  SHFL.UP PT, R3, R14, 0x4, RZ ;  /* 0x048000000e037989 */ /* 0x000e6400000e00ff */
[----:B------:R-:W-:Y:S01]  /*11250*/  IMAD.X R17, R2, 0x1, R15, P3 ;  /* 0x0000000102117824 */ /* 0x000fe200018e060f */
[----:B------:R-:W-:-:S04]  /*11260*/  ISETP.GE.U32.AND P3, PT, R11, 0x4, PT ;  /* 0x000000040b00780c */ /* 0x000fc80003f66070 */
        /* <DEDUP_REMOVED lines=17> */
[----:B--2---:R-:W-:-:S04]  /*11380*/  SEL R2, R2, RZ, P5 ;  /* 0x000000ff02027207 */ /* 0x004fc80002800000 */
[----:B------:R-:W-:Y:S02]  /*11390*/  IADD3.X R18, R2, R17, RZ, P6, !PT ;  /* 0x0000001102127210 */ /* 0x000fe400037fe4ff */
[----:B------:R-:W-:-:S04]  /*113a0*/  IADD3 R2, P6, R15, UR5, RZ ;  /* 0x000000050f027c10 */ /* 0x000fc8000ffde0ff */
[----:B------:R-:W-:Y:S02]  /*113b0*/  IADD3.X R3, R18, UR6, RZ, P6, !PT ;  /* 0x0000000612037c10 */ /* 0x000fe4000b7fe4ff */
[----:B------:R-:W-:-:S04]  /*113c0*/  ISETP.GT.U32.AND P6, PT, R2, UR9, PT ;  /* 0x0000000902007c0c */ /* 0x000fc8000bfc4070 */
[----:B------:R-:W-:-:S13]  /*113d0*/  ISETP.GT.U32.AND.EX P6, PT, R3, UR8, PT, P6 ;  /* 0x0000000803007c0c */ /* 0x000fda000bfc4160 */
[----:B------:R-:W-:-:S04]  /*113e0*/  VOTE.ANY R14, PT, P6 ;  /* 0x00000000000e7806 */ /* 0x000fc800030e0100 */
[----:B------:R-:W-:-:S13]  /*113f0*/  ISETP.NE.AND P6, PT, R14, RZ, PT ;  /* 0x000000ff0e00720c */ /* 0x000fda0003fc5270 */
[----:B------:R-:W-:Y:S05]  /*11400*/  @P6 BRA `(.L_x_250) ;  /* 0x0000000800786947 */ /* 0x000fea0003800000 */
[----:B------:R-:W-:Y:S01]  /*11410*/  IMAD.MOV.U32 R17, RZ, RZ, R2 ;  /* 0x000000ffff117224 */ /* 0x000fe200078e0002 */
[----:B------:R-:W-:Y:S01]  /*11420*/  ULDC UR24, c[0x0][0x910] ;  /* 0x0002440000187ab9 */ /* 0x000fe20000000800 */
[----:B------:R-:W-:Y:S01]  /*11430*/  IMAD.MOV.U32 R18, RZ, RZ, R3 ;  /* 0x000000ffff127224 */ /* 0x000fe200078e0003 */
[----:B------:R-:W-:Y:S01]  /*11440*/  ULDC UR25, c[0x0][0x8f4] ;  /* 0x00023d0000197ab9 */ /* 0x000fe20000000800 */
[----:B------:R-:W-:Y:S01]  /*11450*/  ULDC UR4, c[0x0][0x8dc] ;  /* 0x0002370000047ab9 */ /* 0x000fe20000000800 */
[----:B------:R-:W-:Y:S01]  /*11460*/  ULDC UR26, c[0x0][0x8d8] ;  /* 0x00023600001a7ab9 */ /* 0x000fe20000000800 */
[----:B------:R-:W-:Y:S01]  /*11470*/  ULDC UR27, c[0x0][0x8f0] ;  /* 0x00023c00001b7ab9 */ /* 0x000fe20000000800 */
[----:B------:R-:W-:Y:S01]  /*11480*/  ULDC.64 UR12, c[0x0][0x8d0] ;  /* 0x00023400000c7ab9 */ /* 0x000fe20000000a00 */
[----:B------:R-:W-:-:S05]  /*11490*/  ULDC.64 UR22, c[0x0][0x8e8] ;  /* 0x00023a0000167ab9 */ /* 0x000fca0000000a00 */
.L_x_255:
[----:B------:R-:W-:Y:S01]  /*114a0*/  IMAD.MOV.U32 R12, RZ, RZ, R13 ;  /* 0x000000ffff0c7224 */ /* 0x000fe200078e000d */
[----:B------:R-:W-:Y:S01]  /*114b0*/  IADD3 R13, R13, 0x20, RZ ;  /* 0x000000200d0d7810 */ /* 0x000fe20007ffe0ff */
[----:B-----5:R-:W-:Y:S02]  /*114c0*/  IMAD.MOV.U32 R14, RZ, RZ, R8 ;  /* 0x000000ffff0e7224 */ /* 0x020fe400078e0008 */
[----:B------:R-:W-:Y:S01]  /*114d0*/  IMAD.MOV.U32 R15, RZ, RZ, R0 ;  /* 0x000000ffff0f7224 */ /* 0x000fe200078e0000 */
[----:B------:R-:W-:-:S13]  /*114e0*/  ISETP.GE.AND P6, PT, R13, UR24, PT ;  /* 0x000000180d007c0c */ /* 0x000fda000bfc6270 */
[----:B------:R-:W1:Y:S01]  /*114f0*/  @!P6 LDC.64 R2, c[0x0][0x918] ;  /* 0x00024600ff02eb82 */ /* 0x000e620000000a00 */
[----:B------:R-:W2:Y:S01]  /*11500*/  SHFL.IDX PT, R18, R18, 0x1f, 0x1f ;  /* 0x03e01f0012127f89 */ /* 0x000ea200000e0000 */
[----:B------:R-:W-:-:S03]  /*11510*/  @!P6 VIADD R7, R12, 0x20 ;  /* 0x000000200c07e836 */ /* 0x000fc60000000000 */
[----:B------:R-:W3:Y:S01]  /*11520*/  SHFL.IDX PT, R17, R17, 0x1f, 0x1f ;  /* 0x03e01f0011117f89 */ /* 0x000ee200000e0000 */
[----:B------:R-:W-:Y:S01]  /*11530*/  BSSY B0, `(.L_x_251) ;  /* 0x0000064000007945 */ /* 0x000fe20003800000 */
[----:B-1----:R-:W-:-:S05]  /*11540*/  @!P6 IMAD.WIDE R2, R7, 0xc, R2 ;  /* 0x0000000c0702e825 */ /* 0x002fca00078e0202 */
[----:B------:R1:W5:Y:S04]  /*11550*/  @!P6 LDG.E R8, desc[UR36][R2.64] ;  /* 0x000000240208e981 */ /* 0x000368000c1e1900 */
[----:B------:R1:W5:Y:S01]  /*11560*/  @!P6 LDG.E R0, desc[UR36][R2.64+0x4] ;  /* 0x000004240200e981 */ /* 0x000362000c1e1900 */
[----:B------:R-:W-:Y:S01]  /*11570*/  ISETP.GE.AND P6, PT, R12, UR24, PT ;  /* 0x000000180c007c0c */ /* 0x000fe2000bfc6270 */
[----:B------:R-:W-:Y:S01]  /*11580*/  IMAD.MOV.U32 R7, RZ, RZ, RZ ;  /* 0x000000ffff077224 */ /* 0x000fe200078e00ff */
[----:B--2---:R-:W-:Y:S02]  /*11590*/  R2UR UR6, R18 ;  /* 0x00000000120672ca */ /* 0x004fe400000e0000 */
[----:B---3--:R-:W-:Y:S02]  /*115a0*/  R2UR UR5, R17 ;  /* 0x00000000110572ca */ /* 0x008fe400000e0000 */
[----:B------:R-:W-:-:S07]  /*115b0*/  MOV R6, 0x7fffffff ;  /* 0x7fffffff00067802 */ /* 0x000fce0000000f00 */
[----:B-1----:R-:W-:Y:S06]  /*115c0*/  @P6 BRA `(.L_x_252) ;  /* 0x0000000400686947 */ /* 0x002fec0003800000 */
[----:B------:R-:W-:-:S04]  /*115d0*/  IADD3 R16, P6, R14, UR14, RZ ;  /* 0x0000000e0e107c10 */ /* 0x000fc8000ffde0ff */
[----:B------:R-:W-:Y:S02]  /*115e0*/  LEA.HI.X.SX32 R21, R14, UR16, 0x1, P6 ;  /* 0x000000100e157c11 */ /* 0x000fe4000b0f0eff */
[----:B------:R-:W-:Y:S02]  /*115f0*/  IABS R14, R9 ;  /* 0x00000009000e7213 */ /* 0x000fe40000000000 */
[C---:B------:R-:W-:Y:S02]  /*11600*/  IADD3 R18, P6, R15.reuse, UR15, RZ ;  /* 0x0000000f0f127c10 */ /* 0x040fe4000ffde0ff */
[----:B------:R-:W1:Y:S02]  /*11610*/  I2F.RP R2, R14 ;  /* 0x0000000e00027306 */ /* 0x000e640000209400 */
[----:B------:R-:W-:Y:S02]  /*11620*/  LEA.HI.X.SX32 R23, R15, UR17, 0x1, P6 ;  /* 0x000000110f177c11 */ /* 0x000fe4000b0f0eff */
[----:B------:R-:W-:-:S04]  /*11630*/  PLOP3.LUT P6, PT, PT, PT, UP0, 0x80, 0x0 ;  /* 0x000000000000781c */ /* 0x000fc80003fcf008 */
[----:B-1----:R-:W1:Y:S02]  /*11640*/  MUFU.RCP R2, R2 ;  /* 0x0000000200027308 */ /* 0x002e640000001000 */
[----:B-1----:R-:W-:-:S06]  /*11650*/  VIADD R15, R2, 0xffffffe ;  /* 0x0ffffffe020f7836 */ /* 0x002fcc0000000000 */
[----:B------:R-:W1:Y:S02]  /*11660*/  F2I.FTZ.U32.TRUNC.NTZ R15, R15 ;  /* 0x0000000f000f7305 */ /* 0x000e64000021f000 */
[----:B-1----:R-:W-:Y:S01]  /*11670*/  IMAD.MOV R17, RZ, RZ, -R15 ;  /* 0x000000ffff117224 */ /* 0x002fe200078e0a0f */
[----:B------:R-:W-:Y:S06]  /*11680*/  @!P6 BRA `(.L_x_253) ;  /* 0x00000000002ce947 */ /* 0x000fec0003800000 */
        /* <DEDUP_REMOVED lines=11> */
.L_x_253:
        /* <DEDUP_REMOVED lines=12> */
.L_x_254:
[----:B------:R-:W-:Y:S01]  /*11800*/  SHF.R.U64 R4, R18, UR27, R23 ;  /* 0x0000001b12047c19 */ /* 0x000fe20008001217 */
[----:B------:R-:W-:Y:S01]  /*11810*/  IMAD R5, R17, R14, RZ ;  /* 0x0000000e11057224 */ /* 0x000fe200078e02ff */
[----:B------:R-:W-:Y:S01]  /*11820*/  IABS R2, R9 ;  /* 0x0000000900027213 */ /* 0x000fe20000000000 */
[----:B------:R-:W-:Y:S01]  /*11830*/  IMAD.MOV.U32 R3, RZ, RZ, R15 ;  /* 0x000000ffff037224 */ /* 0x000fe200078e000f */
[----:B------:R-:W-:Y:S01]  /*11840*/  SHF.R.U64 R16, R16, UR26, R21 ;  /* 0x0000001a10107c19 */ /* 0x000fe20008001215 */
[----:B------:R-:W-:Y:S02]  /*11850*/  VIADD R4, R4, UR19 ;  /* 0x0000001304047c36 */ /* 0x000fe40008000000 */
[----:B------:R-:W-:Y:S01]  /*11860*/  IMAD.MOV R7, RZ, RZ, -R2 ;  /* 0x000000ffff077224 */ /* 0x000fe200078e0a02 */
[----:B------:R-:W-:Y:S02]  /*11870*/  MOV R2, RZ ;  /* 0x000000ff00027202 */ /* 0x000fe40000000f00 */
[----:B------:R-:W-:-:S03]  /*11880*/  IABS R6, R4 ;  /* 0x0000000400067213 */ /* 0x000fc60000000000 */
[----:B------:R-:W-:Y:S01]  /*11890*/  IMAD.HI.U32 R2, R15, R5, R2 ;  /* 0x000000050f027227 */ /* 0x000fe200078e0002 */
[----:B------:R-:W-:-:S03]  /*118a0*/  IABS R15, R10 ;  /* 0x0000000a000f7213 */ /* 0x000fc60000000000 */
[----:B------:R-:W-:Y:S02]  /*118b0*/  IMAD.MOV.U32 R5, RZ, RZ, R6 ;  /* 0x000000ffff057224 */ /* 0x000fe400078e0006 */
[----:B------:R-:W1:Y:S01]  /*118c0*/  I2F.RP R6, R15 ;  /* 0x0000000f00067306 */ /* 0x000e620000209400 */
[----:B------:R-:W-:Y:S02]  /*118d0*/  IMAD.MOV.U32 R3, RZ, RZ, R7 ;  /* 0x000000ffff037224 */ /* 0x000fe400078e0007 */
[----:B------:R-:W-:-:S04]  /*118e0*/  IMAD.HI.U32 R2, R2, R5, RZ ;  /* 0x0000000502027227 */ /* 0x000fc800078e00ff */
[----:B------:R-:W-:Y:S02]  /*118f0*/  IMAD R5, R2, R3, R5 ;  /* 0x0000000302057224 */ /* 0x000fe400078e0205 */
[----:B------:R-:W-:-:S03]  /*11900*/  VIADD R7, R16, UR18 ;  /* 0x0000001210077c36 */ /* 0x000fc60008000000 */
[----:B------:R-:W-:Y:S02]  /*11910*/  ISETP.GT.U32.AND P6, PT, R14, R5, PT ;  /* 0x000000050e00720c */ /* 0x000fe40003fc4070 */
[----:B------:R-:W-:Y:S01]  /*11920*/  IABS R16, R7 ;  /* 0x0000000700107213 */ /* 0x000fe20000000000 */
[----:B-1----:R-:W1:Y:S10]  /*11930*/  MUFU.RCP R6, R6 ;  /* 0x0000000600067308 */ /* 0x002e740000001000 */
[----:B------:R-:W-:Y:S01]  /*11940*/  @!P6 IADD3 R5, R5, -R14, RZ ;  /* 0x8000000e0505e210 */ /* 0x000fe20007ffe0ff */
[----:B-1----:R-:W-:-:S04]  /*11950*/  VIADD R2, R6, 0xffffffe ;  /* 0x0ffffffe06027836 */ /* 0x002fc80000000000 */
[----:B------:R1:W2:Y:S02]  /*11960*/  F2I.FTZ.U32.TRUNC.NTZ R3, R2 ;  /* 0x0000000200037305 */ /* 0x0002a4000021f000 */
[----:B-1----:R-:W-:Y:S01]  /*11970*/  MOV R2, RZ ;  /* 0x000000ff00027202 */ /* 0x002fe20000000f00 */
[----:B--2---:R-:W-:-:S04]  /*11980*/  IMAD.MOV R18, RZ, RZ, -R3 ;  /* 0x000000ffff127224 */ /* 0x004fc800078e0a03 */
[----:B------:R-:W-:Y:S01]  /*11990*/  IMAD R17, R18, R15, RZ ;  /* 0x0000000f12117224 */ /* 0x000fe200078e02ff */
[----:B------:R-:W-:-:S03]  /*119a0*/  IABS R18, R10 ;  /* 0x0000000a00127213 */ /* 0x000fc60000000000 */
[----:B------:R-:W-:-:S04]  /*119b0*/  IMAD.HI.U32 R6, R3, R17, R2 ;  /* 0x0000001103067227 */ /* 0x000fc800078e0002 */
[----:B------:R-:W-:Y:S02]  /*119c0*/  IMAD.MOV R18, RZ, RZ, -R18 ;  /* 0x000000ffff127224 */ /* 0x000fe400078e0a12 */
[----:B------:R-:W-:Y:S02]  /*119d0*/  IMAD.MOV.U32 R3, RZ, RZ, R16 ;  /* 0x000000ffff037224 */ /* 0x000fe400078e0010 */
[----:B------:R-:W-:Y:S02]  /*119e0*/  IMAD.MOV.U32 R16, RZ, RZ, R18 ;  /* 0x000000ffff107224 */ /* 0x000fe400078e0012 */
[----:B------:R-:W-:-:S04]  /*119f0*/  IMAD.HI.U32 R2, R6, R3, RZ ;  /* 0x0000000306027227 */ /* 0x000fc800078e00ff */
[----:B------:R-:W-:-:S05]  /*11a00*/  IMAD R2, R2, R16, R3 ;  /* 0x0000001002027224 */ /* 0x000fca00078e0203 */
[----:B------:R-:W-:-:S13]  /*11a10*/  ISETP.GT.U32.AND P6, PT, R15, R2, PT ;  /* 0x000000020f00720c */ /* 0x000fda0003fc4070 */
[----:B------:R-:W-:Y:S02]  /*11a20*/  @!P6 IADD3 R2, R2, -R15, RZ ;  /* 0x8000000f0202e210 */ /* 0x000fe40007ffe0ff */
[----:B------:R-:W-:-:S13]  /*11a30*/  ISETP.GT.U32.AND P6, PT, R14, R5, PT ;  /* 0x000000050e00720c */ /* 0x000fda0003fc4070 */
[----:B------:R-:W-:Y:S01]  /*11a40*/  @!P6 IMAD.IADD R5, R5, 0x1, -R14 ;  /* 0x000000010505e824 */ /* 0x000fe200078e0a0e */
[----:B------:R-:W-:-:S03]  /*11a50*/  ISETP.GT.U32.AND P6, PT, R15, R2, PT ;  /* 0x000000020f00720c */ /* 0x000fc60003fc4070 */
[----:B------:R-:W-:-:S10]  /*11a60*/  IMAD.MOV.U32 R3, RZ, RZ, R5 ;  /* 0x000000ffff037224 */ /* 0x000fd400078e0005 */
[----:B------:R-:W-:Y:S01]  /*11a70*/  @!P6 IMAD.IADD R2, R2, 0x1, -R15 ;  /* 0x000000010202e824 */ /* 0x000fe200078e0a0f */
[----:B------:R-:W-:-:S13]  /*11a80*/  ISETP.GE.AND P6, PT, R4, RZ, PT ;  /* 0x000000ff0400720c */ /* 0x000fda0003fc6270 */
[----:B------:R-:W-:Y:S02]  /*11a90*/  @!P6 IADD3 R3, -R3, RZ, RZ ;  /* 0x000000ff0303e210 */ /* 0x000fe40007ffe1ff */
        /* <DEDUP_REMOVED lines=12> */
[----:B------:R-:W-:-:S07]  /*11b60*/  SHF.R.S32.HI R7, RZ, 0x1f, R6 ;  /* 0x0000001fff077819 */ /* 0x000fce0000011406 */
.L_x_252:
[----:B------:R-:W-:Y:S05]  /*11b70*/  BSYNC B0 ;  /* 0x0000000000007941 */ /* 0x000fea0003800000 */
.L_x_251:
[----:B------:R-:W1:Y:S04]  /*11b80*/  SHFL.UP PT, R3, R6, 0x1, RZ ;  /* 0x0420000006037989 */ /* 0x000e6800000e00ff */
[----:B------:R-:W2:Y:S01]  /*11b90*/  SHFL.UP PT, R2, R7, 0x1, RZ ;  /* 0x0420000007027989 */ /* 0x000ea200000e00ff */
[----:B-1----:R-:W-:Y:S02]  /*11ba0*/  SEL R3, R3, RZ, P1 ;  /* 0x000000ff03037207 */ /* 0x002fe40000800000 */
[----:B--2---:R-:W-:Y:S02]  /*11bb0*/  SEL R2, R2, RZ, P1 ;  /* 0x000000ff02027207 */ /* 0x004fe40000800000 */
[----:B------:R-:W-:-:S04]  /*11bc0*/  IADD3 R16, P6, R3, R6, RZ ;  /* 0x0000000603107210 */ /* 0x000fc80007fde0ff */
[----:B------:R-:W-:Y:S01]  /*11bd0*/  IADD3.X R15, R2, R7, RZ, P6, !PT ;  /* 0x00000007020f7210 */ /* 0x000fe200037fe4ff */
        /* <DEDUP_REMOVED lines=24> */
[----:B------:R-:W-:-:S04]  /*11d60*/  IADD3 R17, P6, R2, UR5, RZ ;  /* 0x0000000502117c10 */ /* 0x000fc8000ffde0ff */
[----:B------:R-:W-:Y:S02]  /*11d70*/  IADD3.X R18, R3, UR6, RZ, P6, !PT ;  /* 0x0000000603127c10 */ /* 0x000fe4000b7fe4ff */
[----:B------:R-:W-:-:S04]  /*11d80*/  ISETP.GT.U32.AND P6, PT, R17, UR9, PT ;  /* 0x0000000911007c0c */ /* 0x000fc8000bfc4070 */
[----:B------:R-:W-:-:S13]  /*11d90*/  ISETP.GT.U32.AND.EX P6, PT, R18, UR8, PT, P6 ;  /* 0x0000000812007c0c */ /* 0x000fda000bfc4160 */
[----:B------:R-:W-:-:S04]  /*11da0*/  VOTE.ANY R14, PT, P6 ;  /* 0x00000000000e7806 */ /* 0x000fc800030e0100 */
[----:B------:R-:W-:-:S13]  /*11db0*/  ISETP.NE.AND P6, PT, R14, RZ, PT ;  /* 0x000000ff0e00720c */ /* 0x000fda0003fc5270 */
[----:B------:R-:W-:Y:S05]  /*11dc0*/  @!P6 BRA `(.L_x_255) ;  /* 0xfffffff400b4e947 */ /* 0x000fea000383ffff */
[----:B------:R-:W-:Y:S02]  /*11dd0*/  IMAD.MOV.U32 R15, RZ, RZ, R2 ;  /* 0x000000ffff0f7224 */ /* 0x000fe400078e0002 */
[----:B------:R-:W-:-:S07]  /*11de0*/  IMAD.MOV.U32 R18, RZ, RZ, R3 ;  /* 0x000000ffff127224 */ /* 0x000fce00078e0003 */
.L_x_250:
[----:B------:R-:W1:Y:S08]  /*11df0*/  BREV R14, R14 ;  /* 0x0000000e000e7301 */ /* 0x000e700000000000 */
[----:B-1----:R-:W1:Y:S02]  /*11e00*/  FLO.U32.SH R13, R14 ;  /* 0x0000000e000d7300 */ /* 0x002e6400000e0400 */
[----:B-1----:R-:W1:Y:S02]  /*11e10*/  SHFL.IDX PT, R12, R12, R13, 0x1f ;  /* 0x00001f0d0c0c7589 */ /* 0x002e6400000e0000 */
[----:B-1----:R-:W-:-:S13]  /*11e20*/  R2UR UR4, R12 ;  /* 0x000000000c0472ca */ /* 0x002fda00000e0000 */
[----:B------:R-:W-:-:S05]  /*11e30*/  VIADD R17, R11, UR4 ;  /* 0x000000040b117c36 */ /* 0x000fca0008000000 */
[----:B------:R-:W-:-:S13]  /*11e40*/  ISETP.GE.AND P1, PT, R17, UR24, PT ;  /* 0x0000001811007c0c */ /* 0x000fda000bf26270 */
[----:B------:R-:W1:Y:S02]  /*11e50*/  @!P1 LDC.64 R2, c[0x0][0x918] ;  /* 0x00024600ff029b82 */ /* 0x000e640000000a00 */
[----:B-1----:R-:W-:-:S05]  /*11e60*/  @!P1 IMAD.WIDE R2, R17, 0xc, R2 ;  /* 0x0000000c11029825 */ /* 0x002fca00078e0202 */
[----:B-----5:R1:W5:Y:S04]  /*11e70*/  @!P1 LDG.E R8, desc[UR36][R2.64] ;  /* 0x0000002402089981 */ /* 0x020368000c1e1900 */
[----:B------:R1:W5:Y:S01]  /*11e80*/  @!P1 LDG.E R0, desc[UR36][R2.64+0x4] ;  /* 0x0000042402009981 */ /* 0x000362000c1e1900 */
[----:B------:R-:W-:-:S03]  /*11e90*/  IADD3 R16, P1, P2, R15, UR5, -R6 ;  /* 0x000000050f107c10 */ /* 0x000fc6000fa3e806 */
[----:B------:R-:W2:Y:S01]  /*11ea0*/  SHFL.IDX PT, R6, R6, R13, 0x1f ;  /* 0x00001f0d06067589 */ /* 0x000ea200000e0000 */
[----:B------:R-:W-:-:S03]  /*11eb0*/  IADD3.X R18, R18, UR6, ~R7, P1, P2 ;  /* 0x0000000612127c10 */ /* 0x000fc60008fe4c07 */
[----:B------:R-:W3:Y:S04]  /*11ec0*/  SHFL.IDX PT, R16, R16, R13, 0x1f ;  /* 0x00001f0d10107589 */ /* 0x000ee800000e0000 */
[----:B------:R-:W4:Y:S04]  /*11ed0*/  SHFL.IDX PT, R18, R18, R13, 0x1f ;  /* 0x00001f0d12127589 */ /* 0x000f2800000e0000 */
[----:B------:R-:W1:Y:S04]  /*11ee0*/  SHFL.IDX PT, R7, R7, R13, 0x1f ;  /* 0x00001f0d07077589 */ /* 0x000e6800000e0000 */
[----:B------:R1:W1:Y:S04]  /*11ef0*/  SHFL.IDX PT, R5, R5, R13, 0x1f ;  /* 0x00001f0d05057589 */ /* 0x00026800000e0000 */
[----:B------:R1:W1:Y:S01]  /*11f00*/  SHFL.IDX PT, R4, R4, R13, 0x1f ;  /* 0x00001f0d04047589 */ /* 0x00026200000e0000 */
[----:B--2---:R-:W-:-:S02]  /*11f10*/  R2UR UR12, R6 ;  /* 0x00000000060c72ca */ /* 0x004fc400000e0000 */
[----:B---3--:R-:W-:Y:S02]  /*11f20*/  R2UR UR5, R16 ;  /* 0x00000000100572ca */ /* 0x008fe400000e0000 */
[----:B----4-:R-:W-:Y:S02]  /*11f30*/  R2UR UR6, R18 ;  /* 0x00000000120672ca */ /* 0x010fe400000e0000 */
[----:B-1----:R-:W-:-:S15]  /*11f40*/  R2UR UR13, R7 ;  /* 0x00000000070d72ca */ /* 0x002fde00000e0000 */
.L_x_245:
[----:B------:R-:W1:Y:S01]  /*11f50*/  LDC R2, c[0x0][0x910] ;  /* 0x00024400ff027b82 */ /* 0x000e620000000800 */
[----:B------:R-:W-:Y:S01]  /*11f60*/  UMOV UR23, 0xffffffff ;  /* 0xffffffff00177882 */ /* 0x000fe20000000000 */
[----:B------:R-:W-:Y:S01]  /*11f70*/  UMOV UR24, 0xffffffff ;  /* 0xffffffff00187882 */ /* 0x000fe20000000000 */
[----:B------:R-:W-:Y:S01]  /*11f80*/  UMOV UR25, 0xffffffff ;  /* 0xffffffff00197882 */ /* 0x000fe20000000000 */
[----:B------:R-:W-:Y:S02]  /*11f90*/  MOV R15, RZ ;  /* 0x000000ff000f7202 */ /* 0x000fe40000000f00 */
[----:B-1----:R-:W-:-:S13]  /*11fa0*/  ISETP.LE.AND P1, PT, R2, UR4, PT ;  /* 0x0000000402007c0c */ /* 0x002fda000bf23270 */
[----:B------:R-:W-:Y:S05]  /*11fb0*/  @P1 BRA `(.L_x_244) ;  /* 0x0000000000f01947 */ /* 0x000fea0003800000 */
[C---:B------:R-:W-:Y:S01]  /*11fc0*/  R2UR UR22, R4.reuse ;  /* 0x00000000041672ca */ /* 0x040fe200000e0000 */
[----:B------:R-:W-:Y:S01]  /*11fd0*/  UIADD3 UR24, UP1, -UR5, UR9, URZ ;  /* 0x0000000905187290 */ /* 0x000fe2000ff3e13f */
[----:B------:R-:W-:Y:S01]  /*11fe0*/  R2UR UR23, R5 ;  /* 0x00000000051772ca */ /* 0x000fe200000e0000 */
[----:B------:R-:W-:Y:S01]  /*11ff0*/  ULDC UR30, c[0x0][0x8c0] ;  /* 0x00023000001e7ab9 */ /* 0x000fe20000000800 */
[----:B------:R-:W-:Y:S01]  /*12000*/  ULDC UR32, c[0x0][0x8b0] ;  /* 0x00022c0000207ab9 */ /* 0x000fe20000000800 */
[----:B------:R-:W-:Y:S01]  /*12010*/  ULDC UR33, c[0x0][0x904] ;  /* 0x0002410000217ab9 */ /* 0x000fe20000000800 */
[----:B------:R-:W-:-:S03]  /*12020*/  SHF.R.U64 R2, R4, UR32, R5 ;  /* 0x0000002004027c19 */ /* 0x000fc60008001205 */
[----:B------:R-:W-:-:S04]  /*12030*/  UIADD3.X UR22, ~UR6, UR8, URZ, UP1, !UPT ;  /* 0x0000000806167290 */ /* 0x000fc80008ffe53f */
[----:B------:R-:W-:Y:S02]  /*12040*/  USHF.R.U32.HI UR31, URZ, UR30, UR22 ;  /* 0x0000001e3f1f7299 */ /* 0x000fe40008011616 */
[----:B------:R-:W-:Y:S02]  /*12050*/  USHF.R.U32.HI UR27, URZ, UR32, UR23 ;  /* 0x000000203f1b7299 */ /* 0x000fe40008011617 */
[----:B------:R-:W-:Y:S02]  /*12060*/  USHF.R.U32.HI UR25, URZ, UR32, UR31 ;  /* 0x000000203f197299 */ /* 0x000fe4000801161f */
[----:B------:R-:W-:Y:S01]  /*12070*/  USHF.R.U64 UR22, UR24, UR30, UR22 ;  /* 0x0000001e18167299 */ /* 0x000fe20008001216 */
[----:B------:R-:W-:Y:S01]  /*12080*/  R2UR UR24, R2 ;  /* 0x00000000021872ca */ /* 0x000fe200000e0000 */
[----:B------:R-:W-:Y:S02]  /*12090*/  USHF.R.U32.HI UR26, URZ, UR33, UR25 ;  /* 0x000000213f1a7299 */ /* 0x000fe40008011619 */
[----:B------:R-:W-:-:S02]  /*120a0*/  USHF.R.U64 UR23, UR22, UR32, UR31 ;  /* 0x0000002016177299 */ /* 0x000fc4000800121f */
[----:B------:R-:W-:Y:S02]  /*120b0*/  ULOP3.LUT UR30, UR26, UR27, URZ, 0xfc, !UPT ;  /* 0x0000001b1a1e7292 */ /* 0x000fe4000f8efc3f */
[----:B------:R-:W-:-:S04]  /*120c0*/  USHF.R.U64 UR25, UR23, UR33, UR25 ;  /* 0x0000002117197299 */ /* 0x000fc80008001219 */
[----:B------:R-:W-:-:S13]  /*120d0*/  ISETP.NE.U32.AND P1, PT, RZ, UR30, PT ;  /* 0x0000001eff007c0c */ /* 0x000fda000bf25070 */
[----:B------:R-:W-:Y:S05]  /*120e0*/  @!P1 BRA `(.L_x_256) ;  /* 0x0000000000189947 */ /* 0x000fea0003800000 */
[----:B------:R-:W-:-:S07]  /*120f0*/  MOV R6, 0x12110 ;  /* 0x0001211000067802 */ /* 0x000fce0000000f00 */
[----:B-----5:R-:W-:Y:S05]  /*12100*/  CALL.REL.NOINC `(.L_x_257) ;  /* 0x0000001c00ac7944 */ /* 0x020fea0003c00000 */
[----:B------:R-:W-:-:S04]  /*12110*/  UIADD3 UR26, -UR27, URZ, URZ ;  /* 0x0000003f1b1a7290 */ /* 0x000fc8000fffe13f */
[----:B------:R-:W-:-:S03]  /*12120*/  UIMAD UR25, UR24, UR26, UR25 ;  /* 0x0000001a181972a4 */ /* 0x000fc6000f8e0219 */
[----:B------:R-:W-:Y:S01]  /*12130*/  UMOV UR24, UR27 ;  /* 0x0000001b00187c82 */ /* 0x000fe20008000000 */
[----:B------:R-:W-:Y:S08]  /*12140*/  BRA `(.L_x_258) ;  /* 0x0000000000587947 */ /* 0x000ff00003800000 */
.L_x_256:
[----:B------:R-:W1:Y:S01]  /*12150*/  I2F.U32.RP R2, UR24 ;  /* 0x0000001800027d06 */ /* 0x000e620008209000 */
[----:B------:R-:W-:Y:S01]  /*12160*/  UMOV UR26, URZ ;  /* 0x0000003f001a7c82 */ /* 0x000fe20008000000 */
[----:B------:R-:W-:-:S06]  /*12170*/  UISETP.NE.U32.AND UP4, UPT, UR24, URZ, UPT ;  /* 0x0000003f1800728c */ /* 0x000fcc000bf85070 */
[----:B-1----:R-:W1:Y:S02]  /*12180*/  MUFU.RCP R2, R2 ;  /* 0x0000000200027308 */ /* 0x002e640000001000 */
[----:B-1----:R-:W-:-:S06]  /*12190*/  VIADD R3, R2, 0xffffffe ;  /* 0x0ffffffe02037836 */ /* 0x002fcc0000000000 */
[----:B------:R-:W1:Y:S02]  /*121a0*/  F2I.FTZ.U32.TRUNC.NTZ R3, R3 ;  /* 0x0000000300037305 */ /* 0x000e64000021f000 */
[----:B-1----:R-:W-:-:S13]  /*121b0*/  R2UR UR27, R3 ;  /* 0x00000000031b72ca */ /* 0x002fda00000e0000 */
[----:B------:R-:W-:-:S04]  /*121c0*/  UIADD3 UR30, URZ, -UR27, URZ ;  /* 0x8000001b3f1e7290 */ /* 0x000fc8000fffe03f */
[----:B------:R-:W-:-:S04]  /*121d0*/  UIMAD UR30, UR30, UR24, URZ ;  /* 0x000000181e1e72a4 */ /* 0x000fc8000f8e023f */
[----:B------:R-:W-:-:S04]  /*121e0*/  UIMAD.WIDE.U32 UR26, UR27, UR30, UR26 ;  /* 0x0000001e1b1a72a5 */ /* 0x000fc8000f8e001a */
[----:B------:R-:W-:-:S04]  /*121f0*/  UIMAD.WIDE.U32 UR26, UR27, UR25, URZ ;  /* 0x000000191b1a72a5 */ /* 0x000fc8000f8e003f */
[----:B------:R-:W-:-:S04]  /*12200*/  UIADD3 UR26, -UR27, URZ, URZ ;  /* 0x0000003f1b1a7290 */ /* 0x000fc8000fffe13f */
[----:B------:R-:W-:-:S04]  /*12210*/  UIMAD UR26, UR24, UR26, UR25 ;  /* 0x0000001a181a72a4 */ /* 0x000fc8000f8e0219 */
[----:B------:R-:W-:-:S11]  /*12220*/  UISETP.GE.U32.AND UP1, UPT, UR26, UR24, UPT ;  /* 0x000000181a00728c */ /* 0x000fd6000bf26070 */
[----:B------:R-:W-:Y:S02]  /*12230*/  @UP1 UIADD3 UR26, UR26, -UR24, URZ ;  /* 0x800000181a1a1290 */ /* 0x000fe4000fffe03f */
[----:B------:R-:W-:Y:S02]  /*12240*/  @UP1 UIADD3 UR27, UR27, 0x1, URZ ;  /* 0x000000011b1b1890 */ /* 0x000fe4000fffe03f */
[----:B------:R-:W-:-:S11]  /*12250*/  UISETP.GE.U32.AND UP2, UPT, UR26, UR24, UPT ;  /* 0x000000181a00728c */ /* 0x000fd6000bf46070 */
[----:B------:R-:W-:Y:S02]  /*12260*/  @UP2 UIADD3 UR27, UR27, 0x1, URZ ;  /* 0x000000011b1b2890 */ /* 0x000fe4000fffe03f */
[----:B------:R-:W-:-:S04]  /*12270*/  @!UP4 ULOP3.LUT UR27, URZ, UR24, URZ, 0x33, !UPT ;  /* 0x000000183f1bc292 */ /* 0x000fc8000f8e333f */
[----:B------:R-:W-:-:S04]  /*12280*/  UIADD3 UR26, -UR27, URZ, URZ ;  /* 0x0000003f1b1a7290 */ /* 0x000fc8000fffe13f */
[----:B------:R-:W-:-:S03]  /*12290*/  UIMAD UR25, UR24, UR26, UR25 ;  /* 0x0000001a181972a4 */ /* 0x000fc6000f8e0219 */
[----:B------:R-:W-:-:S09]  /*122a0*/  UMOV UR24, UR27 ;  /* 0x0000001b00187c82 */ /* 0x000fd20008000000 */
.L_x_258:
[----:B------:R-:W-:Y:S01]  /*122b0*/  ULOP3.LUT UR23, UR23, UR38, URZ, 0xc0, !UPT ;  /* 0x0000002617177292 */ /* 0x000fe2000f8ec03f */
[----:B------:R-:W-:Y:S01]  /*122c0*/  IMAD.MOV.U32 R15, RZ, RZ, 0x1 ;  /* 0x00000001ff0f7424 */ /* 0x000fe200078e00ff */
[----:B------:R-:W-:Y:S02]  /*122d0*/  ULOP3.LUT UR22, UR22, UR41, URZ, 0xc0, !UPT ;  /* 0x0000002916167292 */ /* 0x000fe4000f8ec03f */
[----:B------:R-:W-:Y:S01]  /*122e0*/  UIMAD UR24, UR20, UR24, UR23 ;  /* 0x00000018141872a4 */ /* 0x000fe2000f8e0217 */
[----:B------:R-:W-:Y:S01]  /*122f0*/  ULDC UR27, c[0x0][0x8a8] ;  /* 0x00022a00001b7ab9 */ /* 0x000fe20000000800 */
[----:B------:R-:W-:Y:S01]  /*12300*/  ULDC UR26, c[0x0][0x8b8] ;  /* 0x00022e00001a7ab9 */ /* 0x000fe20000000800 */
[----:B------:R-:W-:Y:S02]  /*12310*/  UIMAD UR22, UR25, UR27, UR22 ;  /* 0x0000001b191672a4 */ /* 0x000fe4000f8e0216 */
[----:B------:R-:W-:Y:S01]  /*12320*/  UIMAD UR24, UR24, UR26, UR61 ;  /* 0x0000001a181872a4 */ /* 0x000fe2000f8e023d */
[----:B------:R-:W-:Y:S01]  /*12330*/  @UP3 UMOV UR25, UR4 ;  /* 0x0000000400193c82 */ /* 0x000fe20008000000 */
[----:B------:R-:W-:-:S03]  /*12340*/  @!UP3 UMOV UR25, UR4 ;  /* 0x000000040019bc82 */ /* 0x000fc60008000000 */
[----:B------:R-:W-:Y:S02]  /*12350*/  @UP3 UMOV UR23, UR22 ;  /* 0x0000001600173c82 */ /* 0x000fe40008000000 */
[----:B------:R-:W-:Y:S01]  /*12360*/  @!UP3 UMOV UR23, UR24 ;  /* 0x000000180017bc82 */ /* 0x000fe20008000000 */
[----:B------:R-:W-:-:S05]  /*12370*/  @!UP3 UMOV UR24, UR22 ;  /* 0x000000160018bc82 */ /* 0x000fca0008000000 */
.L_x_244:
[----:B------:R-:W-:-:S06]  /*12380*/  UISETP.NE.AND UP1, UPT, UR40, 0x3, UPT ;  /* 0x000000032800788c */ /* 0x000fcc000bf25270 */
[----:B------:R-:W-:-:S13]  /*12390*/  PLOP3.LUT P1, PT, PT, PT, UP1, 0x80, 0x0 ;  /* 0x000000000000781c */ /* 0x000fda0003f2f018 */
[----:B------:R-:W-:Y:S05]  /*123a0*/  @!P1 BRA `(.L_x_259) ;  /* 0x0000000000049947 */ /* 0x000fea0003800000 */
[----:B------:R-:W-:Y:S01]  /*123b0*/  BPT.TRAP 0x1 ;  /* 0x000000040000795c */ /* 0x000fe20000300000 */
.L_x_259:
[----:B------:R-:W1:Y:S01]  /*123c0*/  S2UR UR26, SR_CgaCtaId ;  /* 0x00000000001a79c3 */ /* 0x000e620000008800 */
[----:B------:R-:W-:Y:S01]  /*123d0*/  UMOV UR22, 0x400 ;  /* 0x0000040000167882 */ /* 0x000fe20000000000 */
[----:B------:R-:W-:-:S05]  /*123e0*/  IMAD.U32 R2, RZ, RZ, UR21 ;  /* 0x00000015ff027e24 */ /* 0x000fca000f8e00ff */
[----:B------:R-:W-:Y:S01]  /*123f0*/  SHF.L.U32 R2, R2, 0x1f, RZ ;  /* 0x0000001f02027819 */ /* 0x000fe200000006ff */
[----:B-1----:R-:W-:-:S04]  /*12400*/  ULEA UR22, UR26, UR22, 0x18 ;  /* 0x000000161a167291 */ /* 0x002fc8000f8ec03f */
[----:B------:R-:W-:-:S09]  /*12410*/  ULEA UR27, UR7, UR22, 0x3 ;  /* 0x00000016071b7291 */ /* 0x000fd2000f8e183f */
[----:B------:R-:W1:Y:S02]  /*12420*/  SYNCS.PHASECHK.TRANS64.TRYWAIT P2, [UR27+0x37040], R2 ;  /* 0x03704002ff0075a7 */ /* 0x000e64000804015b */
[----:B-1----:R-:W-:Y:S05]  /*12430*/  @!P2 BRA `(.L_x_260) ;  /* 0x000000140028a947 */ /* 0x002fea0003800000 */
.L_x_323:
[----:B------:R-:W-:Y:S01]  /*12440*/  ELECT P2, URZ, PT ;  /* 0x00000000003f782f */ /* 0x000fe20003840000 */
[----:B------:R-:W-:-:S12]  /*12450*/  BSSY B0, `(.L_x_261) ;  /* 0x0000010000007945 */ /* 0x000fd80003800000 */
[----:B------:R-:W-:Y:S05]  /*12460*/  @!P2 BRA `(.L_x_262) ;  /* 0x000000000038a947 */ /* 0x000fea0003800000 */
[----:B------:R-:W-:Y:S01]  /*12470*/  ULEA UR26, UR7, UR22, 0x4 ;  /* 0x00000016071a7291 */ /* 0x000fe2000f8e203f */
[----:B------:R-:W-:Y:S01]  /*12480*/  MOV R14, UR25 ;  /* 0x00000019000e7c02 */ /* 0x000fe20008000f00 */
[----:B------:R-:W-:Y:S02]  /*12490*/  IMAD.U32 R13, RZ, RZ, UR24 ;  /* 0x00000018ff0d7e24 */ /* 0x000fe4000f8e00ff */
[----:B------:R-:W-:-:S05]  /*124a0*/  IMAD.U32 R12, RZ, RZ, UR23 ;  /* 0x00000017ff0c7e24 */ /* 0x000fca000f8e00ff */
[----:B------:R2:W-:Y:S01]  /*124b0*/  STS.128 [UR26+0x37150], R12 ;  /* 0x0371500cff007988 */ /* 0x0005e20008000c1a */
        /* <DEDUP_REMOVED lines=8> */
.L_x_263:
[----:B---3--:R-:W-:Y:S01]  /*12540*/  SYNCS.ARRIVE.TRANS64.A1T0 RZ, [UR27+0x37000], RZ ;  /* 0x037000ffffff79a7 */ /* 0x008fe2000810001b */
.L_x_262:
[----:B------:R-:W-:Y:S05]  /*12550*/  BSYNC B0 ;  /* 0x0000000000007941 */ /* 0x000fea0003800000 */
.L_x_261:
[----:B------:R-:W-:Y:S01]  /*12560*/  UIADD3 UR7, UR7, 0x1, URZ ;  /* 0x0000000107077890 */ /* 0x000fe2000fffe03f */
[----:B------:R-:W-:-:S03]  /*12570*/  ISETP.NE.AND P2, PT, R15, RZ, PT ;  /* 0x000000ff0f00720c */ /* 0x000fc60003f45270 */
[----:B------:R-:W-:-:S04]  /*12580*/  UISETP.NE.AND UP1, UPT, UR7, 0x8, UPT ;  /* 0x000000080700788c */ /* 0x000fc8000bf25270 */
[----:B------:R-:W-:Y:S02]  /*12590*/  USEL UR23, URZ, 0x1, UP1 ;  /* 0x000000013f177887 */ /* 0x000fe40008800000 */
[----:B------:R-:W-:Y:S02]  /*125a0*/  USEL UR7, UR7, URZ, UP1 ;  /* 0x0000003f07077287 */ /* 0x000fe40008800000 */
[----:B------:R-:W-:Y:S02]  /*125b0*/  ULOP3.LUT UR21, UR21, UR23, URZ, 0x3c, !UPT ;  /* 0x0000001715157292 */ /* 0x000fe4000f8e3c3f */
[----:B------:R-:W-:Y:S10]  /*125c0*/  @P2 BRA `(.L_x_264) ;  /* 0xffffffe000f02947 */ /* 0x000ff4000383ffff */
[----:B------:R-:W-:Y:S05]  /*125d0*/  @!P1 BRA `(.L_x_265) ;  /* 0x0000000000049947 */ /* 0x000fea0003800000 */
[----:B------:R-:W-:Y:S01]  /*125e0*/  BPT.TRAP 0x1 ;  /* 0x000000040000795c */ /* 0x000fe20000300000 */
.L_x_265:
[----:B------:R-:W-:Y:S01]  /*125f0*/  ULEA UR4, UR7, UR22, 0x3 ;  /* 0x0000001607047291 */ /* 0x000fe2000f8e183f */
[----:B-----5:R-:W-:-:S05]  /*12600*/  IMAD.U32 R0, RZ, RZ, UR21 ;  /* 0x00000015ff007e24 */ /* 0x020fca000f8e00ff */
[----:B------:R-:W-:-:S04]  /*12610*/  SHF.L.U32 R0, R0, 0x1f, RZ ;  /* 0x0000001f00007819 */ /* 0x000fc800000006ff */
[----:B------:R-:W3:Y:S02]  /*12620*/  SYNCS.PHASECHK.TRANS64.TRYWAIT P0, [UR4+0x37040], R0 ;  /* 0x03704000ff0075a7 */ /* 0x000ee40008000144 */
[----:B---3--:R-:W-:Y:S05]  /*12630*/  @!P0 BRA `(.L_x_266) ;  /* 0x0000001000c08947 */ /* 0x008fea0003800000 */
.L_x_324:
[----:B------:R-:W-:Y:S05]  /*12640*/  @!P1 BRA `(.L_x_267) ;  /* 0x0000000000049947 */ /* 0x000fea0003800000 */
[----:B------:R-:W-:Y:S01]  /*12650*/  BPT.TRAP 0x1 ;  /* 0x000000040000795c */ /* 0x000fe20000300000 */
.L_x_267:
[----:B------:R-:W-:-:S04]  /*12660*/  UIADD3 UR7, UR7, 0x1, URZ ;  /* 0x0000000107077890 */ /* 0x000fc8000fffe03f */
[----:B------:R-:W-:-:S04]  /*12670*/  UISETP.NE.AND UP0, UPT, UR7, 0x8, UPT ;  /* 0x000000080700788c */ /* 0x000fc8000bf05270 */
[----:B------:R-:W-:-:S04]  /*12680*/  USEL UR4, URZ, 0x1, UP0 ;  /* 0x000000013f047887 */ /* 0x000fc80008000000 */
[----:B------:R-:W-:Y:S02]  /*12690*/  ULOP3.LUT UR21, UR21, UR4, URZ, 0x3c, !UPT ;  /* 0x0000000415157292 */ /* 0x000fe4000f8e3c3f */
[----:B------:R-:W-:-:S04]  /*126a0*/  USEL UR4, UR7, URZ, UP0 ;  /* 0x0000003f07047287 */ /* 0x000fc80008000000 */
[----:B------:R-:W-:Y:S01]  /*126b0*/  ULEA UR5, UR4, UR22, 0x3 ;  /* 0x0000001604057291 */ /* 0x000fe2000f8e183f */
[----:B-1----:R-:W-:-:S04]  /*126c0*/  MOV R0, UR21 ;  /* 0x0000001500007c02 */ /* 0x002fc80008000f00 */
[----:B------:R-:W-:-:S04]  /*126d0*/  SHF.L.U32 R0, R0, 0x1f, RZ ;  /* 0x0000001f00007819 */ /* 0x000fc800000006ff */
[----:B------:R-:W1:Y:S02]  /*126e0*/  SYNCS.PHASECHK.TRANS64.TRYWAIT P0, [UR5+0x37040], R0 ;  /* 0x03704000ff0075a7 */ /* 0x000e640008000145 */
[----:B-1----:R-:W-:Y:S05]  /*126f0*/  @!P0 BRA `(.L_x_268) ;  /* 0x0000001000a88947 */ /* 0x002fea0003800000 */
.L_x_325:
[----:B------:R-:W-:Y:S05]  /*12700*/  @!P1 BRA `(.L_x_269) ;  /* 0x0000000000049947 */ /* 0x000fea0003800000 */
[----:B------:R-:W-:Y:S01]  /*12710*/  BPT.TRAP 0x1 ;  /* 0x000000040000795c */ /* 0x000fe20000300000 */
.L_x_269:
[----:B------:R-:W-:-:S04]  /*12720*/  UIADD3 UR4, UR4, 0x1, URZ ;  /* 0x0000000104047890 */ /* 0x000fc8000fffe03f */
[----:B------:R-:W-:-:S04]  /*12730*/  UISETP.NE.AND UP0, UPT, UR4, 0x8, UPT ;  /* 0x000000080400788c */ /* 0x000fc8000bf05270 */
[----:B------:R-:W-:Y:S02]  /*12740*/  USEL UR5, URZ, 0x1, UP0 ;  /* 0x000000013f057887 */ /* 0x000fe40008000000 */
[----:B------:R-:W-:Y:S02]  /*12750*/  USEL UR4, UR4, URZ, UP0 ;  /* 0x0000003f04047287 */ /* 0x000fe40008000000 */
[----:B------:R-:W-:Y:S02]  /*12760*/  ULOP3.LUT UR21, UR21, UR5, URZ, 0x3c, !UPT ;  /* 0x0000000515157292 */ /* 0x000fe4000f8e3c3f */
[----:B------:R-:W-:-:S04]  /*12770*/  ULEA UR5, UR4, UR22, 0x3 ;  /* 0x0000001604057291 */ /* 0x000fc8000f8e183f */
[----:B-1----:R-:W-:-:S05]  /*12780*/  IMAD.U32 R0, RZ, RZ, UR21 ;  /* 0x00000015ff007e24 */ /* 0x002fca000f8e00ff */
[----:B------:R-:W-:-:S04]  /*12790*/  SHF.L.U32 R0, R0, 0x1f, RZ ;  /* 0x0000001f00007819 */ /* 0x000fc800000006ff */
[----:B------:R-:W1:Y:S02]  /*127a0*/  SYNCS.PHASECHK.TRANS64.TRYWAIT P0, [UR5+0x37040], R0 ;  /* 0x03704000ff0075a7 */ /* 0x000e640008000145 */
[----:B-1----:R-:W-:Y:S05]  /*127b0*/  @!P0 BRA `(.L_x_270) ;  /* 0x0000001000908947 */ /* 0x002fea0003800000 */
.L_x_326:
[----:B------:R-:W-:Y:S05]  /*127c0*/  @!P1 BRA `(.L_x_271) ;  /* 0x0000000000049947 */ /* 0x000fea0003800000 */
[----:B------:R-:W-:Y:S01]  /*127d0*/  BPT.TRAP 0x1 ;  /* 0x000000040000795c */ /* 0x000fe20000300000 */
.L_x_271:
        /* <DEDUP_REMOVED lines=10> */
.L_x_327:
[----:B------:R-:W-:Y:S05]  /*12880*/  @!P1 BRA `(.L_x_273) ;  /* 0x0000000000049947 */ /* 0x000fea0003800000 */
[----:B------:R-:W-:Y:S01]  /*12890*/  BPT.TRAP 0x1 ;  /* 0x000000040000795c */ /* 0x000fe20000300000 */
.L_x_273:
        /* <DEDUP_REMOVED lines=10> */
.L_x_328:
[----:B------:R-:W-:Y:S05]  /*12940*/  @!P1 BRA `(.L_x_275) ;  /* 0x0000000000049947 */ /* 0x000fea0003800000 */
[----:B------:R-:W-:Y:S01]  /*12950*/  BPT.TRAP 0x1 ;  /* 0x000000040000795c */ /* 0x000fe20000300000 */
.L_x_275:
[----:B------:R-:W-:-:S04]  /*12960*/  UIADD3 UR4, UR4, 0x1, URZ ;  /* 0x0000000104047890 */ /* 0x000fc8000fffe03f */
[----:B------:R-:W-:-:S04]  /*12970*/  UISETP.NE.AND UP0, UPT, UR4, 0x8, UPT ;  /* 0x000000080400788c */ /* 0x000fc8000bf05270 */
[----:B------:R-:W-:Y:S02]  /*12980*/  USEL UR5, URZ, 0x1, UP0 ;  /* 0x000000013f057887 */ /* 0x000fe40008000000 */
[----:B------:R-:W-:Y:S02]  /*12990*/  USEL UR4, UR4, URZ, UP0 ;  /* 0x0000003f04047287 */ /* 0x000fe40008000000 */
[----:B------:R-:W-:Y:S02]  /*129a0*/  ULOP3.LUT UR21, UR21, UR5, URZ, 0x3c, !UPT ;  /* 0x0000000515157292 */ /* 0x000fe4000f8e3c3f */
[----:B------:R-:W-:-:S04]  /*129b0*/  ULEA UR5, UR4, UR22, 0x3 ;  /* 0x0000001604057291 */ /* 0x000fc8000f8e183f */
[----:B-1----:R-:W-:-:S04]  /*129c0*/  MOV R0, UR21 ;  /* 0x0000001500007c02 */ /* 0x002fc80008000f00 */
[----:B------:R-:W-:-:S04]  /*129d0*/  SHF.L.U32 R0, R0, 0x1f, RZ ;  /* 0x0000001f00007819 */ /* 0x000fc800000006ff */
[----:B------:R-:W1:Y:S02]  /*129e0*/  SYNCS.PHASECHK.TRANS64.TRYWAIT P0, [UR5+0x37040], R0 ;  /* 0x03704000ff0075a7 */ /* 0x000e640008000145 */
[----:B-1----:R-:W-:Y:S05]  /*129f0*/  @!P0 BRA `(.L_x_276) ;  /* 0x0000001000488947 */ /* 0x002fea0003800000 */
.L_x_329:
[----:B------:R-:W-:Y:S05]  /*12a00*/  @!P1 BRA `(.L_x_277) ;  /* 0x0000000000049947 */ /* 0x000fea0003800000 */
[----:B------:R-:W-:Y:S01]  /*12a10*/  BPT.TRAP 0x1 ;  /* 0x000000040000795c */ /* 0x000fe20000300000 */
.L_x_277:
        /* <DEDUP_REMOVED lines=10> */
.L_x_330:
[----:B------:R-:W-:Y:S05]  /*12ac0*/  @!P1 BRA `(.L_x_279) ;  /* 0x0000000000049947 */ /* 0x000fea0003800000 */
[----:B------:R-:W-:Y:S01]  /*12ad0*/  BPT.TRAP 0x1 ;  /* 0x000000040000795c */ /* 0x000fe20000300000 */
.L_x_279:
[----:B------:R-:W-:-:S04]  /*12ae0*/  UIADD3 UR4, UR4, 0x1, URZ ;  /* 0x0000000104047890 */ /* 0x000fc8000fffe03f */
[----:B------:R-:W-:-:S04]  /*12af0*/  UISETP.NE.AND UP0, UPT, UR4, 0x8, UPT ;  /* 0x000000080400788c */ /* 0x000fc8000bf05270 */
[----:B------:R-:W-:Y:S02]  /*12b00*/  USEL UR5, URZ, 0x1, UP0 ;  /* 0x000000013f057887 */ /* 0x000fe40008000000 */
[----:B------:R-:W-:Y:S02]  /*12b10*/  USEL UR4, UR4, URZ, UP0 ;  /* 0x0000003f04047287 */ /* 0x000fe40008000000 */
[----:B------:R-:W-:Y:S02]  /*12b20*/  ULOP3.LUT UR5, UR21, UR5, URZ, 0x3c, !UPT ;  /* 0x0000000515057292 */ /* 0x000fe4000f8e3c3f */
[----:B------:R-:W-:-:S04]  /*12b30*/  ULEA UR4, UR4, UR22, 0x3 ;  /* 0x0000001604047291 */ /* 0x000fc8000f8e183f */
[----:B-1----:R-:W-:-:S05]  /*12b40*/  IMAD.U32 R0, RZ, RZ, UR5 ;  /* 0x00000005ff007e24 */ /* 0x002fca000f8e00ff */
[----:B------:R-:W-:-:S07]  /*12b50*/  SHF.L.U32 R0, R0, 0x1f, RZ ;  /* 0x0000001f00007819 */ /* 0x000fce00000006ff */
.L_x_280:
[----:B-1----:R-:W-:-:S04]  /*12b60*/  IMAD.U32 R3, RZ, RZ, UR4 ;  /* 0x00000004ff037e24 */ /* 0x002fc8000f8e00ff */
[----:B------:R1:W3:Y:S03]  /*12b70*/  SYNCS.PHASECHK.TRANS64.TRYWAIT P0, [R3+URZ+0x37040], R0 ;  /* 0x03704000030075a7 */ /* 0x0002e6000800017f */
[----:B---3--:R-:W-:Y:S05]  /*12b80*/  @!P0 NANOSLEEP.SYNCS 0x989680 ;  /* 0x009896800000895d */ /* 0x008fea0003900000 */
[----:B------:R-:W3:Y:S02]  /*12b90*/  @!P0 SYNCS.PHASECHK.TRANS64 P0, [R3+URZ+0x37040], R0 ;  /* 0x03704000030085a7 */ /* 0x000ee4000800007f */
[----:B---3--:R-:W-:Y:S05]  /*12ba0*/  @P0 EXIT ;  /* 0x000000000000094d */ /* 0x008fea0003800000 */
[----:B------:R-:W-:Y:S05]  /*12bb0*/  BRA `(.L_x_280) ;  /* 0xfffffffc00e87947 */ /* 0x000fea000383ffff */
.L_x_56:
[----:B-1----:R-:W-:-:S04]  /*12bc0*/  MOV R7, UR7 ;  /* 0x0000000700077c02 */ /* 0x002fc80008000f00 */
[----:B------:R1:W2:Y:S03]  /*12bd0*/  SYNCS.PHASECHK.TRANS64.TRYWAIT P1, [R7+URZ+0x37000], R6 ;  /* 0x03700006070075a7 */ /* 0x0002a6000802017f */
[----:B--2---:R-:W-:Y:S05]  /*12be0*/  @!P1 NANOSLEEP.SYNCS 0x989680 ;  /* 0x009896800000995d */ /* 0x004fea0003900000 */
[----:B------:R-:W2:Y:S02]  /*12bf0*/  @!P1 SYNCS.PHASECHK.TRANS64 P1, [R7+URZ+0x37000], R6 ;  /* 0x03700006070095a7 */ /* 0x000ea4000802007f */
[----:B--2---:R-:W-:Y:S05]  /*12c00*/  @!P1 BRA `(.L_x_56) ;  /* 0xfffffffc00ec9947 */ /* 0x004fea000383ffff */
[----:B------:R-:W-:Y:S05]  /*12c10*/  BRA `(.L_x_281) ;  /* 0xffffff0000b07947 */ /* 0x000fea000383ffff */
.L_x_68:
[----:B------:R-:W-:-:S06]  /*12c20*/  UIADD3 UR5, UR54, UR52, URZ ;  /* 0x0000003436057290 */ /* 0x000fcc000fffe03f */
[----:B-1----:R-:W-:-:S04]  /*12c30*/  IMAD.U32 R0, RZ, RZ, UR5 ;  /* 0x00000005ff007e24 */ /* 0x002fc8000f8e00ff */
[----:B------:R1:W2:Y:S03]  /*12c40*/  SYNCS.PHASECHK.TRANS64.TRYWAIT P0, [R0+URZ], R3 ;  /* 0x00000003000075a7 */ /* 0x0002a6000800017f */
[----:B--2---:R-:W-:Y:S05]  /*12c50*/  @!P0 NANOSLEEP.SYNCS 0x989680 ;  /* 0x009896800000895d */ /* 0x004fea0003900000 */
[----:B------:R-:W2:Y:S02]  /*12c60*/  @!P0 SYNCS.PHASECHK.TRANS64 P0, [R0+URZ], R3 ;  /* 0x00000003000085a7 */ /* 0x000ea4000800007f */
[----:B--2---:R-:W-:Y:S05]  /*12c70*/  @!P0 BRA `(.L_x_68) ;  /* 0xfffffffc00e88947 */ /* 0x004fea000383ffff */
[----:B------:R-:W-:Y:S05]  /*12c80*/  BRA `(.L_x_282) ;  /* 0xffffff1000147947 */ /* 0x000fea000383ffff */
.L_x_73:
[----:B-1----:R-:W-:-:S04]  /*12c90*/  IMAD.U32 R4, RZ, RZ, UR8 ;  /* 0x00000008ff047e24 */ /* 0x002fc8000f8e00ff */
[----:B------:R1:W3:Y:S03]  /*12ca0*/  SYNCS.PHASECHK.TRANS64.TRYWAIT P1, [R4+URZ+0x37080], R3 ;  /* 0x03708003040075a7 */ /* 0x0002e6000802017f */
[----:B---3--:R-:W-:Y:S05]  /*12cb0*/  @!P1 NANOSLEEP.SYNCS 0x989680 ;  /* 0x009896800000995d */ /* 0x008fea0003900000 */
[----:B------:R-:W3:Y:S02]  /*12cc0*/  @!P1 SYNCS.PHASECHK.TRANS64 P1, [R4+URZ+0x37080], R3 ;  /* 0x03708003040095a7 */ /* 0x000ee4000802007f */
[----:B---3--:R-:W-:Y:S05]  /*12cd0*/  @!P1 BRA `(.L_x_73) ;  /* 0xfffffffc00ec9947 */ /* 0x008fea000383ffff */
[----:B------:R-:W-:Y:S05]  /*12ce0*/  BRA `(.L_x_72) ;  /* 0xffffff1400e47947 */ /* 0x000fea000383ffff */
.L_x_81:
[----:B-1----:R-:W-:-:S04]  /*12cf0*/  IMAD.U32 R4, RZ, RZ, UR8 ;  /* 0x00000008ff047e24 */ /* 0x002fc8000f8e00ff */
[----:B------:R1:W3:Y:S03]  /*12d00*/  SYNCS.PHASECHK.TRANS64.TRYWAIT P1, [R4+URZ+0x37080], R3 ;  /* 0x03708003040075a7 */ /* 0x0002e6000802017f */
[----:B---3--:R-:W-:Y:S05]  /*12d10*/  @!P1 NANOSLEEP.SYNCS 0x989680 ;  /* 0x009896800000995d */ /* 0x008fea0003900000 */
[----:B------:R-:W3:Y:S02]  /*12d20*/  @!P1 SYNCS.PHASECHK.TRANS64 P1, [R4+URZ+0x37080], R3 ;  /* 0x03708003040095a7 */ /* 0x000ee4000802007f */
[----:B---3--:R-:W-:Y:S05]  /*12d30*/  @!P1 BRA `(.L_x_81) ;  /* 0xfffffffc00ec9947 */ /* 0x008fea000383ffff */
[----:B------:R-:W-:Y:S05]  /*12d40*/  BRA `(.L_x_80) ;  /* 0xffffff2c00047947 */ /* 0x000fea000383ffff */
.L_x_84:
[----:B------:R-:W-:-:S06]  /*12d50*/  UIADD3 UR5, UR54, UR52, URZ ;  /* 0x0000003436057290 */ /* 0x000fcc000fffe03f */
[----:B-1----:R-:W-:-:S04]  /*12d60*/  MOV R0, UR5 ;  /* 0x0000000500007c02 */ /* 0x002fc80008000f00 */
[----:B------:R1:W3:Y:S03]  /*12d70*/  SYNCS.PHASECHK.TRANS64.TRYWAIT P0, [R0+URZ+0x10], R3 ;  /* 0x00001003000075a7 */ /* 0x0002e6000800017f */
[----:B---3--:R-:W-:Y:S05]  /*12d80*/  @!P0 NANOSLEEP.SYNCS 0x989680 ;  /* 0x009896800000895d */ /* 0x008fea0003900000 */
[----:B------:R-:W3:Y:S02]  /*12d90*/  @!P0 SYNCS.PHASECHK.TRANS64 P0, [R0+URZ+0x10], R3 ;  /* 0x00001003000085a7 */ /* 0x000ee4000800007f */
[----:B---3--:R-:W-:Y:S05]  /*12da0*/  @!P0 BRA `(.L_x_84) ;  /* 0xfffffffc00e88947 */ /* 0x008fea000383ffff */
[----:B------:R-:W-:Y:S05]  /*12db0*/  BRA `(.L_x_283) ;  /* 0xffffff3c00b07947 */ /* 0x000fea000383ffff */
.L_x_96:
[----:B------:R-:W-:-:S07]  /*12dc0*/  IMAD.MOV.U32 R15, RZ, RZ, -0x1 ;  /* 0xffffffffff0f7424 */ /* 0x000fce00078e00ff */
[----:B--2--5:R-:W-:Y:S05]  /*12dd0*/  WARPSYNC.COLLECTIVE R15, `(.L_x_284) ;  /* 0x000000000f0c7348 */ /* 0x024fea0003c00000 */
[----:B------:R-:W-:Y:S02]  /*12de0*/  ELECT P6, UR62, PT ;  /* 0x00000000003e782f */ /* 0x000fe400038c0000 */
[----:B------:R-:W-:Y:S01]  /*12df0*/  MOV R14, UR62 ;  /* 0x0000003e000e7c02 */ /* 0x000fe20008000f00 */
[----:B--2--5:R-:W-:Y:S10]  /*12e00*/  ENDCOLLECTIVE ;  /* 0x000000000000791b */ /* 0x024ff40003800000 */
.L_x_284:
[----:B------:R-:W-:Y:S05]  /*12e10*/  BRA `(.L_x_285) ;  /* 0xffffff4400647947 */ /* 0x000fea000383ffff */
.L_x_98:
[----:B-1----:R-:W-:-:S04]  /*12e20*/  IMAD.U32 R73, RZ, RZ, UR48 ;  /* 0x00000030ff497e24 */ /* 0x002fc8000f8e00ff */
[----:B------:R1:W3:Y:S03]  /*12e30*/  SYNCS.PHASECHK.TRANS64.TRYWAIT P2, [R73+URZ+0x370e0], R4 ;  /* 0x0370e004490075a7 */ /* 0x0002e6000804017f */
[----:B---3--:R-:W-:Y:S05]  /*12e40*/  @!P2 NANOSLEEP.SYNCS 0x989680 ;  /* 0x009896800000a95d */ /* 0x008fea0003900000 */
[----:B------:R-:W3:Y:S02]  /*12e50*/  @!P2 SYNCS.PHASECHK.TRANS64 P2, [R73+URZ+0x370e0], R4 ;  /* 0x0370e0044900a5a7 */ /* 0x000ee4000804007f */
[----:B---3--:R-:W-:Y:S05]  /*12e60*/  @!P2 BRA `(.L_x_98) ;  /* 0xfffffffc00eca947 */ /* 0x008fea000383ffff */
[----:B------:R-:W-:Y:S05]  /*12e70*/  BRA `(.L_x_286) ;  /* 0xffffff4400f87947 */ /* 0x000fea000383ffff */
.L_x_105:
[----:B-1----:R-:W-:-:S04]  /*12e80*/  IMAD.U32 R3, RZ, RZ, UR48 ;  /* 0x00000030ff037e24 */ /* 0x002fc8000f8e00ff */
[----:B------:R1:W3:Y:S03]  /*12e90*/  SYNCS.PHASECHK.TRANS64.TRYWAIT P3, [R3+URZ+0x370e8], R4 ;  /* 0x0370e804030075a7 */ /* 0x0002e6000806017f */
[----:B---3--:R-:W-:Y:S05]  /*12ea0*/  @!P3 NANOSLEEP.SYNCS 0x989680 ;  /* 0x009896800000b95d */ /* 0x008fea0003900000 */
[----:B------:R-:W3:Y:S02]  /*12eb0*/  @!P3 SYNCS.PHASECHK.TRANS64 P3, [R3+URZ+0x370e8], R4 ;  /* 0x0370e8040300b5a7 */ /* 0x000ee4000806007f */
[----:B---3--:R-:W-:Y:S05]  /*12ec0*/  @!P3 BRA `(.L_x_105) ;  /* 0xfffffffc00ecb947 */ /* 0x008fea000383ffff */
[----:B------:R-:W-:Y:S05]  /*12ed0*/  BRA `(.L_x_287) ;  /* 0xffffff5800147947 */ /* 0x000fea000383ffff */
.L_x_112:
[----:B-1----:R-:W-:-:S04]  /*12ee0*/  MOV R3, UR48 ;  /* 0x0000003000037c02 */ /* 0x002fc80008000f00 */
[----:B------:R1:W2:Y:S03]  /*12ef0*/  SYNCS.PHASECHK.TRANS64.TRYWAIT P3, [R3+URZ+0x370f0], R4 ;  /* 0x0370f004030075a7 */ /* 0x0002a6000806017f */
[----:B--2---:R-:W-:Y:S05]  /*12f00*/  @!P3 NANOSLEEP.SYNCS 0x989680 ;  /* 0x009896800000b95d */ /* 0x004fea0003900000 */
[----:B------:R-:W2:Y:S02]  /*12f10*/  @!P3 SYNCS.PHASECHK.TRANS64 P3, [R3+URZ+0x370f0], R4 ;  /* 0x0370f0040300b5a7 */ /* 0x000ea4000806007f */
[----:B--2---:R-:W-:Y:S05]  /*12f20*/  @!P3 BRA `(.L_x_112) ;  /* 0xfffffffc00ecb947 */ /* 0x004fea000383ffff */
[----:B------:R-:W-:Y:S05]  /*12f30*/  BRA `(.L_x_288) ;  /* 0xffffff68006c7947 */ /* 0x000fea000383ffff */
.L_x_119:
[----:B-1----:R-:W-:-:S04]  /*12f40*/  IMAD.U32 R3, RZ, RZ, UR48 ;  /* 0x00000030ff037e24 */ /* 0x002fc8000f8e00ff */
[----:B------:R1:W2:Y:S03]  /*12f50*/  SYNCS.PHASECHK.TRANS64.TRYWAIT P3, [R3+URZ+0x370f8], R4 ;  /* 0x0370f804030075a7 */ /* 0x0002a6000806017f */
[----:B--2---:R-:W-:Y:S05]  /*12f60*/  @!P3 NANOSLEEP.SYNCS 0x989680 ;  /* 0x009896800000b95d */ /* 0x004fea0003900000 */
[----:B------:R-:W2:Y:S02]  /*12f70*/  @!P3 SYNCS.PHASECHK.TRANS64 P3, [R3+URZ+0x370f8], R4 ;  /* 0x0370f8040300b5a7 */ /* 0x000ea4000806007f */
[----:B--2---:R-:W-:Y:S05]  /*12f80*/  @!P3 BRA `(.L_x_119) ;  /* 0xfffffffc00ecb947 */ /* 0x004fea000383ffff */
[----:B------:R-:W-:Y:S05]  /*12f90*/  BRA `(.L_x_289) ;  /* 0xffffff7800847947 */ /* 0x000fea000383ffff */
.L_x_126:
[----:B-1-3--:R-:W-:-:S04]  /*12fa0*/  IMAD.U32 R3, RZ, RZ, UR4 ;  /* 0x00000004ff037e24 */ /* 0x00afc8000f8e00ff */
[----:B------:R1:W2:Y:S03]  /*12fb0*/  SYNCS.PHASECHK.TRANS64.TRYWAIT P0, [R3+URZ+0x37000], R0 ;  /* 0x03700000030075a7 */ /* 0x0002a6000800017f */
[----:B--2---:R-:W-:Y:S05]  /*12fc0*/  @!P0 NANOSLEEP.SYNCS 0x989680 ;  /* 0x009896800000895d */ /* 0x004fea0003900000 */
[----:B------:R-:W2:Y:S02]  /*12fd0*/  @!P0 SYNCS.PHASECHK.TRANS64 P0, [R3+URZ+0x37000], R0 ;  /* 0x03700000030085a7 */ /* 0x000ea4000800007f */
[----:B--2---:R-:W-:Y:S05]  /*12fe0*/  @!P0 BRA `(.L_x_126) ;  /* 0xfffffffc00ec8947 */ /* 0x004fea000383ffff */
[----:B------:R-:W-:Y:S05]  /*12ff0*/  BRA `(.L_x_290) ;  /* 0xffffff8c002c7947 */ /* 0x000fea000383ffff */
.L_x_130:
[----:B-1----:R-:W-:-:S04]  /*13000*/  IMAD.U32 R3, RZ, RZ, UR4 ;  /* 0x00000004ff037e24 */ /* 0x002fc8000f8e00ff */
[----:B------:R1:W2:Y:S03]  /*13010*/  SYNCS.PHASECHK.TRANS64.TRYWAIT P0, [R3+URZ+0x37000], R0 ;  /* 0x03700000030075a7 */ /* 0x0002a6000800017f */
[----:B--2---:R-:W-:Y:S05]  /*13020*/  @!P0 NANOSLEEP.SYNCS 0x989680 ;  /* 0x009896800000895d */ /* 0x004fea0003900000 */
[----:B------:R-:W2:Y:S02]  /*13030*/  @!P0 SYNCS.PHASECHK.TRANS64 P0, [R3+URZ+0x37000], R0 ;  /* 0x03700000030085a7 */ /* 0x000ea4000800007f */
[----:B--2---:R-:W-:Y:S05]  /*13040*/  @!P0 BRA `(.L_x_130) ;  /* 0xfffffffc00ec8947 */ /* 0x004fea000383ffff */
[----:B------:R-:W-:Y:S05]  /*13050*/  BRA `(.L_x_291) ;  /* 0xffffff8c00cc7947 */ /* 0x000fea000383ffff */
.L_x_148:
[----:B-1----:R-:W-:-:S04]  /*13060*/  MOV R3, UR6 ;  /* 0x0000000600037c02 */ /* 0x002fc80008000f00 */
[----:B------:R1:W2:Y:S03]  /*13070*/  SYNCS.PHASECHK.TRANS64.TRYWAIT P0, [R3+URZ+0x37128], R0 ;  /* 0x03712800030075a7 */ /* 0x0002a6000800017f */
[----:B--2---:R-:W-:Y:S05]  /*13080*/  @!P0 NANOSLEEP.SYNCS 0x989680 ;  /* 0x009896800000895d */ /* 0x004fea0003900000 */
[----:B------:R-:W2:Y:S02]  /*13090*/  @!P0 SYNCS.PHASECHK.TRANS64 P0, [R3+URZ+0x37128], R0 ;  /* 0x03712800030085a7 */ /* 0x000ea4000800007f */
[----:B--2---:R-:W-:Y:S05]  /*130a0*/  @!P0 BRA `(.L_x_148) ;  /* 0xfffffffc00ec8947 */ /* 0x004fea000383ffff */
[----:B------:R-:W-:Y:S05]  /*130b0*/  BRA `(.L_x_292) ;  /* 0xffffff9c003c7947 */ /* 0x000fea000383ffff */
.L_x_150:
[----:B-1----:R-:W-:-:S04]  /*130c0*/  IMAD.U32 R6, RZ, RZ, UR7 ;  /* 0x00000007ff067e24 */ /* 0x002fc8000f8e00ff */
[----:B------:R1:W2:Y:S03]  /*130d0*/  SYNCS.PHASECHK.TRANS64.TRYWAIT P0, [R6+URZ+0x37000], R3 ;  /* 0x03700003060075a7 */ /* 0x0002a6000800017f */
[----:B--2---:R-:W-:Y:S05]  /*130e0*/  @!P0 NANOSLEEP.SYNCS 0x989680 ;  /* 0x009896800000895d */ /* 0x004fea0003900000 */
[----:B------:R-:W2:Y:S02]  /*130f0*/  @!P0 SYNCS.PHASECHK.TRANS64 P0, [R6+URZ+0x37000], R3 ;  /* 0x03700003060085a7 */ /* 0x000ea4000800007f */
[----:B--2---:R-:W-:Y:S05]  /*13100*/  @!P0 BRA `(.L_x_150) ;  /* 0xfffffffc00ec8947 */ /* 0x004fea000383ffff */
[----:B------:R-:W-:Y:S05]  /*13110*/  BRA `(.L_x_293) ;  /* 0xffffff9c00787947 */ /* 0x000fea000383ffff */
.L_x_156:
[----:B-1----:R-:W-:-:S04]  /*13120*/  IMAD.U32 R3, RZ, RZ, UR6 ;  /* 0x00000006ff037e24 */ /* 0x002fc8000f8e00ff */
[----:B------:R1:W2:Y:S03]  /*13130*/  SYNCS.PHASECHK.TRANS64.TRYWAIT P1, [R3+URZ+0x37100], R2 ;  /* 0x03710002030075a7 */ /* 0x0002a6000802017f */
[----:B--2---:R-:W-:Y:S05]  /*13140*/  @!P1 NANOSLEEP.SYNCS 0x989680 ;  /* 0x009896800000995d */ /* 0x004fea0003900000 */
[----:B------:R-:W2:Y:S02]  /*13150*/  @!P1 SYNCS.PHASECHK.TRANS64 P1, [R3+URZ+0x37100], R2 ;  /* 0x03710002030095a7 */ /* 0x000ea4000802007f */
[----:B--2---:R-:W-:Y:S05]  /*13160*/  @!P1 BRA `(.L_x_156) ;  /* 0xfffffffc00ec9947 */ /* 0x004fea000383ffff */
[----:B------:R-:W-:Y:S05]  /*13170*/  BRA `(.L_x_294) ;  /* 0xffffffa000287947 */ /* 0x000fea000383ffff */
.L_x_162:
[----:B-12---:R-:W-:-:S04]  /*13180*/  IMAD.U32 R3, RZ, RZ, UR6 ;  /* 0x00000006ff037e24 */ /* 0x006fc8000f8e00ff */
[----:B------:R1:W2:Y:S03]  /*13190*/  SYNCS.PHASECHK.TRANS64.TRYWAIT P1, [R3+URZ+0x37108], R2 ;  /* 0x03710802030075a7 */ /* 0x0002a6000802017f */
[----:B--2---:R-:W-:Y:S05]  /*131a0*/  @!P1 NANOSLEEP.SYNCS 0x989680 ;  /* 0x009896800000995d */ /* 0x004fea0003900000 */
[----:B------:R-:W2:Y:S02]  /*131b0*/  @!P1 SYNCS.PHASECHK.TRANS64 P1, [R3+URZ+0x37108], R2 ;  /* 0x03710802030095a7 */ /* 0x000ea4000802007f */
[----:B--2---:R-:W-:Y:S05]  /*131c0*/  @!P1 BRA `(.L_x_162) ;  /* 0xfffffffc00ec9947 */ /* 0x004fea000383ffff */
[----:B------:R-:W-:Y:S05]  /*131d0*/  BRA `(.L_x_295) ;  /* 0xffffffa000687947 */ /* 0x000fea000383ffff */
.L_x_168:
[----:B-123--:R-:W-:-:S04]  /*131e0*/  MOV R3, UR6 ;  /* 0x0000000600037c02 */ /* 0x00efc80008000f00 */
[----:B------:R1:W2:Y:S03]  /*131f0*/  SYNCS.PHASECHK.TRANS64.TRYWAIT P1, [R3+URZ+0x37110], R2 ;  /* 0x03711002030075a7 */ /* 0x0002a6000802017f */
[----:B--2---:R-:W-:Y:S05]  /*13200*/  @!P1 NANOSLEEP.SYNCS 0x989680 ;  /* 0x009896800000995d */ /* 0x004fea0003900000 */
[----:B------:R-:W2:Y:S02]  /*13210*/  @!P1 SYNCS.PHASECHK.TRANS64 P1, [R3+URZ+0x37110], R2 ;  /* 0x03711002030095a7 */ /* 0x000ea4000802007f */
[----:B--2---:R-:W-:Y:S05]  /*13220*/  @!P1 BRA `(.L_x_168) ;  /* 0xfffffffc00ec9947 */ /* 0x004fea000383ffff */
[----:B------:R-:W-:Y:S05]  /*13230*/  BRA `(.L_x_296) ;  /* 0xffffffa000b47947 */ /* 0x000fea000383ffff */
.L_x_174:
[----:B-1234-:R-:W-:-:S04]  /*13240*/  IMAD.U32 R3, RZ, RZ, UR6 ;  /* 0x00000006ff037e24 */ /* 0x01efc8000f8e00ff */
[----:B------:R1:W2:Y:S03]  /*13250*/  SYNCS.PHASECHK.TRANS64.TRYWAIT P1, [R3+URZ+0x37118], R2 ;  /* 0x03711802030075a7 */ /* 0x0002a6000802017f */
[----:B--2---:R-:W-:Y:S05]  /*13260*/  @!P1 NANOSLEEP.SYNCS 0x989680 ;  /* 0x009896800000995d */ /* 0x004fea0003900000 */
[----:B------:R-:W2:Y:S02]  /*13270*/  @!P1 SYNCS.PHASECHK.TRANS64 P1, [R3+URZ+0x37118], R2 ;  /* 0x03711802030095a7 */ /* 0x000ea4000802007f */
[----:B--2---:R-:W-:Y:S05]  /*13280*/  @!P1 BRA `(.L_x_174) ;  /* 0xfffffffc00ec9947 */ /* 0x004fea000383ffff */
[----:B------:R-:W-:Y:S05]  /*13290*/  BRA `(.L_x_297) ;  /* 0xffffffa000f47947 */ /* 0x000fea000383ffff */
.L_x_189:
[----:B-1----:R-:W-:-:S04]  /*132a0*/  IMAD.U32 R3, RZ, RZ, UR6 ;  /* 0x00000006ff037e24 */ /* 0x002fc8000f8e00ff */
[----:B------:R1:W2:Y:S03]  /*132b0*/  SYNCS.PHASECHK.TRANS64.TRYWAIT P0, [R3+URZ+0x37100], R0 ;  /* 0x03710000030075a7 */ /* 0x0002a6000800017f */
[----:B--2---:R-:W-:Y:S05]  /*132c0*/  @!P0 NANOSLEEP.SYNCS 0x989680 ;  /* 0x009896800000895d */ /* 0x004fea0003900000 */
[----:B------:R-:W2:Y:S02]  /*132d0*/  @!P0 SYNCS.PHASECHK.TRANS64 P0, [R3+URZ+0x37100], R0 ;  /* 0x03710000030085a7 */ /* 0x000ea4000800007f */
[----:B--2---:R-:W-:Y:S05]  /*132e0*/  @!P0 BRA `(.L_x_189) ;  /* 0xfffffffc00ec8947 */ /* 0x004fea000383ffff */
[----:B------:R-:W-:Y:S05]  /*132f0*/  BRA `(.L_x_298) ;  /* 0xffffffa800a07947 */ /* 0x000fea000383ffff */
.L_x_191:
[----:B-1----:R-:W-:-:S04]  /*13300*/  IMAD.U32 R3, RZ, RZ, UR6 ;  /* 0x00000006ff037e24 */ /* 0x002fc8000f8e00ff */
[----:B------:R1:W2:Y:S03]  /*13310*/  SYNCS.PHASECHK.TRANS64.TRYWAIT P0, [R3+URZ+0x37108], R0 ;  /* 0x03710800030075a7 */ /* 0x0002a6000800017f */
[----:B--2---:R-:W-:Y:S05]  /*13320*/  @!P0 NANOSLEEP.SYNCS 0x989680 ;  /* 0x009896800000895d */ /* 0x004fea0003900000 */
[----:B------:R-:W2:Y:S02]  /*13330*/  @!P0 SYNCS.PHASECHK.TRANS64 P0, [R3+URZ+0x37108], R0 ;  /* 0x03710800030085a7 */ /* 0x000ea4000800007f */
[----:B--2---:R-:W-:Y:S05]  /*13340*/  @!P0 BRA `(.L_x_191) ;  /* 0xfffffffc00ec8947 */ /* 0x004fea000383ffff */
[----:B------:R-:W-:Y:S05]  /*13350*/  BRA `(.L_x_299) ;  /* 0xffffffa800987947 */ /* 0x000fea000383ffff */
.L_x_193:
[----:B-1----:R-:W-:-:S04]  /*13360*/  MOV R3, UR6 ;  /* 0x0000000600037c02 */ /* 0x002fc80008000f00 */
[----:B------:R1:W2:Y:S03]  /*13370*/  SYNCS.PHASECHK.TRANS64.TRYWAIT P0, [R3+URZ+0x37110], R0 ;  /* 0x03711000030075a7 */ /* 0x0002a6000800017f */
[----:B--2---:R-:W-:Y:S05]  /*13380*/  @!P0 NANOSLEEP.SYNCS 0x989680 ;  /* 0x009896800000895d */ /* 0x004fea0003900000 */
[----:B------:R-:W2:Y:S02]  /*13390*/  @!P0 SYNCS.PHASECHK.TRANS64 P0, [R3+URZ+0x37110], R0 ;  /* 0x03711000030085a7 */ /* 0x000ea4000800007f */
[----:B--2---:R-:W-:Y:S05]  /*133a0*/  @!P0 BRA `(.L_x_193) ;  /* 0xfffffffc00ec8947 */ /* 0x004fea000383ffff */
[----:B------:R-:W-:Y:S05]  /*133b0*/  BRA `(.L_x_300) ;  /* 0xffffffa800907947 */ /* 0x000fea000383ffff */
.L_x_196:
[----:B-1----:R-:W-:-:S04]  /*133c0*/  IMAD.U32 R5, RZ, RZ, UR24 ;  /* 0x00000018ff057e24 */ /* 0x002fc8000f8e00ff */
[----:B------:R1:W2:Y:S03]  /*133d0*/  SYNCS.PHASECHK.TRANS64.TRYWAIT P0, [R5+URZ+0x370b0], R2 ;  /* 0x0370b002050075a7 */ /* 0x0002a6000800017f */
[----:B--2---:R-:W-:Y:S05]  /*133e0*/  @!P0 NANOSLEEP.SYNCS 0x989680 ;  /* 0x009896800000895d */ /* 0x004fea0003900000 */
[----:B------:R-:W2:Y:S02]  /*133f0*/  @!P0 SYNCS.PHASECHK.TRANS64 P0, [R5+URZ+0x370b0], R2 ;  /* 0x0370b002050085a7 */ /* 0x000ea4000800007f */
[----:B--2---:R-:W-:Y:S05]  /*13400*/  @!P0 BRA `(.L_x_196) ;  /* 0xfffffffc00ec8947 */ /* 0x004fea000383ffff */
[----:B------:R-:W-:Y:S05]  /*13410*/  BRA `(.L_x_301) ;  /* 0xffffffac00b47947 */ /* 0x000fea000383ffff */
.L_x_204:
[----:B-1----:R1:W2:Y:S02]  /*13420*/  SYNCS.PHASECHK.TRANS64.TRYWAIT P0, [R3+URZ+0x37000], R2 ;  /* 0x03700002030075a7 */ /* 0x0022a4000800017f */
[----:B--2---:R-:W-:Y:S05]  /*13430*/  @!P0 NANOSLEEP.SYNCS 0x989680 ;  /* 0x009896800000895d */ /* 0x004fea0003900000 */
[----:B------:R-:W2:Y:S02]  /*13440*/  @!P0 SYNCS.PHASECHK.TRANS64 P0, [R3+URZ+0x37000], R2 ;  /* 0x03700002030085a7 */ /* 0x000ea4000800007f */
[----:B--2---:R-:W-:Y:S05]  /*13450*/  @!P0 BRA `(.L_x_204) ;  /* 0xfffffffc00f08947 */ /* 0x004fea000383ffff */
[----:B------:R-:W-:Y:S05]  /*13460*/  BRA `(.L_x_302) ;  /* 0xffffffb400047947 */ /* 0x000fea000383ffff */
.L_x_216:
[----:B------:R-:W-:Y:S01]  /*13470*/  BSSY B1, `(.L_x_303) ;  /* 0x0000006000017945 */ /* 0x000fe20003800000 */
[----:B------:R-:W-:-:S07]  /*13480*/  IMAD.MOV.U32 R15, RZ, RZ, -0x1 ;  /* 0xffffffffff0f7424 */ /* 0x000fce00078e00ff */
[----:B------:R-:W-:Y:S05]  /*13490*/  WARPSYNC.COLLECTIVE R15, `(.L_x_304) ;  /* 0x000000000f0c7348 */ /* 0x000fea0003c00000 */
[----:B------:R-:W-:Y:S02]  /*134a0*/  ELECT P6, UR62, PT ;  /* 0x00000000003e782f */ /* 0x000fe400038c0000 */
[----:B------:R-:W-:Y:S01]  /*134b0*/  MOV R14, UR62 ;  /* 0x0000003e000e7c02 */ /* 0x000fe20008000f00 */
[----:B------:R-:W-:Y:S10]  /*134c0*/  ENDCOLLECTIVE ;  /* 0x000000000000791b */ /* 0x000ff40003800000 */
.L_x_304:
[----:B------:R-:W-:Y:S05]  /*134d0*/  BSYNC B1 ;  /* 0x0000000000017941 */ /* 0x000fea0003800000 */
.L_x_303:
[----:B------:R-:W-:Y:S05]  /*134e0*/  BRA `(.L_x_305) ;  /* 0xffffffc000807947 */ /* 0x000fea000383ffff */
.L_x_219:
[----:B--2---:R2:W3:Y:S02]  /*134f0*/  SYNCS.PHASECHK.TRANS64.TRYWAIT P0, [R6+URZ+0x370b0], R5 ;  /* 0x0370b005060075a7 */ /* 0x0044e4000800017f */
[----:B---3--:R-:W-:Y:S05]  /*13500*/  @!P0 NANOSLEEP.SYNCS 0x989680 ;  /* 0x009896800000895d */ /* 0x008fea0003900000 */
[----:B------:R-:W3:Y:S02]  /*13510*/  @!P0 SYNCS.PHASECHK.TRANS64 P0, [R6+URZ+0x370b0], R5 ;  /* 0x0370b005060085a7 */ /* 0x000ee4000800007f */
[----:B---3--:R-:W-:Y:S05]  /*13520*/  @!P0 BRA `(.L_x_219) ;  /* 0xfffffffc00f08947 */ /* 0x008fea000383ffff */
[----:B------:R-:W-:Y:S05]  /*13530*/  BRA `(.L_x_306) ;  /* 0xffffffc000a87947 */ /* 0x000fea000383ffff */
.L_x_225:
[----:B-1----:R1:W2:Y:S02]  /*13540*/  SYNCS.PHASECHK.TRANS64.TRYWAIT P0, [R3+URZ+0x37000], R2 ;  /* 0x03700002030075a7 */ /* 0x0022a4000800017f */
[----:B--2---:R-:W-:Y:S05]  /*13550*/  @!P0 NANOSLEEP.SYNCS 0x989680 ;  /* 0x009896800000895d */ /* 0x004fea0003900000 */
[----:B------:R-:W2:Y:S02]  /*13560*/  @!P0 SYNCS.PHASECHK.TRANS64 P0, [R3+URZ+0x37000], R2 ;  /* 0x03700002030085a7 */ /* 0x000ea4000800007f */
[----:B--2---:R-:W-:Y:S05]  /*13570*/  @!P0 BRA `(.L_x_225) ;  /* 0xfffffffc00f08947 */ /* 0x004fea000383ffff */
[----:B------:R-:W-:Y:S05]  /*13580*/  BRA `(.L_x_307) ;  /* 0xffffffc400707947 */ /* 0x000fea000383ffff */
.L_x_228:
[----:B------:R-:W-:Y:S01]  /*13590*/  BSSY B1, `(.L_x_308) ;  /* 0x0000006000017945 */ /* 0x000fe20003800000 */
[----:B------:R-:W-:-:S07]  /*135a0*/  IMAD.MOV.U32 R15, RZ, RZ, -0x1 ;  /* 0xffffffffff0f7424 */ /* 0x000fce00078e00ff */
[----:B-1---5:R-:W-:Y:S05]  /*135b0*/  WARPSYNC.COLLECTIVE R15, `(.L_x_309) ;  /* 0x000000000f0c7348 */ /* 0x022fea0003c00000 */
[----:B------:R-:W-:Y:S02]  /*135c0*/  ELECT P6, UR62, PT ;  /* 0x00000000003e782f */ /* 0x000fe400038c0000 */
[----:B------:R-:W-:Y:S01]  /*135d0*/  MOV R14, UR62 ;  /* 0x0000003e000e7c02 */ /* 0x000fe20008000f00 */
[----:B-1---5:R-:W-:Y:S10]  /*135e0*/  ENDCOLLECTIVE ;  /* 0x000000000000791b */ /* 0x022ff40003800000 */
.L_x_309:
[----:B------:R-:W-:Y:S05]  /*135f0*/  BSYNC B1 ;  /* 0x0000000000017941 */ /* 0x000fea0003800000 */
.L_x_308:
[----:B------:R-:W-:Y:S05]  /*13600*/  BRA `(.L_x_310) ;  /* 0xffffffc400b87947 */ /* 0x000fea000383ffff */
.L_x_231:
[----:B------:R-:W-:Y:S01]  /*13610*/  BSSY B1, `(.L_x_311) ;  /* 0x0000005000017945 */ /* 0x000fe20003800000 */
[----:B------:R-:W-:-:S07]  /*13620*/  MOV R15, 0xffffffff ;  /* 0xffffffff000f7802 */ /* 0x000fce0000000f00 */
[----:B-12--5:R-:W-:Y:S05]  /*13630*/  WARPSYNC.COLLECTIVE R15, `(.L_x_312) ;  /* 0x000000000f087348 */ /* 0x026fea0003c00000 */
[----:B------:R-:W-:Y:S01]  /*13640*/  NOP ;  /* 0x0000000000007918 */ /* 0x000fe20000000000 */
[----:B-12--5:R-:W-:Y:S01]  /*13650*/  ENDCOLLECTIVE ;  /* 0x000000000000791b */ /* 0x026fe20003800000 */
.L_x_312:
[----:B------:R-:W-:Y:S05]  /*13660*/  BSYNC B1 ;  /* 0x0000000000017941 */ /* 0x000fea0003800000 */
.L_x_311:
[----:B------:R-:W-:-:S07]  /*13670*/  IMAD.MOV.U32 R15, RZ, RZ, -0x1 ;  /* 0xffffffffff0f7424 */ /* 0x000fce00078e00ff */
[----:B------:R-:W-:Y:S05]  /*13680*/  WARPSYNC.COLLECTIVE R15, `(.L_x_313) ;  /* 0x000000000f0c7348 */ /* 0x000fea0003c00000 */
[----:B------:R-:W-:Y:S02]  /*13690*/  ELECT P6, UR62, PT ;  /* 0x00000000003e782f */ /* 0x000fe400038c0000 */
[----:B------:R-:W-:Y:S01]  /*136a0*/  MOV R14, UR62 ;  /* 0x0000003e000e7c02 */ /* 0x000fe20008000f00 */
[----:B------:R-:W-:Y:S10]  /*136b0*/  ENDCOLLECTIVE ;  /* 0x000000000000791b */ /* 0x000ff40003800000 */
.L_x_313:
[----:B------:R-:W-:Y:S05]  /*136c0*/  BRA `(.L_x_314) ;  /* 0xffffffc800c07947 */ /* 0x000fea000383ffff */
.L_x_234:
[----:B------:R-:W-:Y:S01]  /*136d0*/  BSSY B0, `(.L_x_315) ;  /* 0x0000006000007945 */ /* 0x000fe20003800000 */
[----:B------:R-:W-:-:S07]  /*136e0*/  IMAD.MOV.U32 R15, RZ, RZ, -0x1 ;  /* 0xffffffffff0f7424 */ /* 0x000fce00078e00ff */
[----:B-1---5:R-:W-:Y:S05]  /*136f0*/  WARPSYNC.COLLECTIVE R15, `(.L_x_316) ;  /* 0x000000000f0c7348 */ /* 0x022fea0003c00000 */
[----:B-----5:R-:W-:Y:S02]  /*13700*/  ELECT P6, UR62, PT ;  /* 0x00000000003e782f */ /* 0x020fe400038c0000 */
[----:B------:R-:W-:Y:S01]  /*13710*/  MOV R14, UR62 ;  /* 0x0000003e000e7c02 */ /* 0x000fe20008000f00 */
[----:B-1----:R-:W-:Y:S10]  /*13720*/  ENDCOLLECTIVE ;  /* 0x000000000000791b */ /* 0x002ff40003800000 */
.L_x_316:
[----:B------:R-:W-:Y:S05]  /*13730*/  BSYNC B0 ;  /* 0x0000000000007941 */ /* 0x000fea0003800000 */
.L_x_315:
[----:B------:R-:W-:Y:S05]  /*13740*/  BRA `(.L_x_317) ;  /* 0xffffffcc00187947 */ /* 0x000fea000383ffff */
.L_x_238:
[----:B-1----:R1:W2:Y:S02]  /*13750*/  SYNCS.PHASECHK.TRANS64.TRYWAIT P0, [R7+URZ], R4 ;  /* 0x00000004070075a7 */ /* 0x0022a4000800017f */
[----:B--2---:R-:W-:Y:S05]  /*13760*/  @!P0 NANOSLEEP.SYNCS 0x989680 ;  /* 0x009896800000895d */ /* 0x004fea0003900000 */
[----:B------:R-:W2:Y:S02]  /*13770*/  @!P0 SYNCS.PHASECHK.TRANS64 P0, [R7+URZ], R4 ;  /* 0x00000004070085a7 */ /* 0x000ea4000800007f */
[----:B--2---:R-:W-:Y:S05]  /*13780*/  @!P0 BRA `(.L_x_238) ;  /* 0xfffffffc00f08947 */ /* 0x004fea000383ffff */
[----:B------:R-:W-:Y:S05]  /*13790*/  BRA `(.L_x_318) ;  /* 0xffffffcc00547947 */ /* 0x000fea000383ffff */
.L_x_239:
[----:B-1----:R1:W2:Y:S02]  /*137a0*/  SYNCS.PHASECHK.TRANS64.TRYWAIT P0, [R8+URZ], R5 ;  /* 0x00000005080075a7 */ /* 0x0022a4000800017f */
[----:B--2---:R-:W-:Y:S05]  /*137b0*/  @!P0 NANOSLEEP.SYNCS 0x989680 ;  /* 0x009896800000895d */ /* 0x004fea0003900000 */
[----:B------:R-:W2:Y:S02]  /*137c0*/  @!P0 SYNCS.PHASECHK.TRANS64 P0, [R8+URZ], R5 ;  /* 0x00000005080085a7 */ /* 0x000ea4000800007f */
[----:B--2---:R-:W-:Y:S05]  /*137d0*/  @!P0 BRA `(.L_x_239) ;  /* 0xfffffffc00f08947 */ /* 0x004fea000383ffff */
[----:B------:R-:W-:Y:S05]  /*137e0*/  BRA `(.L_x_319) ;  /* 0xffffffcc00647947 */ /* 0x000fea000383ffff */
.L_x_240:
[----:B-1----:R1:W2:Y:S02]  /*137f0*/  SYNCS.PHASECHK.TRANS64.TRYWAIT P0, [R9+URZ], R4 ;  /* 0x00000004090075a7 */ /* 0x0022a4000800017f */
[----:B--2---:R-:W-:Y:S05]  /*13800*/  @!P0 NANOSLEEP.SYNCS 0x989680 ;  /* 0x009896800000895d */ /* 0x004fea0003900000 */
[----:B------:R-:W2:Y:S02]  /*13810*/  @!P0 SYNCS.PHASECHK.TRANS64 P0, [R9+URZ], R4 ;  /* 0x00000004090085a7 */ /* 0x000ea4000800007f */
[----:B--2---:R-:W-:Y:S05]  /*13820*/  @!P0 BRA `(.L_x_240) ;  /* 0xfffffffc00f08947 */ /* 0x004fea000383ffff */
[----:B------:R-:W-:Y:S05]  /*13830*/  BRA `(.L_x_320) ;  /* 0xffffffcc00747947 */ /* 0x000fea000383ffff */
.L_x_241:
[----:B-1----:R1:W2:Y:S02]  /*13840*/  SYNCS.PHASECHK.TRANS64.TRYWAIT P0, [R8+URZ], R5 ;  /* 0x00000005080075a7 */ /* 0x0022a4000800017f */
[----:B--2---:R-:W-:Y:S05]  /*13850*/  @!P0 NANOSLEEP.SYNCS 0x989680 ;  /* 0x009896800000895d */ /* 0x004fea0003900000 */
[----:B------:R-:W2:Y:S02]  /*13860*/  @!P0 SYNCS.PHASECHK.TRANS64 P0, [R8+URZ], R5 ;  /* 0x00000005080085a7 */ /* 0x000ea4000800007f */
[----:B--2---:R-:W-:Y:S05]  /*13870*/  @!P0 BRA `(.L_x_241) ;  /* 0xfffffffc00f08947 */ /* 0x004fea000383ffff */
[----:B------:R-:W-:Y:S05]  /*13880*/  BRA `(.L_x_321) ;  /* 0xffffffcc00847947 */ /* 0x000fea000383ffff */
.L_x_242:
[----:B--2---:R2:W3:Y:S02]  /*13890*/  SYNCS.PHASECHK.TRANS64.TRYWAIT P0, [R11+URZ], R6 ;  /* 0x000000060b0075a7 */ /* 0x0044e4000800017f */
[----:B---3--:R-:W-:Y:S05]  /*138a0*/  @!P0 NANOSLEEP.SYNCS 0x989680 ;  /* 0x009896800000895d */ /* 0x008fea0003900000 */
[----:B------:R-:W3:Y:S02]  /*138b0*/  @!P0 SYNCS.PHASECHK.TRANS64 P0, [R11+URZ], R6 ;  /* 0x000000060b0085a7 */ /* 0x000ee4000800007f */
[----:B---3--:R-:W-:Y:S05]  /*138c0*/  @!P0 BRA `(.L_x_242) ;  /* 0xfffffffc00f08947 */ /* 0x008fea000383ffff */
[----:B------:R-:W-:Y:S05]  /*138d0*/  BRA `(.L_x_322) ;  /* 0xffffffcc008c7947 */ /* 0x000fea000383ffff */
.L_x_260:
[----:B-1----:R-:W-:-:S04]  /*138e0*/  IMAD.U32 R3, RZ, RZ, UR27 ;  /* 0x0000001bff037e24 */ /* 0x002fc8000f8e00ff */
[----:B------:R1:W2:Y:S03]  /*138f0*/  SYNCS.PHASECHK.TRANS64.TRYWAIT P2, [R3+URZ+0x37040], R2 ;  /* 0x03704002030075a7 */ /* 0x0002a6000804017f */
[----:B--2---:R-:W-:Y:S05]  /*13900*/  @!P2 NANOSLEEP.SYNCS 0x989680 ;  /* 0x009896800000a95d */ /* 0x004fea0003900000 */
[----:B------:R-:W2:Y:S02]  /*13910*/  @!P2 SYNCS.PHASECHK.TRANS64 P2, [R3+URZ+0x37040], R2 ;  /* 0x037040020300a5a7 */ /* 0x000ea4000804007f */
[----:B--2---:R-:W-:Y:S05]  /*13920*/  @!P2 BRA `(.L_x_260) ;  /* 0xfffffffc00eca947 */ /* 0x004fea000383ffff */
[----:B------:R-:W-:Y:S05]  /*13930*/  BRA `(.L_x_323) ;  /* 0xffffffe800c07947 */ /* 0x000fea000383ffff */
.L_x_266:
[----:B-1----:R-:W-:-:S04]  /*13940*/  MOV R3, UR4 ;  /* 0x0000000400037c02 */ /* 0x002fc80008000f00 */
[----:B------:R1:W3:Y:S03]  /*13950*/  SYNCS.PHASECHK.TRANS64.TRYWAIT P0, [R3+URZ+0x37040], R0 ;  /* 0x03704000030075a7 */ /* 0x0002e6000800017f */
[----:B---3--:R-:W-:Y:S05]  /*13960*/  @!P0 NANOSLEEP.SYNCS 0x989680 ;  /* 0x009896800000895d */ /* 0x008fea0003900000 */
[----:B------:R-:W3:Y:S02]  /*13970*/  @!P0 SYNCS.PHASECHK.TRANS64 P0, [R3+URZ+0x37040], R0 ;  /* 0x03704000030085a7 */ /* 0x000ee4000800007f */
[----:B---3--:R-:W-:Y:S05]  /*13980*/  @!P0 BRA `(.L_x_266) ;  /* 0xfffffffc00ec8947 */ /* 0x008fea000383ffff */
[----:B------:R-:W-:Y:S05]  /*13990*/  BRA `(.L_x_324) ;  /* 0xffffffec00287947 */ /* 0x000fea000383ffff */
.L_x_268:
[----:B-1----:R-:W-:-:S04]  /*139a0*/  IMAD.U32 R3, RZ, RZ, UR5 ;  /* 0x00000005ff037e24 */ /* 0x002fc8000f8e00ff */
[----:B------:R1:W3:Y:S03]  /*139b0*/  SYNCS.PHASECHK.TRANS64.TRYWAIT P0, [R3+URZ+0x37040], R0 ;  /* 0x03704000030075a7 */ /* 0x0002e6000800017f */
[----:B---3--:R-:W-:Y:S05]  /*139c0*/  @!P0 NANOSLEEP.SYNCS 0x989680 ;  /* 0x009896800000895d */ /* 0x008fea0003900000 */
[----:B------:R-:W3:Y:S02]  /*139d0*/  @!P0 SYNCS.PHASECHK.TRANS64 P0, [R3+URZ+0x37040], R0 ;  /* 0x03704000030085a7 */ /* 0x000ee4000800007f */
[----:B---3--:R-:W-:Y:S05]  /*139e0*/  @!P0 BRA `(.L_x_268) ;  /* 0xfffffffc00ec8947 */ /* 0x008fea000383ffff */
[----:B------:R-:W-:Y:S05]  /*139f0*/  BRA `(.L_x_325) ;  /* 0xffffffec00407947 */ /* 0x000fea000383ffff */
.L_x_270:
[----:B-1----:R-:W-:-:S04]  /*13a00*/  IMAD.U32 R3, RZ, RZ, UR5 ;  /* 0x00000005ff037e24 */ /* 0x002fc8000f8e00ff */
[----:B------:R1:W3:Y:S03]  /*13a10*/  SYNCS.PHASECHK.TRANS64.TRYWAIT P0, [R3+URZ+0x37040], R0 ;  /* 0x03704000030075a7 */ /* 0x0002e6000800017f */
[----:B---3--:R-:W-:Y:S05]  /*13a20*/  @!P0 NANOSLEEP.SYNCS 0x989680 ;  /* 0x009896800000895d */ /* 0x008fea0003900000 */
[----:B------:R-:W3:Y:S02]  /*13a30*/  @!P0 SYNCS.PHASECHK.TRANS64 P0, [R3+URZ+0x37040], R0 ;  /* 0x03704000030085a7 */ /* 0x000ee4000800007f */
[----:B---3--:R-:W-:Y:S05]  /*13a40*/  @!P0 BRA `(.L_x_270) ;  /* 0xfffffffc00ec8947 */ /* 0x008fea000383ffff */
[----:B------:R-:W-:Y:S05]  /*13a50*/  BRA `(.L_x_326) ;  /* 0xffffffec00587947 */ /* 0x000fea000383ffff */
.L_x_272:
[----:B-1----:R-:W-:-:S04]  /*13a60*/  IMAD.U32 R3, RZ, RZ, UR5 ;  /* 0x00000005ff037e24 */ /* 0x002fc8000f8e00ff */
[----:B------:R1:W3:Y:S03]  /*13a70*/  SYNCS.PHASECHK.TRANS64.TRYWAIT P0, [R3+URZ+0x37040], R0 ;  /* 0x03704000030075a7 */ /* 0x0002e6000800017f */
[----:B---3--:R-:W-:Y:S05]  /*13a80*/  @!P0 NANOSLEEP.SYNCS 0x989680 ;  /* 0x009896800000895d */ /* 0x008fea0003900000 */
[----:B------:R-:W3:Y:S02]  /*13a90*/  @!P0 SYNCS.PHASECHK.TRANS64 P0, [R3+URZ+0x37040], R0 ;  /* 0x03704000030085a7 */ /* 0x000ee4000800007f */
[----:B---3--:R-:W-:Y:S05]  /*13aa0*/  @!P0 BRA `(.L_x_272) ;  /* 0xfffffffc00ec8947 */ /* 0x008fea000383ffff */
[----:B------:R-:W-:Y:S05]  /*13ab0*/  BRA `(.L_x_327) ;  /* 0xffffffec00707947 */ /* 0x000fea000383ffff */
.L_x_274:
[----:B-1----:R-:W-:-:S04]  /*13ac0*/  MOV R3, UR5 ;  /* 0x0000000500037c02 */ /* 0x002fc80008000f00 */
[----:B------:R1:W3:Y:S03]  /*13ad0*/  SYNCS.PHASECHK.TRANS64.TRYWAIT P0, [R3+URZ+0x37040], R0 ;  /* 0x03704000030075a7 */ /* 0x0002e6000800017f */
[----:B---3--:R-:W-:Y:S05]  /*13ae0*/  @!P0 NANOSLEEP.SYNCS 0x989680 ;  /* 0x009896800000895d */ /* 0x008fea0003900000 */
[----:B------:R-:W3:Y:S02]  /*13af0*/  @!P0 SYNCS.PHASECHK.TRANS64 P0, [R3+URZ+0x37040], R0 ;  /* 0x03704000030085a7 */ /* 0x000ee4000800007f */
[----:B---3--:R-:W-:Y:S05]  /*13b00*/  @!P0 BRA `(.L_x_274) ;  /* 0xfffffffc00ec8947 */ /* 0x008fea000383ffff */
[----:B------:R-:W-:Y:S05]  /*13b10*/  BRA `(.L_x_328) ;  /* 0xffffffec00887947 */ /* 0x000fea000383ffff */
.L_x_276:
[----:B-1----:R-:W-:-:S04]  /*13b20*/  IMAD.U32 R3, RZ, RZ, UR5 ;  /* 0x00000005ff037e24 */ /* 0x002fc8000f8e00ff */
[----:B------:R1:W3:Y:S03]  /*13b30*/  SYNCS.PHASECHK.TRANS64.TRYWAIT P0, [R3+URZ+0x37040], R0 ;  /* 0x03704000030075a7 */ /* 0x0002e6000800017f */
[----:B---3--:R-:W-:Y:S05]  /*13b40*/  @!P0 NANOSLEEP.SYNCS 0x989680 ;  /* 0x009896800000895d */ /* 0x008fea0003900000 */
[----:B------:R-:W3:Y:S02]  /*13b50*/  @!P0 SYNCS.PHASECHK.TRANS64 P0, [R3+URZ+0x37040], R0 ;  /* 0x03704000030085a7 */ /* 0x000ee4000800007f */
[----:B---3--:R-:W-:Y:S05]  /*13b60*/  @!P0 BRA `(.L_x_276) ;  /* 0xfffffffc00ec8947 */ /* 0x008fea000383ffff */
[----:B------:R-:W-:Y:S05]  /*13b70*/  BRA `(.L_x_329) ;  /* 0xffffffec00a07947 */ /* 0x000fea000383ffff */
.L_x_278:
[----:B-1----:R-:W-:-:S04]  /*13b80*/  IMAD.U32 R3, RZ, RZ, UR5 ;  /* 0x00000005ff037e24 */ /* 0x002fc8000f8e00ff */
[----:B------:R1:W3:Y:S03]  /*13b90*/  SYNCS.PHASECHK.TRANS64.TRYWAIT P0, [R3+URZ+0x37040], R0 ;  /* 0x03704000030075a7 */ /* 0x0002e6000800017f */
[----:B---3--:R-:W-:Y:S05]  /*13ba0*/  @!P0 NANOSLEEP.SYNCS 0x989680 ;  /* 0x009896800000895d */ /* 0x008fea0003900000 */
[----:B------:R-:W3:Y:S02]  /*13bb0*/  @!P0 SYNCS.PHASECHK.TRANS64 P0, [R3+URZ+0x37040], R0 ;  /* 0x03704000030085a7 */ /* 0x000ee4000800007f */
[----:B---3--:R-:W-:Y:S05]  /*13bc0*/  @!P0 BRA `(.L_x_278) ;  /* 0xfffffffc00ec8947 */ /* 0x008fea000383ffff */
[----:B------:R-:W-:Y:S05]  /*13bd0*/  BRA `(.L_x_330) ;  /* 0xffffffec00b87947 */ /* 0x000fea000383ffff */
        .weak           $__internal_0_$__cuda_sm20_div_u64
        .type           $__internal_0_$__cuda_sm20_div_u64,@function
        .size           $__internal_0_$__cuda_sm20_div_u64,(.L_x_257 - $__internal_0_$__cuda_sm20_div_u64)
$__internal_0_$__cuda_sm20_div_u64:
[----:B------:R-:W1:Y:S08]  /*13be0*/  I2F.U64.RP R7, R20 ;  /* 0x0000001400077312 */ /* 0x000e700000309000 */
[----:B-1----:R-:W1:Y:S02]  /*13bf0*/  MUFU.RCP R7, R7 ;  /* 0x0000000700077308 */ /* 0x002e640000001000 */
[----:B-1----:R-:W-:-:S06]  /*13c00*/  VIADD R14, R7, 0x1ffffffe ;  /* 0x1ffffffe070e7836 */ /* 0x002fcc0000000000 */
[----:B------:R-:W1:Y:S02]  /*13c10*/  F2I.U64.TRUNC R14, R14 ;  /* 0x0000000e000e7311 */ /* 0x000e64000020d800 */
[----:B-1----:R-:W-:-:S04]  /*13c20*/  IMAD.WIDE.U32 R16, R14, R20, RZ ;  /* 0x000000140e107225 */ /* 0x002fc800078e00ff */
[----:B------:R-:W-:Y:S01]  /*13c30*/  IMAD R17, R14, R21, R17 ;  /* 0x000000150e117224 */ /* 0x000fe200078e0211 */
[----:B------:R-:W-:-:S03]  /*13c40*/  IADD3 R23, P1, RZ, -R16, RZ ;  /* 0x80000010ff177210 */ /* 0x000fc60007f3e0ff */
[----:B------:R-:W-:Y:S02]  /*13c50*/  IMAD R17, R15, R20, R17 ;  /* 0x000000140f117224 */ /* 0x000fe400078e0211 */
[----:B------:R-:W-:-:S03]  /*13c60*/  IMAD.HI.U32 R16, R14, R23, RZ ;  /* 0x000000170e107227 */ /* 0x000fc600078e00ff */
[----:B------:R-:W-:Y:S01]  /*13c70*/  IADD3.X R25, RZ, ~R17, RZ, P1, !PT ;  /* 0x80000011ff197210 */ /* 0x000fe20000ffe4ff */
[----:B------:R-:W-:-:S04]  /*13c80*/  IMAD.MOV.U32 R17, RZ, RZ, R14 ;  /* 0x000000ffff117224 */ /* 0x000fc800078e000e */
[----:B------:R-:W-:-:S04]  /*13c90*/  IMAD.WIDE.U32 R16, P1, R14, R25, R16 ;  /* 0x000000190e107225 */ /* 0x000fc80007820010 */
[C---:B------:R-:W-:Y:S02]  /*13ca0*/  IMAD R27, R15.reuse, R25, RZ ;  /* 0x000000190f1b7224 */ /* 0x040fe400078e02ff */
[----:B------:R-:W-:-:S04]  /*13cb0*/  IMAD.HI.U32 R16, P2, R15, R23, R16 ;  /* 0x000000170f107227 */ /* 0x000fc80007840010 */
[----:B------:R-:W-:Y:S01]  /*13cc0*/  IMAD.HI.U32 R7, R15, R25, RZ ;  /* 0x000000190f077227 */ /* 0x000fe200078e00ff */
[----:B------:R-:W-:-:S03]  /*13cd0*/  IADD3 R17, P3, R27, R16, RZ ;  /* 0x000000101b117210 */ /* 0x000fc60007f7e0ff */
[----:B------:R-:W-:Y:S02]  /*13ce0*/  IMAD.X R7, R7, 0x1, R15, P1 ;  /* 0x0000000107077824 */ /* 0x000fe400008e060f */
[----:B------:R-:W-:-:S03]  /*13cf0*/  IMAD.WIDE.U32 R14, R17, R20, RZ ;  /* 0x00000014110e7225 */ /* 0x000fc600078e00ff */
[----:B------:R-:W-:Y:S01]  /*13d00*/  IADD3.X R7, RZ, RZ, R7, P3, P2 ;  /* 0x000000ffff077210 */ /* 0x000fe20001fe4407 */
[----:B------:R-:W-:Y:S01]  /*13d10*/  IMAD R12, R17, R21, R15 ;  /* 0x00000015110c7224 */ /* 0x000fe200078e020f */
[----:B------:R-:W-:-:S03]  /*13d20*/  IADD3 R15, P1, RZ, -R14, RZ ;  /* 0x8000000eff0f7210 */ /* 0x000fc60007f3e0ff */
[----:B------:R-:W-:Y:S02]  /*13d30*/  IMAD R12, R7, R20, R12 ;  /* 0x00000014070c7224 */ /* 0x000fe400078e020c */
[----:B------:R-:W-:-:S04]  /*13d40*/  IMAD.HI.U32 R16, R17, R15, RZ ;  /* 0x0000000f11107227 */ /* 0x000fc800078e00ff */
[----:B------:R-:W-:-:S04]  /*13d50*/  IMAD.X R12, RZ, RZ, ~R12, P1 ;  /* 0x000000ffff0c7224 */ /* 0x000fc800008e0e0c */
[----:B------:R-:W-:-:S04]  /*13d60*/  IMAD.WIDE.U32 R16, P1, R17, R12, R16 ;  /* 0x0000000c11107225 */ /* 0x000fc80007820010 */
[C---:B------:R-:W-:Y:S02]  /*13d70*/  IMAD R14, R7.reuse, R12, RZ ;  /* 0x0000000c070e7224 */ /* 0x040fe400078e02ff */
[----:B------:R-:W-:-:S04]  /*13d80*/  IMAD.HI.U32 R17, P2, R7, R15, R16 ;  /* 0x0000000f07117227 */ /* 0x000fc80007840010 */
[----:B------:R-:W-:Y:S01]  /*13d90*/  IMAD.HI.U32 R12, R7, R12, RZ ;  /* 0x0000000c070c7227 */ /* 0x000fe200078e00ff */
[----:B------:R-:W-:-:S03]  /*13da0*/  IADD3 R17, P3, R14, R17, RZ ;  /* 0x000000110e117210 */ /* 0x000fc60007f7e0ff */
[----:B------:R-:W-:Y:S01]  /*13db0*/  IMAD.MOV.U32 R15, RZ, RZ, RZ ;  /* 0x000000ffff0f7224 */ /* 0x000fe200078e00ff */
[----:B------:R-:W-:Y:S01]  /*13dc0*/  IADD3.X R7, R12, R7, RZ, P1, !PT ;  /* 0x000000070c077210 */ /* 0x000fe20000ffe4ff */
[----:B------:R-:W-:-:S03]  /*13dd0*/  IMAD.HI.U32 R14, R17, UR15, RZ ;  /* 0x0000000f110e7c27 */ /* 0x000fc6000f8e00ff */
[----:B------:R-:W-:Y:S01]  /*13de0*/  IADD3.X R7, RZ, RZ, R7, P3, P2 ;  /* 0x000000ffff077210 */ /* 0x000fe20001fe4407 */
[----:B------:R-:W-:-:S04]  /*13df0*/  IMAD.WIDE.U32 R14, R17, UR23, R14 ;  /* 0x00000017110e7c25 */ /* 0x000fc8000f8e000e */
[C---:B------:R-:W-:Y:S02]  /*13e00*/  IMAD R17, R7.reuse, UR23, RZ ;  /* 0x0000001707117c24 */ /* 0x040fe4000f8e02ff */
[----:B------:R-:W-:-:S04]  /*13e10*/  IMAD.HI.U32 R14, P1, R7, UR15, R14 ;  /* 0x0000000f070e7c27 */ /* 0x000fc8000f82000e */
[----:B------:R-:W-:Y:S01]  /*13e20*/  IMAD.HI.U32 R7, R7, UR23, RZ ;  /* 0x0000001707077c27 */ /* 0x000fe2000f8e00ff */
[----:B------:R-:W-:-:S03]  /*13e30*/  IADD3 R17, P2, R17, R14, RZ ;  /* 0x0000000e11117210 */ /* 0x000fc60007f5e0ff */
[----:B------:R-:W-:Y:S02]  /*13e40*/  IMAD.X R7, RZ, RZ, R7, P1 ;  /* 0x000000ffff077224 */ /* 0x000fe400008e0607 */
[----:B------:R-:W-:-:S04]  /*13e50*/  IMAD.WIDE.U32 R14, R17, R20, RZ ;  /* 0x00000014110e7225 */ /* 0x000fc800078e00ff */
[----:B------:R-:W-:Y:S01]  /*13e60*/  IMAD.X R7, RZ, RZ, R7, P2 ;  /* 0x000000ffff077224 */ /* 0x000fe200010e0607 */
[----:B------:R-:W-:Y:S01]  /*13e70*/  IADD3 R16, P2, -R14, UR15, RZ ;  /* 0x0000000f0e107c10 */ /* 0x000fe2000ff5e1ff */
[----:B------:R-:W-:-:S03]  /*13e80*/  IMAD R12, R17, R21, R15 ;  /* 0x00000015110c7224 */ /* 0x000fc600078e020f */
[-C--:B------:R-:W-:Y:S01]  /*13e90*/  ISETP.GE.U32.AND P1, PT, R16, R20.reuse, PT ;  /* 0x000000141000720c */ /* 0x080fe20003f26070 */
[----:B------:R-:W-:Y:S02]  /*13ea0*/  IMAD R7, R7, R20, R12 ;  /* 0x0000001407077224 */ /* 0x000fe400078e020c */
[----:B------:R-:W-:-:S03]  /*13eb0*/  VIADD R12, R17, 0x1 ;  /* 0x00000001110c7836 */ /* 0x000fc60000000000 */
[----:B------:R-:W-:Y:S02]  /*13ec0*/  IADD3.X R15, ~R7, UR23, RZ, P2, !PT ;  /* 0x00000017070f7c10 */ /* 0x000fe400097fe5ff */
[-C--:B------:R-:W-:Y:S02]  /*13ed0*/  IADD3 R7, P2, -R20, R16.reuse, RZ ;  /* 0x0000001014077210 */ /* 0x080fe40007f5e1ff */
[----:B------:R-:W-:Y:S02]  /*13ee0*/  ISETP.GE.U32.AND.EX P1, PT, R15, R21, PT, P1 ;  /* 0x000000150f00720c */ /* 0x000fe40003f26110 */
[----:B------:R-:W-:Y:S02]  /*13ef0*/  IADD3.X R14, ~R21, R15, RZ, P2, !PT ;  /* 0x0000000f150e7210 */ /* 0x000fe400017fe5ff */
[----:B------:R-:W-:Y:S02]  /*13f00*/  SEL R7, R7, R16, P1 ;  /* 0x0000001007077207 */ /* 0x000fe40000800000 */
[----:B------:R-:W-:-:S02]  /*13f10*/  SEL R17, R12, R17, P1 ;  /* 0x000000110c117207 */ /* 0x000fc40000800000 */
[----:B------:R-:W-:Y:S02]  /*13f20*/  SEL R14, R14, R15, P1 ;  /* 0x0000000f0e0e7207 */ /* 0x000fe40000800000 */
[----:B------:R-:W-:Y:S01]  /*13f30*/  ISETP.GE.U32.AND P1, PT, R7, R20, PT ;  /* 0x000000140700720c */ /* 0x000fe20003f26070 */
[----:B------:R-:W-:Y:S01]  /*13f40*/  VIADD R12, R17, 0x1 ;  /* 0x00000001110c7836 */ /* 0x000fe20000000000 */
[----:B------:R-:W-:Y:S01]  /*13f50*/  ISETP.NE.U32.AND P2, PT, R20, RZ, PT ;  /* 0x000000ff1400720c */ /* 0x000fe20003f45070 */
[----:B------:R-:W-:Y:S01]  /*13f60*/  IMAD.MOV.U32 R7, RZ, RZ, 0x0 ;  /* 0x00000000ff077424 */ /* 0x000fe200078e00ff */
[----:B------:R-:W-:Y:S02]  /*13f70*/  ISETP.GE.U32.AND.EX P1, PT, R14, R21, PT, P1 ;  /* 0x000000150e00720c */ /* 0x000fe40003f26110 */
[----:B------:R-:W-:Y:S02]  /*13f80*/  ISETP.NE.AND.EX P2, PT, R21, RZ, PT, P2 ;  /* 0x000000ff1500720c */ /* 0x000fe40003f45320 */
[----:B------:R-:W-:-:S04]  /*13f90*/  SEL R12, R12, R17, P1 ;  /* 0x000000110c0c7207 */ /* 0x000fc80000800000 */
[----:B------:R-:W-:Y:S01]  /*13fa0*/  SEL R12, R12, 0xffffffff, P2 ;  /* 0xffffffff0c0c7807 */ /* 0x000fe20001000000 */
[----:B------:R-:W-:Y:S06]  /*13fb0*/  RET.REL.NODEC R6 `(_ZN7cutlass13device_kernelINS_4gemm6kernel13GemmUniversalINS1_17GroupProblemShapeIN4cute5tupleIJiiiEEEEENS1_10collective13CollectiveMmaINS1_48MainloopSm90ArrayTmaGmmaWarpSpecializedBlockwiseILi6ENS6_IJNS5_1CILi1EEESD_SD_EEENS1_52KernelPtrArrayTmaWarpSpecializedPingpongFP8BlockwiseEEENS6_IJNSC_ILi128EEESH_SH_EEENS_12float_e4m3_tENS6_IJPNS6_IJlSD_NSC_ILi0EEEEEEPNS5_6LayoutINS6_IJNS6_IJSD_iEEENS6_IJSH_iEEEiEEENS6_IJNS6_IJSK_SD_EEENS6_IJSK_iEEEiEEEEEEEESJ_NS6_IJSM_PNSN_INS6_IJSP_SP_iEEENS6_IJSS_SR_iEEEEEEEENS5_8TiledMMAINS5_8MMA_AtomIJNS5_4SM904GMMA31MMA_64x128x32_F32E4M3E4M3_SS_TNILNS15_7ScaleInE1ELS17_1EEEEEENSN_ISE_NS6_IJSK_SK_SK_EEEEENS6_IJNS5_10UnderscoreES1C_S1C_EEEEENS5_13SM90_TMA_LOADENS5_14ComposedLayoutINS5_7SwizzleILi3ELi4ELi3EEENS5_18smem_ptr_flag_bitsILi8EEENSN_INS6_IJNSC_ILi8EEESH_EEENS6_IJSH_SD_EEEEEEEvNS5_8identityES1F_S1P_vS1Q_EENS_8epilogue10collective18CollectiveEpilogueINS1S_30Sm90PtrArrayTmaWarpSpecializedILi4ELi2ELi32ELb0ELb0ELi2EEEJSI_NS6_IJNSC_ILi64EEES1X_EEESJ_PNS6_IJSD_lSK_EEESJ_S20_NS1S_6fusion15FusionCallbacksIS1W_NS21_17LinearCombinationISJ_fSJ_fLNS_15FloatRoundStyleE2EEESI_S1Y_JEEES1F_NS1G_INS1H_ILi2ELi4ELi3EEES1K_NSN_INS6_IJS1X_S1L_EEENS6_IJSD_S1X_EEEEEEENS5_39AutoVectorizingCopyWithAssumedAlignmentILi128EEENS5_14SM90_TMA_STOREES2B_S2D_NS5_9Copy_AtomIJNS5_17SM90_U32x4_STSM_NENS_6half_tEEEEvEEEvvEEEEvNT_6ParamsE) ;  /* 0xfffffec006107950 */ /* 0x000fec0003c3ffff */
.L_x_257:
[----:B------:R-:W-:Y:S01]  /*13fc0*/  UMOV UR30, UR24 ;  /* 0x00000018001e7c82 */ /* 0x000fe20008000000 */
[----:B------:R-:W-:Y:S02]  /*13fd0*/  UMOV UR31, UR27 ;  /* 0x0000001b001f7c82 */ /* 0x000fe40008000000 */
[----:B------:R-:W1:Y:S08]  /*13fe0*/  I2F.U64.RP R7, UR30 ;  /* 0x0000001e00077d12 */ /* 0x000e700008309000 */
[----:B-1----:R-:W1:Y:S02]  /*13ff0*/  MUFU.RCP R7, R7 ;  /* 0x0000000700077308 */ /* 0x002e640000001000 */
[----:B-1----:R-:W-:-:S06]  /*14000*/  IADD3 R2, R7, 0x1ffffffe, RZ ;  /* 0x1ffffffe07027810 */ /* 0x002fcc0007ffe0ff */
[----:B------:R-:W1:Y:S02]  /*14010*/  F2I.U64.TRUNC R2, R2 ;  /* 0x0000000200027311 */ /* 0x000e64000020d800 */
[----:B-1----:R-:W-:Y:S01]  /*14020*/  R2UR UR30, R2 ;  /* 0x00000000021e72ca */ /* 0x002fe200000e0000 */
[----:B------:R-:W-:Y:S01]  /*14030*/  IMAD.MOV.U32 R2, RZ, RZ, R6 ;  /* 0x000000ffff027224 */ /* 0x000fe200078e0006 */
[----:B------:R-:W-:Y:S01]  /*14040*/  R2UR UR31, R3 ;  /* 0x00000000031f72ca */ /* 0x000fe200000e0000 */
[----:B------:R-:W-:-:S10]  /*14050*/  IMAD.MOV.U32 R3, RZ, RZ, 0x0 ;  /* 0x00000000ff037424 */ /* 0x000fd400078e00ff */
[----:B------:R-:W-:-:S04]  /*14060*/  UIMAD.WIDE.U32 UR32, UR30, UR24, URZ ;  /* 0x000000181e2072a5 */ /* 0x000fc8000f8e003f */
[----:B------:R-:W-:Y:S02]  /*14070*/  UIMAD UR33, UR30, UR27, UR33 ;  /* 0x0000001b1e2172a4 */ /* 0x000fe4000f8e0221 */
[----:B------:R-:W-:Y:S02]  /*14080*/  UIADD3 UR42, UP1, URZ, -UR32, URZ ;  /* 0x800000203f2a7290 */ /* 0x000fe4000ff3e03f */
[----:B------:R-:W-:Y:S02]  /*14090*/  UIMAD UR34, UR31, UR24, UR33 ;  /* 0x000000181f2272a4 */ /* 0x000fe4000f8e0221 */
[----:B------:R-:W-:Y:S02]  /*140a0*/  UIMAD.WIDE.U32 UR32, UR30, UR42, URZ ;  /* 0x0000002a1e2072a5 */ /* 0x000fe4000f8e003f */
[----:B------:R-:W-:-:S05]  /*140b0*/  UIADD3.X UR44, URZ, ~UR34, URZ, UP1, !UPT ;  /* 0x800000223f2c7290 */ /* 0x000fca0008ffe43f */
[----:B------:R-:W-:Y:S01]  /*140c0*/  UMOV UR32, UR33 ;  /* 0x0000002100207c82 */ /* 0x000fe20008000000 */
[----:B------:R-:W-:Y:S02]  /*140d0*/  UMOV UR33, UR30 ;  /* 0x0000001e00217c82 */ /* 0x000fe40008000000 */
[----:B------:R-:W-:Y:S02]  /*140e0*/  UIMAD.WIDE.U32 UR34, UP1, UR30, UR44, UR32 ;  /* 0x0000002c1e2272a5 */ /* 0x000fe4000f820020 */
[----:B------:R-:W-:Y:S02]  /*140f0*/  UIMAD.WIDE.U32 UR32, UR31, UR44, URZ ;  /* 0x0000002c1f2072a5 */ /* 0x000fe4000f8e003f */
[----:B------:R-:W-:Y:S02]  /*14100*/  UIMAD.WIDE.U32 UR34, UP2, UR31, UR42, UR34 ;  /* 0x0000002a1f2272a5 */ /* 0x000fe4000f840022 */
[----:B------:R-:W-:Y:S02]  /*14110*/  UIMAD UR44, UR31, UR44, URZ ;  /* 0x0000002c1f2c72a4 */ /* 0x000fe4000f8e023f */
[----:B------:R-:W-:-:S02]  /*14120*/  UIADD3.X UR42, UR33, UR31, URZ, UP1, !UPT ;  /* 0x0000001f212a7290 */ /* 0x000fc40008ffe43f */
[----:B------:R-:W-:-:S04]  /*14130*/  UIADD3 UR35, UP4, UR44, UR35, URZ ;  /* 0x000000232c237290 */ /* 0x000fc8000ff9e03f */
[----:B------:R-:W-:Y:S02]  /*14140*/  UIMAD.WIDE.U32 UR30, UR35, UR24, URZ ;  /* 0x00000018231e72a5 */ /* 0x000fe4000f8e003f */
[----:B------:R-:W-:Y:S02]  /*14150*/  UIADD3.X UR42, URZ, URZ, UR42, UP4, UP2 ;  /* 0x0000003f3f2a7290 */ /* 0x000fe4000a7e442a */
[----:B------:R-:W-:Y:S02]  /*14160*/  UIMAD UR31, UR35, UR27, UR31 ;  /* 0x0000001b231f72a4 */ /* 0x000fe4000f8e021f */
[----:B------:R-:W-:Y:S02]  /*14170*/  UIADD3 UR44, UP1, URZ, -UR30, URZ ;  /* 0x8000001e3f2c7290 */ /* 0x000fe4000ff3e03f */
[----:B------:R-:W-:Y:S02]  /*14180*/  UIMAD UR32, UR42, UR24, UR31 ;  /* 0x000000182a2072a4 */ /* 0x000fe4000f8e021f */
[----:B------:R-:W-:-:S02]  /*14190*/  UIMAD.WIDE.U32 UR30, UR35, UR44, URZ ;  /* 0x0000002c231e72a5 */ /* 0x000fc4000f8e003f */
[----:B------:R-:W-:-:S05]  /*141a0*/  UIADD3.X UR45, URZ, ~UR32, URZ, UP1, !UPT ;  /* 0x800000203f2d7290 */ /* 0x000fca0008ffe43f */
[----:B------:R-:W-:Y:S01]  /*141b0*/  UMOV UR34, UR31 ;  /* 0x0000001f00227c82 */ /* 0x000fe20008000000 */
[----:B------:R-:W-:Y:S02]  /*141c0*/  UIMAD.WIDE.U32 UR30, UR42, UR45, URZ ;  /* 0x0000002d2a1e72a5 */ /* 0x000fe4000f8e003f */
[----:B------:R-:W-:Y:S02]  /*141d0*/  UIMAD.WIDE.U32 UR32, UP1, UR35, UR45, UR34 ;  /* 0x0000002d232072a5 */ /* 0x000fe4000f820022 */
[----:B------:R-:W-:Y:S02]  /*141e0*/  UIMAD UR34, UR42, UR45, URZ ;  /* 0x0000002d2a2272a4 */ /* 0x000fe4000f8e023f */
[----:B------:R-:W-:Y:S02]  /*141f0*/  UIMAD.WIDE.U32 UR32, UP2, UR42, UR44, UR32 ;  /* 0x0000002c2a2072a5 */ /* 0x000fe4000f840020 */
[----:B------:R-:W-:Y:S02]  /*14200*/  UIADD3.X UR42, UR31, UR42, URZ, UP1, !UPT ;  /* 0x0000002a1f2a7290 */ /* 0x000fe40008ffe43f */
[----:B------:R-:W-:-:S04]  /*14210*/  UIADD3 UR34, UP4, UR34, UR33, URZ ;  /* 0x0000002122227290 */ /* 0x000fc8000ff9e03f */
[----:B------:R-:W-:Y:S02]  /*14220*/  UIMAD.WIDE.U32 UR32, UR34, UR25, URZ ;  /* 0x00000019222072a5 */ /* 0x000fe4000f8e003f */
[----:B------:R-:W-:-:S05]  /*14230*/  UIADD3.X UR42, URZ, URZ, UR42, UP4, UP2 ;  /* 0x0000003f3f2a7290 */ /* 0x000fca000a7e442a */
[----:B------:R-:W-:Y:S01]  /*14240*/  UMOV UR32, UR33 ;  /* 0x0000002100207c82 */ /* 0x000fe20008000000 */
[----:B------:R-:W-:Y:S02]  /*14250*/  UMOV UR33, URZ ;  /* 0x0000003f00217c82 */ /* 0x000fe40008000000 */
[----:B------:R-:W-:Y:S02]  /*14260*/  UIMAD.WIDE.U32 UR30, UR34, UR26, UR32 ;  /* 0x0000001a221e72a5 */ /* 0x000fe4000f8e0020 */
[----:B------:R-:W-:Y:S02]  /*14270*/  UIMAD UR34, UR42, UR26, URZ ;  /* 0x0000001a2a2272a4 */ /* 0x000fe4000f8e023f */
[----:B------:R-:W-:Y:S02]  /*14280*/  UIMAD.WIDE.U32 UR30, UP1, UR42, UR25, UR30 ;  /* 0x000000192a1e72a5 */ /* 0x000fe4000f82001e */
[----:B------:R-:W-:Y:S02]  /*14290*/  UIMAD.WIDE.U32 UR32, UR42, UR26, URZ ;  /* 0x0000001a2a2072a5 */ /* 0x000fe4000f8e003f */
[----:B------:R-:W-:-:S02]  /*142a0*/  UIADD3 UR34, UP2, UR34, UR31, URZ ;  /* 0x0000001f22227290 */ /* 0x000fc4000ff5e03f */
[----:B------:R-:W-:Y:S02]  /*142b0*/  UIADD3.X UR32, UR33, URZ, URZ, UP1, !UPT ;  /* 0x0000003f21207290 */ /* 0x000fe40008ffe43f */
[----:B------:R-:W-:Y:S02]  /*142c0*/  UIMAD.WIDE.U32 UR30, UR34, UR24, URZ ;  /* 0x00000018221e72a5 */ /* 0x000fe4000f8e003f */
[----:B------:R-:W-:Y:S02]  /*142d0*/  UIADD3.X UR32, URZ, UR32, URZ, UP2, !UPT ;  /* 0x000000203f207290 */ /* 0x000fe400097fe43f */
[----:B------:R-:W-:Y:S02]  /*142e0*/  UIMAD UR31, UR34, UR27, UR31 ;  /* 0x0000001b221f72a4 */ /* 0x000fe4000f8e021f */
[----:B------:R-:W-:Y:S02]  /*142f0*/  UIADD3 UR33, UP2, -UR30, UR25, URZ ;  /* 0x000000191e217290 */ /* 0x000fe4000ff5e13f */
[----:B------:R-:W-:-:S02]  /*14300*/  UIMAD UR31, UR32, UR24, UR31 ;  /* 0x00000018201f72a4 */ /* 0x000fc4000f8e021f */
[----:B------:R-:W-:Y:S02]  /*14310*/  UISETP.GE.U32.AND UP1, UPT, UR33, UR24, UPT ;  /* 0x000000182100728c */ /* 0x000fe4000bf26070 */
[----:B------:R-:W-:Y:S02]  /*14320*/  UIADD3.X UR32, ~UR31, UR26, URZ, UP2, !UPT ;  /* 0x0000001a1f207290 */ /* 0x000fe400097fe53f */
[----:B------:R-:W-:Y:S02]  /*14330*/  UIADD3 UR26, UP2, -UR24, UR33, URZ ;  /* 0x00000021181a7290 */ /* 0x000fe4000ff5e13f */
[----:B------:R-:W-:Y:S02]  /*14340*/  UISETP.GE.U32.AND.EX UP1, UPT, UR32, UR27, UPT, UP1 ;  /* 0x0000001b2000728c */ /* 0x000fe4000bf26110 */
[----:B------:R-:W-:Y:S02]  /*14350*/  UIADD3 UR30, UR34, 0x1, URZ ;  /* 0x00000001221e7890 */ /* 0x000fe4000fffe03f */
[----:B------:R-:W-:-:S02]  /*14360*/  UIADD3.X UR31, ~UR27, UR32, URZ, UP2, !UPT ;  /* 0x000000201b1f7290 */ /* 0x000fc400097fe53f */
[----:B------:R-:W-:Y:S02]  /*14370*/  USEL UR26, UR26, UR33, UP1 ;  /* 0x000000211a1a7287 */ /* 0x000fe40008800000 */
[----:B------:R-:W-:Y:S02]  /*14380*/  USEL UR31, UR31, UR32, UP1 ;  /* 0x000000201f1f7287 */ /* 0x000fe40008800000 */
[----:B------:R-:W-:Y:S02]  /*14390*/  USEL UR34, UR30, UR34, UP1 ;  /* 0x000000221e227287 */ /* 0x000fe40008800000 */
[----:B------:R-:W-:Y:S02]  /*143a0*/  UISETP.GE.U32.AND UP1, UPT, UR26, UR24, UPT ;  /* 0x000000181a00728c */ /* 0x000fe4000bf26070 */
[----:B------:R-:W-:Y:S02]  /*143b0*/  UISETP.NE.U32.AND UP2, UPT, UR24, URZ, UPT ;  /* 0x0000003f1800728c */ /* 0x000fe4000bf45070 */
[----:B------:R-:W-:-:S02]  /*143c0*/  UIADD3 UR26, UR34, 0x1, URZ ;  /* 0x00000001221a7890 */ /* 0x000fc4000fffe03f */
[----:B------:R-:W-:Y:S02]  /*143d0*/  UISETP.GE.U32.AND.EX UP1, UPT, UR31, UR27, UPT, UP1 ;  /* 0x0000001b1f00728c */ /* 0x000fe4000bf26110 */
[----:B------:R-:W-:Y:S02]  /*143e0*/  UISETP.NE.AND.EX UP2, UPT, UR27, URZ, UPT, UP2 ;  /* 0x0000003f1b00728c */ /* 0x000fe4000bf45320 */
[----:B------:R-:W-:-:S04]  /*143f0*/  USEL UR26, UR26, UR34, UP1 ;  /* 0x000000221a1a7287 */ /* 0x000fc80008800000 */
[----:B------:R-:W-:Y:S01]  /*14400*/  USEL UR27, UR26, 0xffffffff, UP2 ;  /* 0xffffffff1a1b7887 */ /* 0x000fe20009000000 */
[----:B------:R-:W-:Y:S11]  /*14410*/  RET.REL.NODEC R2 `(_ZN7cutlass13device_kernelINS_4gemm6kernel13GemmUniversalINS1_17GroupProblemShapeIN4cute5tupleIJiiiEEEEENS1_10collective13CollectiveMmaINS1_48MainloopSm90ArrayTmaGmmaWarpSpecializedBlockwiseILi6ENS6_IJNS5_1CILi1EEESD_SD_EEENS1_52KernelPtrArrayTmaWarpSpecializedPingpongFP8BlockwiseEEENS6_IJNSC_ILi128EEESH_SH_EEENS_12float_e4m3_tENS6_IJPNS6_IJlSD_NSC_ILi0EEEEEEPNS5_6LayoutINS6_IJNS6_IJSD_iEEENS6_IJSH_iEEEiEEENS6_IJNS6_IJSK_SD_EEENS6_IJSK_iEEEiEEEEEEEESJ_NS6_IJSM_PNSN_INS6_IJSP_SP_iEEENS6_IJSS_SR_iEEEEEEEENS5_8TiledMMAINS5_8MMA_AtomIJNS5_4SM904GMMA31MMA_64x128x32_F32E4M3E4M3_SS_TNILNS15_7ScaleInE1ELS17_1EEEEEENSN_ISE_NS6_IJSK_SK_SK_EEEEENS6_IJNS5_10UnderscoreES1C_S1C_EEEEENS5_13SM90_TMA_LOADENS5_14ComposedLayoutINS5_7SwizzleILi3ELi4ELi3EEENS5_18smem_ptr_flag_bitsILi8EEENSN_INS6_IJNSC_ILi8EEESH_EEENS6_IJSH_SD_EEEEEEEvNS5_8identityES1F_S1P_vS1Q_EENS_8epilogue10collective18CollectiveEpilogueINS1S_30Sm90PtrArrayTmaWarpSpecializedILi4ELi2ELi32ELb0ELb0ELi2EEEJSI_NS6_IJNSC_ILi64EEES1X_EEESJ_PNS6_IJSD_lSK_EEESJ_S20_NS1S_6fusion15FusionCallbacksIS1W_NS21_17LinearCombinationISJ_fSJ_fLNS_15FloatRoundStyleE2EEESI_S1Y_JEEES1F_NS1G_INS1H_ILi2ELi4ELi3EEES1K_NSN_INS6_IJS1X_S1L_EEENS6_IJSD_S1X_EEEEEEENS5_39AutoVectorizingCopyWithAssumedAlignmentILi128EEENS5_14SM90_TMA_STOREES2B_S2D_NS5_9Copy_AtomIJNS5_17SM90_U32x4_STSM_NENS_6half_tEEEEvEEEvvEEEEvNT_6ParamsE) ;  /* 0xfffffeb802f87950 */ /* 0x000ff60003c3ffff */
.L_x_331:
        /* <DEDUP_REMOVED lines=14> */
.L_x_332:


//--------------------- .nv.global.init           --------------------------
	.section	.nv.global.init,"aw",@progbits
	.align	4
.nv.global.init:
	.type		mrg32k3aM1SubSeq,@object
	.size		mrg32k3aM1SubSeq,(mrg32k3aM2SubSeq - mrg32k3aM1SubSeq)
mrg32k3aM1SubSeq:
        /* <DEDUP_REMOVED lines=126> */
	.type		mrg32k3aM2SubSeq,@object
	.size		mrg32k3aM2SubSeq,(mrg32k3aM1 - mrg32k3aM2SubSeq)
mrg32k3aM2SubSeq:
        /* <DEDUP_REMOVED lines=126> */
	.type		mrg32k3aM1,@object
	.size		mrg32k3aM1,(mrg32k3aM1Seq - mrg32k3aM1)
mrg32k3aM1:
        /* <DEDUP_REMOVED lines=144> */
	.type		mrg32k3aM1Seq,@object
	.size		mrg32k3aM1Seq,(mrg32k3aM2 - mrg32k3aM1Seq)
mrg32k3aM1Seq:
        /* <DEDUP_REMOVED lines=144> */
	.type		mrg32k3aM2,@object
	.size		mrg32k3aM2,(mrg32k3aM2Seq - mrg32k3aM2)
mrg32k3aM2:
        /* <DEDUP_REMOVED lines=144> */
	.type		mrg32k3aM2Seq,@object
	.size		mrg32k3aM2Seq,(precalc_xorwow_matrix - mrg32k3aM2Seq)
mrg32k3aM2Seq:
        /* <DEDUP_REMOVED lines=144> */
	.type		precalc_xorwow_matrix,@object
	.size		precalc_xorwow_matrix,(precalc_xorwow_offset_matrix - precalc_xorwow_matrix)
precalc_xorwow_matrix:
        /* <DEDUP_REMOVED lines=6400> */
	.type		precalc_xorwow_offset_matrix,@object
	.size		precalc_xorwow_offset_matrix,($str$36 - precalc_xorwow_offset_matrix)
precalc_xorwow_offset_matrix:
        /* <DEDUP_REMOVED lines=6400> */
	.type		$str$36,@object
	.size		$str$36,($str$37 - $str$36)
$str$36:
        /*353c0*/ 	.byte	0x28, 0x61, 0x64, 0x64, 0x72, 0x65, 0x73, 0x73, 0x20, 0x26, 0x20, 0x6d, 0x61, 0x73, 0x6b, 0x29
        /*353d0*/ 	.byte	0x20, 0x3d, 0x3d, 0x20, 0x30, 0x00
	.type		$str$37,@object
	.size		$str$37,(__unnamed_1 - $str$37)
$str$37:
        /*353d6*/ 	.byte	0x2f, 0x74, 0x6d, 0x70, 0x2f, 0x63, 0x75, 0x74, 0x6c, 0x61, 0x73, 0x73, 0x5f, 0x73, 0x77, 0x65
        /*353e6*/ 	.byte	0x65, 0x70, 0x5f, 0x73, 0x72, 0x63, 0x2f, 0x69, 0x6e, 0x63, 0x6c, 0x75, 0x64, 0x65, 0x2f, 0x63
        /*353f6*/ 	.byte	0x75, 0x74, 0x65, 0x2f, 0x70, 0x6f, 0x69, 0x6e, 0x74, 0x65, 0x72, 0x5f, 0x66, 0x6c, 0x61, 0x67
        /*35406*/ 	.byte	0x67, 0x65, 0x64, 0x2e, 0x68, 0x70, 0x70, 0x00
	.type		__unnamed_1,@object
	.size		__unnamed_1,(__unnamed_2 - __unnamed_1)
__unnamed_1:
        /* <DEDUP_REMOVED lines=28> */
        /*355ce*/ 	.byte	0x43, 0x3c, 0x34, 0x30, 0x39, 0x36, 0x3e, 0x3e, 0x3e, 0x3e, 0x3e, 0x5d, 0x00
	.type		__unnamed_2,@object
	.size		__unnamed_2,(.L_10 - __unnamed_2)
__unnamed_2:
        /* <DEDUP_REMOVED lines=29> */
.L_10:


//--------------------- .nv.shared._ZN7cutlass9reference6device6kernel12BlockForEachIfNS1_6detail17RandomUniformFuncIfEEEEvPT_mNT0_6ParamsE --------------------------
	.section	.nv.shared._ZN7cutlass9reference6device6kernel12BlockForEachIfNS1_6detail17RandomUniformFuncIfEEEEvPT_mNT0_6ParamsE,"aw",@nobits
	.sectionflags	@""
	.align	16
	.zero		1024


//--------------------- .nv.shared.reserved.0     --------------------------
	.section	.nv.shared.reserved.0,"aw",@nobits
	.weak		__nv_reservedSMEM_offset_0_alias
	.size		__nv_reservedSMEM_offset_0_alias, 0, 0
	.other		__nv_reservedSMEM_offset_0_alias,@"STO_CUDA_RESERVED_SHARED STV_DEFAULT"
__nv_reservedSMEM_offset_0_alias:
	.zero		0


//--------------------- .nv.global                --------------------------
	.section	.nv.global,"aw",@nobits
.nv.global:
	.type		_ZN34_INTERNAL_c622e7ef_4_k_cu_2e96a8c24cute1_E,@object
	.size		_ZN34_INTERNAL_c622e7ef_4_k_cu_2e96a8c24cute1_E,(_ZN34_INTERNAL_c622e7ef_4_k_cu_2e96a8c24cuda3std3__45__cpo6cbeginE - _ZN34_INTERNAL_c622e7ef_4_k_cu_2e96a8c24cute1_E)
_ZN34_INTERNAL_c622e7ef_4_k_cu_2e96a8c24cute1_E:
	.zero		1
	.type		_ZN34_INTERNAL_c622e7ef_4_k_cu_2e96a8c24cuda3std3__45__cpo6cbeginE,@object
	.size		_ZN34_INTERNAL_c622e7ef_4_k_cu_2e96a8c24cuda3std3__45__cpo6cbeginE,(_ZN34_INTERNAL_c622e7ef_4_k_cu_2e96a8c24cuda3std3__48in_placeE - _ZN34_INTERNAL_c622e7ef_4_k_cu_2e96a8c24cuda3std3__45__cpo6cbeginE)
_ZN34_INTERNAL_c622e7ef_4_k_cu_2e96a8c24cuda3std3__45__cpo6cbeginE:
	.zero		1
	.type		_ZN34_INTERNAL_c622e7ef_4_k_cu_2e96a8c24cuda3std3__48in_placeE,@object
	.size		_ZN34_INTERNAL_c622e7ef_4_k_cu_2e96a8c24cuda3std3__48in_placeE,(_ZN34_INTERNAL_c622e7ef_4_k_cu_2e96a8c24cuda3std6ranges3__45__cpo9iter_moveE - _ZN34_INTERNAL_c622e7ef_4_k_cu_2e96a8c24cuda3std3__48in_placeE)
_ZN34_INTERNAL_c622e7ef_4_k_cu_2e96a8c24cuda3std3__48in_placeE:
	.zero		1
	.type		_ZN34_INTERNAL_c622e7ef_4_k_cu_2e96a8c24cuda3std6ranges3__45__cpo9iter_moveE,@object
	.size		_ZN34_INTERNAL_c622e7ef_4_k_cu_2e96a8c24cuda3std6ranges3__45__cpo9iter_moveE,(_ZN34_INTERNAL_c622e7ef_4_k_cu_2e96a8c24cuda3std3__45__cpo5beginE - _ZN34_INTERNAL_c622e7ef_4_k_cu_2e96a8c24cuda3std6ranges3__45__cpo9iter_moveE)
_ZN34_INTERNAL_c622e7ef_4_k_cu_2e96a8c24cuda3std6ranges3__45__cpo9iter_moveE:
	.zero		1
	.type		_ZN34_INTERNAL_c622e7ef_4_k_cu_2e96a8c24cuda3std3__45__cpo5beginE,@object
	.size		_ZN34_INTERNAL_c622e7ef_4_k_cu_2e96a8c24cuda3std3__45__cpo5beginE,(_ZN34_INTERNAL_c622e7ef_4_k_cu_2e96a8c24cuda3std3__436_GLOBAL__N__c622e7ef_4_k_cu_2e96a8c26ignoreE - _ZN34_INTERNAL_c622e7ef_4_k_cu_2e96a8c24cuda3std3__45__cpo5beginE)
_ZN34_INTERNAL_c622e7ef_4_k_cu_2e96a8c24cuda3std3__45__cpo5beginE:
	.zero		1
	.type		_ZN34_INTERNAL_c622e7ef_4_k_cu_2e96a8c24cuda3std3__436_GLOBAL__N__c622e7ef_4_k_cu_2e96a8c26ignoreE,@object
	.size		_ZN34_INTERNAL_c622e7ef_4_k_cu_2e96a8c24cuda3std3__436_GLOBAL__N__c622e7ef_4_k_cu_2e96a8c26ignoreE,(_ZN34_INTERNAL_c622e7ef_4_k_cu_2e96a8c24cute7productE - _ZN34_INTERNAL_c622e7ef_4_k_cu_2e96a8c24cuda3std3__436_GLOBAL__N__c622e7ef_4_k_cu_2e96a8c26ignoreE)
_ZN34_INTERNAL_c622e7ef_4_k_cu_2e96a8c24cuda3std3__436_GLOBAL__N__c622e7ef_4_k_cu_2e96a8c26ignoreE:
	.zero		1
	.type		_ZN34_INTERNAL_c622e7ef_4_k_cu_2e96a8c24cute7productE,@object
	.size		_ZN34_INTERNAL_c622e7ef_4_k_cu_2e96a8c24cute7productE,(_ZN34_INTERNAL_c622e7ef_4_k_cu_2e96a8c24cuda3std3__45__cpo3endE - _ZN34_INTERNAL_c622e7ef_4_k_cu_2e96a8c24cute7productE)
_ZN34_INTERNAL_c622e7ef_4_k_cu_2e96a8c24cute7productE:
	.zero		1
	.type		_ZN34_INTERNAL_c622e7ef_4_k_cu_2e96a8c24cuda3std3__45__cpo3endE,@object
	.size		_ZN34_INTERNAL_c622e7ef_4_k_cu_2e96a8c24cuda3std3__45__cpo3endE,(_ZN34_INTERNAL_c622e7ef_4_k_cu_2e96a8c24cuda3std3__419piecewise_constructE - _ZN34_INTERNAL_c622e7ef_4_k_cu_2e96a8c24cuda3std3__45__cpo3endE)
_ZN34_INTERNAL_c622e7ef_4_k_cu_2e96a8c24cuda3std3__45__cpo3endE:
	.zero		1
	.type		_ZN34_INTERNAL_c622e7ef_4_k_cu_2e96a8c24cuda3std3__419piecewise_constructE,@object
	.size		_ZN34_INTERNAL_c622e7ef_4_k_cu_2e96a8c24cuda3std3__419piecewise_constructE,(_ZN34_INTERNAL_c622e7ef_4_k_cu_2e96a8c24cuda3std3__45__cpo4cendE - _ZN34_INTERNAL_c622e7ef_4_k_cu_2e96a8c24cuda3std3__419piecewise_constructE)
_ZN34_INTERNAL_c622e7ef_4_k_cu_2e96a8c24cuda3std3__419piecewise_constructE:
	.zero		1
	.type		_ZN34_INTERNAL_c622e7ef_4_k_cu_2e96a8c24cuda3std3__45__cpo4cendE,@object
	.size		_ZN34_INTERNAL_c622e7ef_4_k_cu_2e96a8c24cuda3std3__45__cpo4cendE,(_ZN34_INTERNAL_c622e7ef_4_k_cu_2e96a8c24cuda3std6ranges3__45__cpo4swapE - _ZN34_INTERNAL_c622e7ef_4_k_cu_2e96a8c24cuda3std3__45__cpo4cendE)
_ZN34_INTERNAL_c622e7ef_4_k_cu_2e96a8c24cuda3std3__45__cpo4cendE:
	.zero		1
	.type		_ZN34_INTERNAL_c622e7ef_4_k_cu_2e96a8c24cuda3std6ranges3__45__cpo4swapE,@object
	.size		_ZN34_INTERNAL_c622e7ef_4_k_cu_2e96a8c24cuda3std6ranges3__45__cpo4swapE,(.L_18 - _ZN34_INTERNAL_c622e7ef_4_k_cu_2e96a8c24cuda3std6ranges3__45__cpo4swapE)
_ZN34_INTERNAL_c622e7ef_4_k_cu_2e96a8c24cuda3std6ranges3__45__cpo4swapE:
	.zero		1
.L_18:


//--------------------- .nv.shared._ZN7cutlass9reference6device6kernel12BlockForEachINS_12float_e4m3_tENS1_6detail17RandomUniformFuncIS4_EEEEvPT_mNT0_6ParamsE --------------------------
	.section	.nv.shared._ZN7cutlass9reference6device6kernel12BlockForEachINS_12float_e4m3_tENS1_6detail17RandomUniformFuncIS4_EEEEvPT_mNT0_6ParamsE,"aw",@nobits
	.sectionflags	@""
	.align	16
	.zero		1024


//--------------------- .nv.shared._ZN7cutlass13device_kernelINS_4gemm6kernel13GemmUniversalINS1_17GroupProblemShapeIN4cute5tupleIJiiiEEEEENS1_10collective13CollectiveMmaINS1_48MainloopSm90ArrayTmaGmmaWarpSpecializedBlockwiseILi6ENS6_IJNS5_1CILi1EEESD_SD_EEENS1_52KernelPtrArrayTmaWarpSpecializedPingpongFP8BlockwiseEEENS6_IJNSC_ILi128EEESH_SH_EEENS_12float_e4m3_tENS6_IJPNS6_IJlSD_NSC_ILi0EEEEEEPNS5_6LayoutINS6_IJNS6_IJSD_iEEENS6_IJSH_iEEEiEEENS6_IJNS6_IJSK_SD_EEENS6_IJSK_iEEEiEEEEEEEESJ_NS6_IJSM_PNSN_INS6_IJSP_SP_iEEENS6_IJSS_SR_iEEEEEEEENS5_8TiledMMAINS5_8MMA_AtomIJNS5_4SM904GMMA31MMA_64x128x32_F32E4M3E4M3_SS_TNILNS15_7ScaleInE1ELS17_1EEEEEENSN_ISE_NS6_IJSK_SK_SK_EEEEENS6_IJNS5_10UnderscoreES1C_S1C_EEEEENS5_13SM90_TMA_LOADENS5_14ComposedLayoutINS5_7SwizzleILi3ELi4ELi3EEENS5_18smem_ptr_flag_bitsILi8EEENSN_INS6_IJNSC_ILi8EEESH_EEENS6_IJSH_SD_EEEEEEEvNS5_8identityES1F_S1P_vS1Q_EENS_8epilogue10collective18CollectiveEpilogueINS1S_30Sm90PtrArrayTmaWarpSpecializedILi4ELi2ELi32ELb0ELb0ELi2EEEJSI_NS6_IJNSC_ILi64EEES1X_EEESJ_PNS6_IJSD_lSK_EEESJ_S20_NS1S_6fusion15FusionCallbacksIS1W_NS21_17LinearCombinationISJ_fSJ_fLNS_15FloatRoundStyleE2EEESI_S1Y_JEEES1F_NS1G_INS1H_ILi2ELi4ELi3EEES1K_NSN_INS6_IJS1X_S1L_EEENS6_IJSD_S1X_EEEEEEENS5_39AutoVectorizingCopyWithAssumedAlignmentILi128EEENS5_14SM90_TMA_STOREES2B_S2D_NS5_9Copy_AtomIJNS5_17SM90_U32x4_STSM_NENS_6half_tEEEEvEEEvvEEEEvNT_6ParamsE --------------------------
	.section	.nv.shared._ZN7cutlass13device_kernelINS_4gemm6kernel13GemmUniversalINS1_17GroupProblemShapeIN4cute5tupleIJiiiEEEEENS1_10collective13CollectiveMmaINS1_48MainloopSm90ArrayTmaGmmaWarpSpecializedBlockwiseILi6ENS6_IJNS5_1CILi1EEESD_SD_EEENS1_52KernelPtrArrayTmaWarpSpecializedPingpongFP8BlockwiseEEENS6_IJNSC_ILi128EEESH_SH_EEENS_12float_e4m3_tENS6_IJPNS6_IJlSD_NSC_ILi0EEEEEEPNS5_6LayoutINS6_IJNS6_IJSD_iEEENS6_IJSH_iEEEiEEENS6_IJNS6_IJSK_SD_EEENS6_IJSK_iEEEiEEEEEEEESJ_NS6_IJSM_PNSN_INS6_IJSP_SP_iEEENS6_IJSS_SR_iEEEEEEEENS5_8TiledMMAINS5_8MMA_AtomIJNS5_4SM904GMMA31MMA_64x128x32_F32E4M3E4M3_SS_TNILNS15_7ScaleInE1ELS17_1EEEEEENSN_ISE_NS6_IJSK_SK_SK_EEEEENS6_IJNS5_10UnderscoreES1C_S1C_EEEEENS5_13SM90_TMA_LOADENS5_14ComposedLayoutINS5_7SwizzleILi3ELi4ELi3EEENS5_18smem_ptr_flag_bitsILi8EEENSN_INS6_IJNSC_ILi8EEESH_EEENS6_IJSH_SD_EEEEEEEvNS5_8identityES1F_S1P_vS1Q_EENS_8epilogue10collective18CollectiveEpilogueINS1S_30Sm90PtrArrayTmaWarpSpecializedILi4ELi2ELi32ELb0ELb0ELi2EEEJSI_NS6_IJNSC_ILi64EEES1X_EEESJ_PNS6_IJSD_lSK_EEESJ_S20_NS1S_6fusion15FusionCallbacksIS1W_NS21_17LinearCombinationISJ_fSJ_fLNS_15FloatRoundStyleE2EEESI_S1Y_JEEES1F_NS1G_INS1H_ILi2ELi4ELi3EEES1K_NSN_INS6_IJS1X_S1L_EEENS6_IJSD_S1X_EEEEEEENS5_39AutoVectorizingCopyWithAssumedAlignmentILi128EEENS5_14SM90_TMA_STOREES2B_S2D_NS5_9Copy_AtomIJNS5_17SM90_U32x4_STSM_NENS_6half_tEEEEvEEEvvEEEEvNT_6ParamsE,"aw",@nobits
	.sectionflags	@""
	.align	16
	.zero		1024


//--------------------- .nv.constant0._ZN7cutlass9reference6device6kernel12BlockForEachIfNS1_6detail17RandomUniformFuncIfEEEEvPT_mNT0_6ParamsE --------------------------
	.section	.nv.constant0._ZN7cutlass9reference6device6kernel12BlockForEachIfNS1_6detail17RandomUniformFuncIfEEEEvPT_mNT0_6ParamsE,"a",@progbits
	.sectionflags	@""
	.align	4
.nv.constant0._ZN7cutlass9reference6device6kernel12BlockForEachIfNS1_6detail17RandomUniformFuncIfEEEEvPT_mNT0_6ParamsE:
	.zero		592


//--------------------- .nv.constant0._ZN7cutlass9reference6device6kernel12BlockForEachINS_12float_e4m3_tENS1_6detail17RandomUniformFuncIS4_EEEEvPT_mNT0_6ParamsE --------------------------
	.section	.nv.constant0._ZN7cutlass9reference6device6kernel12BlockForEachINS_12float_e4m3_tENS1_6detail17RandomUniformFuncIS4_EEEEvPT_mNT0_6ParamsE,"a",@progbits
	.sectionflags	@""
	.align	4
.nv.constant0._ZN7cutlass9reference6device6kernel12BlockForEachINS_12float_e4m3_tENS1_6detail17RandomUniformFuncIS4_EEEEvPT_mNT0_6ParamsE:
	.zero		592


//--------------------- .nv.constant0._ZN7cutlass13device_kernelINS_4gemm6kernel13GemmUniversalINS1_17GroupProblemShapeIN4cute5tupleIJiiiEEEEENS1_10collective13CollectiveMmaINS1_48MainloopSm90ArrayTmaGmmaWarpSpecializedBlockwiseILi6ENS6_IJNS5_1CILi1EEESD_SD_EEENS1_52KernelPtrArrayTmaWarpSpecializedPingpongFP8BlockwiseEEENS6_IJNSC_ILi128EEESH_SH_EEENS_12float_e4m3_tENS6_IJPNS6_IJlSD_NSC_ILi0EEEEEEPNS5_6LayoutINS6_IJNS6_IJSD_iEEENS6_IJSH_iEEEiEEENS6_IJNS6_IJSK_SD_EEENS6_IJSK_iEEEiEEEEEEEESJ_NS6_IJSM_PNSN_INS6_IJSP_SP_iEEENS6_IJSS_SR_iEEEEEEEENS5_8TiledMMAINS5_8MMA_AtomIJNS5_4SM904GMMA31MMA_64x128x32_F32E4M3E4M3_SS_TNILNS15_7ScaleInE1ELS17_1EEEEEENSN_ISE_NS6_IJSK_SK_SK_EEEEENS6_IJNS5_10UnderscoreES1C_S1C_EEEEENS5_13SM90_TMA_LOADENS5_14ComposedLayoutINS5_7SwizzleILi3ELi4ELi3EEENS5_18smem_ptr_flag_bitsILi8EEENSN_INS6_IJNSC_ILi8EEESH_EEENS6_IJSH_SD_EEEEEEEvNS5_8identityES1F_S1P_vS1Q_EENS_8epilogue10collective18CollectiveEpilogueINS1S_30Sm90PtrArrayTmaWarpSpecializedILi4ELi2ELi32ELb0ELb0ELi2EEEJSI_NS6_IJNSC_ILi64EEES1X_EEESJ_PNS6_IJSD_lSK_EEESJ_S20_NS1S_6fusion15FusionCallbacksIS1W_NS21_17LinearCombinationISJ_fSJ_fLNS_15FloatRoundStyleE2EEESI_S1Y_JEEES1F_NS1G_INS1H_ILi2ELi4ELi3EEES1K_NSN_INS6_IJS1X_S1L_EEENS6_IJSD_S1X_EEEEEEENS5_39AutoVectorizingCopyWithAssumedAlignmentILi128EEENS5_14SM90_TMA_STOREES2B_S2D_NS5_9Copy_AtomIJNS5_17SM90_U32x4_STSM_NENS_6half_tEEEEvEEEvvEEEEvNT_6ParamsE --------------------------
	.section	.nv.constant0._ZN7cutlass13device_kernelINS_4gemm6kernel13GemmUniversalINS1_17GroupProblemShapeIN4cute5tupleIJiiiEEEEENS1_10collective13CollectiveMmaINS1_48MainloopSm90ArrayTmaGmmaWarpSpecializedBlockwiseILi6ENS6_IJNS5_1CILi1EEESD_SD_EEENS1_52KernelPtrArrayTmaWarpSpecializedPingpongFP8BlockwiseEEENS6_IJNSC_ILi128EEESH_SH_EEENS_12float_e4m3_tENS6_IJPNS6_IJlSD_NSC_ILi0EEEEEEPNS5_6LayoutINS6_IJNS6_IJSD_iEEENS6_IJSH_iEEEiEEENS6_IJNS6_IJSK_SD_EEENS6_IJSK_iEEEiEEEEEEEESJ_NS6_IJSM_PNSN_INS6_IJSP_SP_iEEENS6_IJSS_SR_iEEEEEEEENS5_8TiledMMAINS5_8MMA_AtomIJNS5_4SM904GMMA31MMA_64x128x32_F32E4M3E4M3_SS_TNILNS15_7ScaleInE1ELS17_1EEEEEENSN_ISE_NS6_IJSK_SK_SK_EEEEENS6_IJNS5_10UnderscoreES1C_S1C_EEEEENS5_13SM90_TMA_LOADENS5_14ComposedLayoutINS5_7SwizzleILi3ELi4ELi3EEENS5_18smem_ptr_flag_bitsILi8EEENSN_INS6_IJNSC_ILi8EEESH_EEENS6_IJSH_SD_EEEEEEEvNS5_8identityES1F_S1P_vS1Q_EENS_8epilogue10collective18CollectiveEpilogueINS1S_30Sm90PtrArrayTmaWarpSpecializedILi4ELi2ELi32ELb0ELb0ELi2EEEJSI_NS6_IJNSC_ILi64EEES1X_EEESJ_PNS6_IJSD_lSK_EEESJ_S20_NS1S_6fusion15FusionCallbacksIS1W_NS21_17LinearCombinationISJ_fSJ_fLNS_15FloatRoundStyleE2EEESI_S1Y_JEEES1F_NS1G_INS1H_ILi2ELi4ELi3EEES1K_NSN_INS6_IJS1X_S1L_EEENS6_IJSD_S1X_EEEEEEENS5_39AutoVectorizingCopyWithAssumedAlignmentILi128EEENS5_14SM90_TMA_STOREES2B_S2D_NS5_9Copy_AtomIJNS5_17SM90_U32x4_STSM_NENS_6half_tEEEEvEEEvvEEEEvNT_6ParamsE,"a",@progbits
	.sectionflags	@""
	.align	4
.nv.constant0._ZN7cutlass13device_kernelINS_4gemm6kernel13GemmUniversalINS1_17GroupProblemShapeIN4cute5tupleIJiiiEEEEENS1_10collective13CollectiveMmaINS1_48MainloopSm90ArrayTmaGmmaWarpSpecializedBlockwiseILi6ENS6_IJNS5_1CILi1EEESD_SD_EEENS1_52KernelPtrArrayTmaWarpSpecializedPingpongFP8BlockwiseEEENS6_IJNSC_ILi128EEESH_SH_EEENS_12float_e4m3_tENS6_IJPNS6_IJlSD_NSC_ILi0EEEEEEPNS5_6LayoutINS6_IJNS6_IJSD_iEEENS6_IJSH_iEEEiEEENS6_IJNS6_IJSK_SD_EEENS6_IJSK_iEEEiEEEEEEEESJ_NS6_IJSM_PNSN_INS6_IJSP_SP_iEEENS6_IJSS_SR_iEEEEEEEENS5_8TiledMMAINS5_8MMA_AtomIJNS5_4SM904GMMA31MMA_64x128x32_F32E4M3E4M3_SS_TNILNS15_7ScaleInE1ELS17_1EEEEEENSN_ISE_NS6_IJSK_SK_SK_EEEEENS6_IJNS5_10UnderscoreES1C_S1C_EEEEENS5_13SM90_TMA_LOADENS5_14ComposedLayoutINS5_7SwizzleILi3ELi4ELi3EEENS5_18smem_ptr_flag_bitsILi8EEENSN_INS6_IJNSC_ILi8EEESH_EEENS6_IJSH_SD_EEEEEEEvNS5_8identityES1F_S1P_vS1Q_EENS_8epilogue10collective18CollectiveEpilogueINS1S_30Sm90PtrArrayTmaWarpSpecializedILi4ELi2ELi32ELb0ELb0ELi2EEEJSI_NS6_IJNSC_ILi64EEES1X_EEESJ_PNS6_IJSD_lSK_EEESJ_S20_NS1S_6fusion15FusionCallbacksIS1W_NS21_17LinearCombinationISJ_fSJ_fLNS_15FloatRoundStyleE2EEESI_S1Y_JEEES1F_NS1G_INS1H_ILi2ELi4ELi3EEES1K_NSN_INS6_IJS1X_S1L_EEENS6_IJSD_S1X_EEEEEEENS5_39AutoVectorizingCopyWithAssumedAlignmentILi128EEENS5_14SM90_TMA_STOREES2B_S2D_NS5_9Copy_AtomIJNS5_17SM90_U32x4_STSM_NENS_6half_tEEEEvEEEvvEEEEvNT_6ParamsE:
	.zero		2432


//--------------------- SYMBOLS --------------------------

	.type		.nv.reservedSmem.offset0,@object
	.size		.nv.reservedSmem.offset0,0x4
	.type		__assertfail,@function
